// auto-generated by cutlass_sweep.gemm — config: {"arch": "sm_90", "cluster_m": 1, "cluster_n": 1, "dtype": "fp16", "dtype_b": "fp16", "layout": "nt", "stages": 0, "tile_k": 64, "tile_m": 512, "tile_n": 384}
#include "cutlass/cutlass.h"
#include "cutlass/gemm/collective/collective_builder.hpp"
#include "cutlass/gemm/device/gemm_universal_adapter.h"
#include "cutlass/gemm/kernel/gemm_universal.hpp"
#include "cutlass/epilogue/collective/collective_builder.hpp"

using ElemA = cutlass::half_t;
using ElemB = cutlass::half_t;
using ElemCD = cutlass::half_t;
using Acc  = float;
using TileShape    = cute::Shape<cute::_512, cute::_384, cute::_64>;
using ClusterShape = cute::Shape<cute::_1, cute::_1, cute::_1>;

using CollectiveEpilogue = typename cutlass::epilogue::collective::CollectiveBuilder<
    cutlass::arch::Sm90, cutlass::arch::OpClassTensorOp,
    TileShape, ClusterShape,
    cutlass::epilogue::collective::EpilogueTileAuto,
    Acc, Acc,
    ElemCD, cutlass::layout::RowMajor, 128 / cutlass::sizeof_bits<ElemCD>::value,
    ElemCD, cutlass::layout::RowMajor, 128 / cutlass::sizeof_bits<ElemCD>::value,
    cutlass::epilogue::collective::EpilogueScheduleAuto
  >::CollectiveOp;

using CollectiveMainloop = typename cutlass::gemm::collective::CollectiveBuilder<
    cutlass::arch::Sm90, cutlass::arch::OpClassTensorOp,
    ElemA, cutlass::layout::RowMajor, 128 / cutlass::sizeof_bits<ElemA>::value,
    ElemB, cutlass::layout::ColumnMajor, 128 / cutlass::sizeof_bits<ElemB>::value,
    Acc,
    TileShape, ClusterShape,
    cutlass::gemm::collective::StageCountAutoCarveout<static_cast<int>(sizeof(typename CollectiveEpilogue::SharedStorage))>,
    cutlass::gemm::collective::KernelScheduleAuto
  >::CollectiveOp;

using GemmKernel = cutlass::gemm::kernel::GemmUniversal<
    cute::Shape<int,int,int,int>,
    CollectiveMainloop,
    CollectiveEpilogue
>;
using Gemm = cutlass::gemm::device::GemmUniversalAdapter<GemmKernel>;

// Force the device kernel symbol into the cubin without needing a host main.
auto* _anchor = &cutlass::device_kernel<GemmKernel>;


// ===== COMPILED SASS (sm_90a) =====

	.target	sm_90a

	.elftype	@"ET_EXEC"


//--------------------- .note.nv.tkinfo           --------------------------
	.section	.note.nv.tkinfo,"",@"SHT_NOTE"
	.sectionflags	@"SHF_NOTE_NV_TKINFO"
	.tkinfo
        /*0018*/ 	.word	0x00000002
        /*0030*/ 	.string	""
        /*0030*/ 	.string	"ptxas"
        /*0030*/ 	.string	"Cuda compilation tools, release 13.0, V13.0.88"
        /*0030*/ 	.string	"Build cuda_13.0.r13.0/compiler.36424714_0"
        /*0030*/ 	.string	"-arch sm_90a -m 64 "



//--------------------- .note.nv.cuinfo           --------------------------
	.section	.note.nv.cuinfo,"",@"SHT_NOTE"
	.sectionflags	@"SHF_NOTE_NV_CUINFO"
        /*0018*/ 	.short	0x0002
        /*001a*/ 	.short	0x005a
        /*001c*/ 	.short	0x0082
	.zero		2


//--------------------- .nv.info                  --------------------------
	.section	.nv.info,"",@"SHT_CUDA_INFO"
	.align	4


	//----- nvinfo : EIATTR_REGCOUNT
	.align		4
        /*0000*/ 	.byte	0x04, 0x2f
        /*0002*/ 	.short	(.L_15 - .L_14)
	.align		4
.L_14:
        /*0004*/ 	.word	index@(_ZN7cutlass13device_kernelINS_4gemm6kernel13GemmUniversalIN4cute5tupleIJiiiiEEENS1_10collective13CollectiveMmaINS1_34MainloopSm90TmaGmmaWarpSpecializedILi2ENS5_IJNS4_1CILi1EEESB_SB_EEENS1_35KernelTmaWarpSpecializedCooperativeEEENS5_IJNSA_ILi512EEENSA_ILi384EEENSA_ILi64EEEEEENS_6half_tENS5_IJlSB_lEEESJ_SK_NS4_8TiledMMAINS4_8MMA_AtomIJNS4_4SM904GMMA26MMA_64x192x16_F32F16F16_SSILNSO_5MajorE0ELSQ_0ELNSO_7ScaleInE1ELSR_1EEEEEENS4_6LayoutINS5_IJNSA_ILi2EEESB_SB_EEENS5_IJSB_NSA_ILi0EEESX_EEEEENS5_IJNS4_10UnderscoreES10_S10_EEEEENS4_13SM90_TMA_LOADENS4_14ComposedLayoutINS4_7SwizzleILi3ELi4ELi3EEENS4_18smem_ptr_flag_bitsILi16EEENSU_INS5_IJNSA_ILi8EEESH_EEENS5_IJSH_SB_EEEEEEEvNS4_8identityES13_S1D_vS1E_EENS_8epilogue10collective6detail29Sm90TmaWarpSpecializedAdapterINS1H_15DefaultEpilogueISJ_SK_SK_NS1G_6thread17LinearCombinationISJ_Li1EffLNS1L_9ScaleType4KindE0ELNS_15FloatRoundStyleE2ESJ_EENS1_15EpilogueDefaultEEEEEvvEEEEvNT_6ParamsE)
        /*0008*/ 	.word	0x000000a8


	//----- nvinfo : EIATTR_FRAME_SIZE
	.align		4
.L_15:
        /*000c*/ 	.byte	0x04, 0x11
        /*000e*/ 	.short	(.L_17 - .L_16)
	.align		4
.L_16:
        /*0010*/ 	.word	index@(_ZN7cutlass13device_kernelINS_4gemm6kernel13GemmUniversalIN4cute5tupleIJiiiiEEENS1_10collective13CollectiveMmaINS1_34MainloopSm90TmaGmmaWarpSpecializedILi2ENS5_IJNS4_1CILi1EEESB_SB_EEENS1_35KernelTmaWarpSpecializedCooperativeEEENS5_IJNSA_ILi512EEENSA_ILi384EEENSA_ILi64EEEEEENS_6half_tENS5_IJlSB_lEEESJ_SK_NS4_8TiledMMAINS4_8MMA_AtomIJNS4_4SM904GMMA26MMA_64x192x16_F32F16F16_SSILNSO_5MajorE0ELSQ_0ELNSO_7ScaleInE1ELSR_1EEEEEENS4_6LayoutINS5_IJNSA_ILi2EEESB_SB_EEENS5_IJSB_NSA_ILi0EEESX_EEEEENS5_IJNS4_10UnderscoreES10_S10_EEEEENS4_13SM90_TMA_LOADENS4_14ComposedLayoutINS4_7SwizzleILi3ELi4ELi3EEENS4_18smem_ptr_flag_bitsILi16EEENSU_INS5_IJNSA_ILi8EEESH_EEENS5_IJSH_SB_EEEEEEEvNS4_8identityES13_S1D_vS1E_EENS_8epilogue10collective6detail29Sm90TmaWarpSpecializedAdapterINS1H_15DefaultEpilogueISJ_SK_SK_NS1G_6thread17LinearCombinationISJ_Li1EffLNS1L_9ScaleType4KindE0ELNS_15FloatRoundStyleE2ESJ_EENS1_15EpilogueDefaultEEEEEvvEEEEvNT_6ParamsE)
        /*0014*/ 	.word	0x00002be0


	//----- nvinfo : EIATTR_MIN_STACK_SIZE
	.align		4
.L_17:
        /*0018*/ 	.byte	0x04, 0x12
        /*001a*/ 	.short	(.L_19 - .L_18)
	.align		4
.L_18:
        /*001c*/ 	.word	index@(_ZN7cutlass13device_kernelINS_4gemm6kernel13GemmUniversalIN4cute5tupleIJiiiiEEENS1_10collective13CollectiveMmaINS1_34MainloopSm90TmaGmmaWarpSpecializedILi2ENS5_IJNS4_1CILi1EEESB_SB_EEENS1_35KernelTmaWarpSpecializedCooperativeEEENS5_IJNSA_ILi512EEENSA_ILi384EEENSA_ILi64EEEEEENS_6half_tENS5_IJlSB_lEEESJ_SK_NS4_8TiledMMAINS4_8MMA_AtomIJNS4_4SM904GMMA26MMA_64x192x16_F32F16F16_SSILNSO_5MajorE0ELSQ_0ELNSO_7ScaleInE1ELSR_1EEEEEENS4_6LayoutINS5_IJNSA_ILi2EEESB_SB_EEENS5_IJSB_NSA_ILi0EEESX_EEEEENS5_IJNS4_10UnderscoreES10_S10_EEEEENS4_13SM90_TMA_LOADENS4_14ComposedLayoutINS4_7SwizzleILi3ELi4ELi3EEENS4_18smem_ptr_flag_bitsILi16EEENSU_INS5_IJNSA_ILi8EEESH_EEENS5_IJSH_SB_EEEEEEEvNS4_8identityES13_S1D_vS1E_EENS_8epilogue10collective6detail29Sm90TmaWarpSpecializedAdapterINS1H_15DefaultEpilogueISJ_SK_SK_NS1G_6thread17LinearCombinationISJ_Li1EffLNS1L_9ScaleType4KindE0ELNS_15FloatRoundStyleE2ESJ_EENS1_15EpilogueDefaultEEEEEvvEEEEvNT_6ParamsE)
        /*0020*/ 	.word	0x00002be0
.L_19:


//--------------------- .nv.compat                --------------------------
	.section	.nv.compat,"",@"SHT_CUDA_COMPAT_INFO"
	.align	4
        /*0000*/ 	.byte	0x02, 0x09, 0x01, 0x00, 0x02, 0x02, 0x04, 0x00, 0x02, 0x05, 0x05, 0x00, 0x03, 0x07, 0x01, 0x01
        /*0010*/ 	.byte	0x02, 0x03, 0x01, 0x00, 0x02, 0x06, 0x01, 0x00, 0x04, 0x0b, 0x08, 0x00, 0x00, 0x00, 0x00, 0x00
        /*0020*/ 	.byte	0x00, 0x00, 0x00, 0x00


//--------------------- .nv.info._ZN7cutlass13device_kernelINS_4gemm6kernel13GemmUniversalIN4cute5tupleIJiiiiEEENS1_10collective13CollectiveMmaINS1_34MainloopSm90TmaGmmaWarpSpecializedILi2ENS5_IJNS4_1CILi1EEESB_SB_EEENS1_35KernelTmaWarpSpecializedCooperativeEEENS5_IJNSA_ILi512EEENSA_ILi384EEENSA_ILi64EEEEEENS_6half_tENS5_IJlSB_lEEESJ_SK_NS4_8TiledMMAINS4_8MMA_AtomIJNS4_4SM904GMMA26MMA_64x192x16_F32F16F16_SSILNSO_5MajorE0ELSQ_0ELNSO_7ScaleInE1ELSR_1EEEEEENS4_6LayoutINS5_IJNSA_ILi2EEESB_SB_EEENS5_IJSB_NSA_ILi0EEESX_EEEEENS5_IJNS4_10UnderscoreES10_S10_EEEEENS4_13SM90_TMA_LOADENS4_14ComposedLayoutINS4_7SwizzleILi3ELi4ELi3EEENS4_18smem_ptr_flag_bitsILi16EEENSU_INS5_IJNSA_ILi8EEESH_EEENS5_IJSH_SB_EEEEEEEvNS4_8identityES13_S1D_vS1E_EENS_8epilogue10collective6detail29Sm90TmaWarpSpecializedAdapterINS1H_15DefaultEpilogueISJ_SK_SK_NS1G_6thread17LinearCombinationISJ_Li1EffLNS1L_9ScaleType4KindE0ELNS_15FloatRoundStyleE2ESJ_EENS1_15EpilogueDefaultEEEEEvvEEEEvNT_6ParamsE --------------------------
	.section	.nv.info._ZN7cutlass13device_kernelINS_4gemm6kernel13GemmUniversalIN4cute5tupleIJiiiiEEENS1_10collective13CollectiveMmaINS1_34MainloopSm90TmaGmmaWarpSpecializedILi2ENS5_IJNS4_1CILi1EEESB_SB_EEENS1_35KernelTmaWarpSpecializedCooperativeEEENS5_IJNSA_ILi512EEENSA_ILi384EEENSA_ILi64EEEEEENS_6half_tENS5_IJlSB_lEEESJ_SK_NS4_8TiledMMAINS4_8MMA_AtomIJNS4_4SM904GMMA26MMA_64x192x16_F32F16F16_SSILNSO_5MajorE0ELSQ_0ELNSO_7ScaleInE1ELSR_1EEEEEENS4_6LayoutINS5_IJNSA_ILi2EEESB_SB_EEENS5_IJSB_NSA_ILi0EEESX_EEEEENS5_IJNS4_10UnderscoreES10_S10_EEEEENS4_13SM90_TMA_LOADENS4_14ComposedLayoutINS4_7SwizzleILi3ELi4ELi3EEENS4_18smem_ptr_flag_bitsILi16EEENSU_INS5_IJNSA_ILi8EEESH_EEENS5_IJSH_SB_EEEEEEEvNS4_8identityES13_S1D_vS1E_EENS_8epilogue10collective6detail29Sm90TmaWarpSpecializedAdapterINS1H_15DefaultEpilogueISJ_SK_SK_NS1G_6thread17LinearCombinationISJ_Li1EffLNS1L_9ScaleType4KindE0ELNS_15FloatRoundStyleE2ESJ_EENS1_15EpilogueDefaultEEEEEvvEEEEvNT_6ParamsE,"",@"SHT_CUDA_INFO"
	.sectionflags	@""
	.align	4


	//----- nvinfo : EIATTR_CUDA_API_VERSION
	.align		4
        /*0000*/ 	.byte	0x04, 0x37
        /*0002*/ 	.short	(.L_21 - .L_20)
.L_20:
        /*0004*/ 	.word	0x00000082


	//----- nvinfo : EIATTR_KPARAM_INFO
	.align		4
.L_21:
        /*0008*/ 	.byte	0x04, 0x17
        /*000a*/ 	.short	(.L_23 - .L_22)
.L_22:
        /*000c*/ 	.word	0x00000000
        /*0010*/ 	.short	0x0000
        /*0012*/ 	.short	0x0070
        /*0014*/ 	.byte	0x00, 0xf0, 0x01, 0x10


	//----- nvinfo : EIATTR_SPARSE_MMA_MASK
	.align		4
.L_23:
        /*0018*/ 	.byte	0x03, 0x50
        /*001a*/ 	.short	0x0000


	//----- nvinfo : EIATTR_MAXREG_COUNT
	.align		4
        /*001c*/ 	.byte	0x03, 0x1b
        /*001e*/ 	.short	0x00a8


	//----- nvinfo : EIATTR_NUM_BARRIERS
	.align		4
        /*0020*/ 	.byte	0x02, 0x4c
        /*0022*/ 	.byte	0x01
	.zero		1


	//----- nvinfo : EIATTR_EXTERNS
	.align		4
        /*0024*/ 	.byte	0x04, 0x0f
        /*0026*/ 	.short	(.L_25 - .L_24)


	//   ....[0]....
	.align		4
.L_24:
        /*0028*/ 	.word	index@(__assertfail)


	//----- nvinfo : EIATTR_ANNOTATIONS
	.align		4
.L_25:
        /*002c*/ 	.byte	0x04, 0x55
        /*002e*/ 	.short	(.L_27 - .L_26)


	//   ....[0]....
.L_26:
        /*0030*/ 	.word	0x00000001
        /*0034*/ 	.byte	0x50, 0x06, 0x00, 0x00, 0x01, 0x00, 0x00, 0x00, 0x70, 0x06, 0x00, 0x00, 0x01, 0x00, 0x00, 0x00
        /* <DEDUP_REMOVED lines=719> */
        /*2d34*/ 	.byte	0x90, 0xa4, 0x00, 0x00


	//----- nvinfo : EIATTR_MERCURY_ISA_VERSION
	.align		4
.L_27:
        /*2d38*/ 	.byte	0x03, 0x5f
        /*2d3a*/ 	.short	0x0101


	//----- nvinfo : EIATTR_INT_WARP_WIDE_INSTR_OFFSETS
	.align		4
        /*2d3c*/ 	.byte	0x04, 0x31
        /*2d3e*/ 	.short	(.L_29 - .L_28)


	//   ....[0]....
.L_28:
        /*2d40*/ 	.word	0x000004c0


	//   ....[1]....
        /*2d44*/ 	.word	0x000004d0


	//   ....[2]....
        /*2d48*/ 	.word	0x00000560


	//----- nvinfo : EIATTR_COOP_GROUP_MASK_REGIDS
	.align		4
.L_29:
        /*2d4c*/ 	.byte	0x04, 0x29
        /*2d4e*/ 	.short	(.L_31 - .L_30)


	//   ....[0]....
.L_30:
        /*2d50*/ 	.word	0xffffffff


	//   ....[1]....
        /*2d54*/ 	.word	0xffffffff


	//   ....[2]....
        /*2d58*/ 	.word	0xffffffff


	//   ....[3]....
        /*2d5c*/ 	.word	0xffffffff


	//   ....[4]....
        /*2d60*/ 	.word	0xffffffff


	//----- nvinfo : EIATTR_COOP_GROUP_INSTR_OFFSETS
	.align		4
.L_31:
        /*2d64*/ 	.byte	0x04, 0x28
        /*2d66*/ 	.short	(.L_33 - .L_32)


	//   ....[0]....
.L_32:
        /*2d68*/ 	.word	0x00000070


	//   ....[1]....
        /*2d6c*/ 	.word	0x00000080


	//   ....[2]....
        /*2d70*/ 	.word	0x000001a0


	//   ....[3]....
        /*2d74*/ 	.word	0x00000370


	//   ....[4]....
        /*2d78*/ 	.word	0x00001130


	//----- nvinfo : EIATTR_REG_RECONFIG
	.align		4
.L_33:
        /*2d7c*/ 	.byte	0x01, 0x54
	.zero		2


	//----- nvinfo : EIATTR_SYSCALL_OFFSETS
	.align		4
        /*2d80*/ 	.byte	0x04, 0x46
        /*2d82*/ 	.short	(.L_35 - .L_34)


	//   ....[0]....
.L_34:
        /*2d84*/ 	.word	0x000012e0


	//----- nvinfo : EIATTR_MBARRIER_INSTR_OFFSETS
	.align		4
.L_35:
        /*2d88*/ 	.byte	0x04, 0x39
        /*2d8a*/ 	.short	(.L_37 - .L_36)


	//   ....[0]....
.L_36:
        /*2d8c*/ 	.word	0x00000320
        /*2d90*/ 	.word	0x000000ff
        /*2d94*/ 	.word	0x00000000
        /*2d98*/ 	.short	0x0100
        /*2d9a*/ 	.byte	0x08
	.zero		1


	//   ....[1]....
        /*2d9c*/ 	.word	0x00000330
        /*2da0*/ 	.word	0x000000ff
        /*2da4*/ 	.word	0x00000010
        /*2da8*/ 	.short	0x0100
        /*2daa*/ 	.byte	0x08
	.zero		1


	//   ....[2]....
        /*2dac*/ 	.word	0x00000340
        /*2db0*/ 	.word	0x000000ff
        /*2db4*/ 	.word	0x00000008
        /*2db8*/ 	.short	0x0100
        /*2dba*/ 	.byte	0x08
	.zero		1


	//   ....[3]....
        /*2dbc*/ 	.word	0x00000350
        /*2dc0*/ 	.word	0x000000ff
        /*2dc4*/ 	.word	0x00000018
        /*2dc8*/ 	.short	0x0100
        /*2dca*/ 	.byte	0x08
	.zero		1


	//   ....[4]....
        /*2dcc*/ 	.word	0x000005e0
        /*2dd0*/ 	.word	0x000000ff
        /*2dd4*/ 	.word	0x00000030
        /*2dd8*/ 	.short	0x0100
        /*2dda*/ 	.byte	0x10
	.zero		1


	//   ....[5]....
        /*2ddc*/ 	.word	0x00000680
        /*2de0*/ 	.word	0x000000ff
        /*2de4*/ 	.word	0x00000038
        /*2de8*/ 	.short	0x0100
        /*2dea*/ 	.byte	0x10
	.zero		1


	//   ....[6]....
        /*2dec*/ 	.word	0x00001380
        /*2df0*/ 	.word	0x00000003
        /*2df4*/ 	.word	0x00000000
        /*2df8*/ 	.short	0x010a
        /*2dfa*/ 	.byte	0x3f
	.zero		1


	//   ....[7]....
        /*2dfc*/ 	.word	0x000013c0
        /*2e00*/ 	.word	0x00000003
        /*2e04*/ 	.word	0x00000000
        /*2e08*/ 	.short	0x010a
        /*2e0a*/ 	.byte	0x3f
	.zero		1


	//   ....[8]....
        /*2e0c*/ 	.word	0x00017cc0
        /*2e10*/ 	.word	0x000000ff
        /*2e14*/ 	.word	0x00000000
        /*2e18*/ 	.short	0x010a
        /*2e1a*/ 	.byte	0x08
	.zero		1


	//   ....[9]....
        /*2e1c*/ 	.word	0x00017d00
        /*2e20*/ 	.word	0x000000ff
        /*2e24*/ 	.word	0x00000000
        /*2e28*/ 	.short	0x010a
        /*2e2a*/ 	.byte	0x08
	.zero		1


	//   ....[10]....
        /*2e2c*/ 	.word	0x000306c0
        /*2e30*/ 	.word	0x000000ff
        /*2e34*/ 	.word	0x00000000
        /*2e38*/ 	.short	0x0101
        /*2e3a*/ 	.byte	0x08
	.zero		1


	//   ....[11]....
        /*2e3c*/ 	.word	0x00030880
        /*2e40*/ 	.word	0x000000ff
        /*2e44*/ 	.word	0x00000000
        /*2e48*/ 	.short	0x0101
        /*2e4a*/ 	.byte	0x04
	.zero		1


	//   ....[12]....
        /*2e4c*/ 	.word	0x000691a0
        /*2e50*/ 	.word	0x0000000f
        /*2e54*/ 	.word	0x00000010
        /*2e58*/ 	.short	0x010a
        /*2e5a*/ 	.byte	0x3f
	.zero		1


	//   ....[13]....
        /*2e5c*/ 	.word	0x00069580
        /*2e60*/ 	.word	0x00000002
        /*2e64*/ 	.word	0x00000038
        /*2e68*/ 	.short	0x0101
        /*2e6a*/ 	.byte	0x3f
	.zero		1


	//   ....[14]....
        /*2e6c*/ 	.word	0x00069d20
        /*2e70*/ 	.word	0x00000005
        /*2e74*/ 	.word	0x00000000
        /*2e78*/ 	.short	0x010a
        /*2e7a*/ 	.byte	0x3f
	.zero		1


	//   ....[15]....
        /*2e7c*/ 	.word	0x00069db0
        /*2e80*/ 	.word	0x00000003
        /*2e84*/ 	.word	0x00000000
        /*2e88*/ 	.short	0x010a
        /*2e8a*/ 	.byte	0x3f
	.zero		1


	//   ....[16]....
        /*2e8c*/ 	.word	0x00069e10
        /*2e90*/ 	.word	0x00000003
        /*2e94*/ 	.word	0x00000000
        /*2e98*/ 	.short	0x010a
        /*2e9a*/ 	.byte	0x3f
	.zero		1


	//   ....[17]....
        /*2e9c*/ 	.word	0x00069e70
        /*2ea0*/ 	.word	0x00000005
        /*2ea4*/ 	.word	0x00000000
        /*2ea8*/ 	.short	0x010a
        /*2eaa*/ 	.byte	0x3f
	.zero		1


	//   ....[18]....
        /*2eac*/ 	.word	0x00069f40
        /*2eb0*/ 	.word	0x0000000f
        /*2eb4*/ 	.word	0x00000010
        /*2eb8*/ 	.short	0x010a
        /*2eba*/ 	.byte	0x3f
	.zero		1


	//   ....[19]....
        /*2ebc*/ 	.word	0x0006a010
        /*2ec0*/ 	.word	0x00000005
        /*2ec4*/ 	.word	0x00000000
        /*2ec8*/ 	.short	0x010a
        /*2eca*/ 	.byte	0x3f
	.zero		1


	//----- nvinfo : EIATTR_NUM_MBARRIERS
	.align		4
.L_37:
        /*2ecc*/ 	.byte	0x03, 0x38
        /*2ece*/ 	.short	0x0006


	//----- nvinfo : EIATTR_EXIT_INSTR_OFFSETS
	.align		4
        /*2ed0*/ 	.byte	0x04, 0x1c
        /*2ed2*/ 	.short	(.L_39 - .L_38)


	//   ....[0]....
.L_38:
        /*2ed4*/ 	.word	0x000006e0


	//   ....[1]....
        /*2ed8*/ 	.word	0x00001050


	//   ....[2]....
        /*2edc*/ 	.word	0x00068720


	//   ....[3]....
        /*2ee0*/ 	.word	0x00068e30


	//   ....[4]....
        /*2ee4*/ 	.word	0x00069e00


	//----- nvinfo : EIATTR_MAX_THREADS
	.align		4
.L_39:
        /*2ee8*/ 	.byte	0x04, 0x05
        /*2eea*/ 	.short	(.L_41 - .L_40)
.L_40:
        /*2eec*/ 	.word	0x00000180
        /*2ef0*/ 	.word	0x00000001
        /*2ef4*/ 	.word	0x00000001


	//----- nvinfo : EIATTR_CRS_STACK_SIZE
	.align		4
.L_41:
        /*2ef8*/ 	.byte	0x04, 0x1e
        /*2efa*/ 	.short	(.L_43 - .L_42)
.L_42:
        /*2efc*/ 	.word	0x00000000


	//----- nvinfo : EIATTR_CBANK_PARAM_SIZE
	.align		4
.L_43:
        /*2f00*/ 	.byte	0x03, 0x19
        /*2f02*/ 	.short	0x0470


	//----- nvinfo : EIATTR_PARAM_CBANK
	.align		4
        /*2f04*/ 	.byte	0x04, 0x0a
        /*2f06*/ 	.short	(.L_45 - .L_44)
	.align		4
.L_44:
        /*2f08*/ 	.word	index@(.nv.constant0._ZN7cutlass13device_kernelINS_4gemm6kernel13GemmUniversalIN4cute5tupleIJiiiiEEENS1_10collective13CollectiveMmaINS1_34MainloopSm90TmaGmmaWarpSpecializedILi2ENS5_IJNS4_1CILi1EEESB_SB_EEENS1_35KernelTmaWarpSpecializedCooperativeEEENS5_IJNSA_ILi512EEENSA_ILi384EEENSA_ILi64EEEEEENS_6half_tENS5_IJlSB_lEEESJ_SK_NS4_8TiledMMAINS4_8MMA_AtomIJNS4_4SM904GMMA26MMA_64x192x16_F32F16F16_SSILNSO_5MajorE0ELSQ_0ELNSO_7ScaleInE1ELSR_1EEEEEENS4_6LayoutINS5_IJNSA_ILi2EEESB_SB_EEENS5_IJSB_NSA_ILi0EEESX_EEEEENS5_IJNS4_10UnderscoreES10_S10_EEEEENS4_13SM90_TMA_LOADENS4_14ComposedLayoutINS4_7SwizzleILi3ELi4ELi3EEENS4_18smem_ptr_flag_bitsILi16EEENSU_INS5_IJNSA_ILi8EEESH_EEENS5_IJSH_SB_EEEEEEEvNS4_8identityES13_S1D_vS1E_EENS_8epilogue10collective6detail29Sm90TmaWarpSpecializedAdapterINS1H_15DefaultEpilogueISJ_SK_SK_NS1G_6thread17LinearCombinationISJ_Li1EffLNS1L_9ScaleType4KindE0ELNS_15FloatRoundStyleE2ESJ_EENS1_15EpilogueDefaultEEEEEvvEEEEvNT_6ParamsE)
        /*2f0c*/ 	.short	0x0210
        /*2f0e*/ 	.short	0x0470


	//----- nvinfo : EIATTR_SW_WAR
	.align		4
.L_45:
        /*2f10*/ 	.byte	0x04, 0x36
        /*2f12*/ 	.short	(.L_47 - .L_46)
.L_46:
        /*2f14*/ 	.word	0x00000008
.L_47:


//--------------------- .nv.callgraph             --------------------------
	.section	.nv.callgraph,"",@"SHT_CUDA_CALLGRAPH"
	.align	4
	.sectionentsize	8
	.align		4
        /*0000*/ 	.word	0x00000000
	.align		4
        /*0004*/ 	.word	0xffffffff
	.align		4
        /*0008*/ 	.word	index@(_ZN7cutlass13device_kernelINS_4gemm6kernel13GemmUniversalIN4cute5tupleIJiiiiEEENS1_10collective13CollectiveMmaINS1_34MainloopSm90TmaGmmaWarpSpecializedILi2ENS5_IJNS4_1CILi1EEESB_SB_EEENS1_35KernelTmaWarpSpecializedCooperativeEEENS5_IJNSA_ILi512EEENSA_ILi384EEENSA_ILi64EEEEEENS_6half_tENS5_IJlSB_lEEESJ_SK_NS4_8TiledMMAINS4_8MMA_AtomIJNS4_4SM904GMMA26MMA_64x192x16_F32F16F16_SSILNSO_5MajorE0ELSQ_0ELNSO_7ScaleInE1ELSR_1EEEEEENS4_6LayoutINS5_IJNSA_ILi2EEESB_SB_EEENS5_IJSB_NSA_ILi0EEESX_EEEEENS5_IJNS4_10UnderscoreES10_S10_EEEEENS4_13SM90_TMA_LOADENS4_14ComposedLayoutINS4_7SwizzleILi3ELi4ELi3EEENS4_18smem_ptr_flag_bitsILi16EEENSU_INS5_IJNSA_ILi8EEESH_EEENS5_IJSH_SB_EEEEEEEvNS4_8identityES13_S1D_vS1E_EENS_8epilogue10collective6detail29Sm90TmaWarpSpecializedAdapterINS1H_15DefaultEpilogueISJ_SK_SK_NS1G_6thread17LinearCombinationISJ_Li1EffLNS1L_9ScaleType4KindE0ELNS_15FloatRoundStyleE2ESJ_EENS1_15EpilogueDefaultEEEEEvvEEEEvNT_6ParamsE)
	.align		4
        /*000c*/ 	.word	index@(__assertfail)
	.align		4
        /*0010*/ 	.word	0x00000000
	.align		4
        /*0014*/ 	.word	0xfffffffe
	.align		4
        /*0018*/ 	.word	0x00000000
	.align		4
        /*001c*/ 	.word	0xfffffffd
	.align		4
        /*0020*/ 	.word	0x00000000
	.align		4
        /*0024*/ 	.word	0xfffffffc


//--------------------- .nv.constant4             --------------------------
	.section	.nv.constant4,"a",@progbits
	.align	8
	.align		8
.nv.constant4:
        /*0000*/ 	.dword	__assertfail
	.align		8
        /*0008*/ 	.dword	__unnamed_1
	.align		8
        /*0010*/ 	.dword	_ZN40_INTERNAL_9683c392_4_k_cu_31b9d02b_175074cuda3std3__45__cpo5beginE
	.align		8
        /*0018*/ 	.dword	_ZN40_INTERNAL_9683c392_4_k_cu_31b9d02b_175074cuda3std3__45__cpo3endE
	.align		8
        /*0020*/ 	.dword	_ZN40_INTERNAL_9683c392_4_k_cu_31b9d02b_175074cuda3std3__45__cpo6cbeginE
	.align		8
        /*0028*/ 	.dword	_ZN40_INTERNAL_9683c392_4_k_cu_31b9d02b_175074cuda3std3__45__cpo4cendE
	.align		8
        /*0030*/ 	.dword	_ZN40_INTERNAL_9683c392_4_k_cu_31b9d02b_175074cuda3std3__442_GLOBAL__N__9683c392_4_k_cu_31b9d02b_175076ignoreE
	.align		8
        /*0038*/ 	.dword	_ZN40_INTERNAL_9683c392_4_k_cu_31b9d02b_175074cuda3std3__419piecewise_constructE
	.align		8
        /*0040*/ 	.dword	_ZN40_INTERNAL_9683c392_4_k_cu_31b9d02b_175074cuda3std3__48in_placeE
	.align		8
        /*0048*/ 	.dword	_ZN40_INTERNAL_9683c392_4_k_cu_31b9d02b_175074cuda3std6ranges3__45__cpo4swapE
	.align		8
        /*0050*/ 	.dword	_ZN40_INTERNAL_9683c392_4_k_cu_31b9d02b_175074cuda3std6ranges3__45__cpo9iter_moveE
	.align		8
        /*0058*/ 	.dword	_ZN40_INTERNAL_9683c392_4_k_cu_31b9d02b_175074cute7productE
	.align		8
        /*0060*/ 	.dword	_ZN40_INTERNAL_9683c392_4_k_cu_31b9d02b_175074cute1_E
	.align		8
        /*0068*/ 	.dword	$str$22
	.align		8
        /*0070*/ 	.dword	$str$23


//--------------------- .text._ZN7cutlass13device_kernelINS_4gemm6kernel13GemmUniversalIN4cute5tupleIJiiiiEEENS1_10collective13CollectiveMmaINS1_34MainloopSm90TmaGmmaWarpSpecializedILi2ENS5_IJNS4_1CILi1EEESB_SB_EEENS1_35KernelTmaWarpSpecializedCooperativeEEENS5_IJNSA_ILi512EEENSA_ILi384EEENSA_ILi64EEEEEENS_6half_tENS5_IJlSB_lEEESJ_SK_NS4_8TiledMMAINS4_8MMA_AtomIJNS4_4SM904GMMA26MMA_64x192x16_F32F16F16_SSILNSO_5MajorE0ELSQ_0ELNSO_7ScaleInE1ELSR_1EEEEEENS4_6LayoutINS5_IJNSA_ILi2EEESB_SB_EEENS5_IJSB_NSA_ILi0EEESX_EEEEENS5_IJNS4_10UnderscoreES10_S10_EEEEENS4_13SM90_TMA_LOADENS4_14ComposedLayoutINS4_7SwizzleILi3ELi4ELi3EEENS4_18smem_ptr_flag_bitsILi16EEENSU_INS5_IJNSA_ILi8EEESH_EEENS5_IJSH_SB_EEEEEEEvNS4_8identityES13_S1D_vS1E_EENS_8epilogue10collective6detail29Sm90TmaWarpSpecializedAdapterINS1H_15DefaultEpilogueISJ_SK_SK_NS1G_6thread17LinearCombinationISJ_Li1EffLNS1L_9ScaleType4KindE0ELNS_15FloatRoundStyleE2ESJ_EENS1_15EpilogueDefaultEEEEEvvEEEEvNT_6ParamsE --------------------------
	.section	.text._ZN7cutlass13device_kernelINS_4gemm6kernel13GemmUniversalIN4cute5tupleIJiiiiEEENS1_10collective13CollectiveMmaINS1_34MainloopSm90TmaGmmaWarpSpecializedILi2ENS5_IJNS4_1CILi1EEESB_SB_EEENS1_35KernelTmaWarpSpecializedCooperativeEEENS5_IJNSA_ILi512EEENSA_ILi384EEENSA_ILi64EEEEEENS_6half_tENS5_IJlSB_lEEESJ_SK_NS4_8TiledMMAINS4_8MMA_AtomIJNS4_4SM904GMMA26MMA_64x192x16_F32F16F16_SSILNSO_5MajorE0ELSQ_0ELNSO_7ScaleInE1ELSR_1EEEEEENS4_6LayoutINS5_IJNSA_ILi2EEESB_SB_EEENS5_IJSB_NSA_ILi0EEESX_EEEEENS5_IJNS4_10UnderscoreES10_S10_EEEEENS4_13SM90_TMA_LOADENS4_14ComposedLayoutINS4_7SwizzleILi3ELi4ELi3EEENS4_18smem_ptr_flag_bitsILi16EEENSU_INS5_IJNSA_ILi8EEESH_EEENS5_IJSH_SB_EEEEEEEvNS4_8identityES13_S1D_vS1E_EENS_8epilogue10collective6detail29Sm90TmaWarpSpecializedAdapterINS1H_15DefaultEpilogueISJ_SK_SK_NS1G_6thread17LinearCombinationISJ_Li1EffLNS1L_9ScaleType4KindE0ELNS_15FloatRoundStyleE2ESJ_EENS1_15EpilogueDefaultEEEEEvvEEEEvNT_6ParamsE,"ax",@progbits
	.align	128
.text._ZN7cutlass13device_kernelINS_4gemm6kernel13GemmUniversalIN4cute5tupleIJiiiiEEENS1_10collective13CollectiveMmaINS1_34MainloopSm90TmaGmmaWarpSpecializedILi2ENS5_IJNS4_1CILi1EEESB_SB_EEENS1_35KernelTmaWarpSpecializedCooperativeEEENS5_IJNSA_ILi512EEENSA_ILi384EEENSA_ILi64EEEEEENS_6half_tENS5_IJlSB_lEEESJ_SK_NS4_8TiledMMAINS4_8MMA_AtomIJNS4_4SM904GMMA26MMA_64x192x16_F32F16F16_SSILNSO_5MajorE0ELSQ_0ELNSO_7ScaleInE1ELSR_1EEEEEENS4_6LayoutINS5_IJNSA_ILi2EEESB_SB_EEENS5_IJSB_NSA_ILi0EEESX_EEEEENS5_IJNS4_10UnderscoreES10_S10_EEEEENS4_13SM90_TMA_LOADENS4_14ComposedLayoutINS4_7SwizzleILi3ELi4ELi3EEENS4_18smem_ptr_flag_bitsILi16EEENSU_INS5_IJNSA_ILi8EEESH_EEENS5_IJSH_SB_EEEEEEEvNS4_8identityES13_S1D_vS1E_EENS_8epilogue10collective6detail29Sm90TmaWarpSpecializedAdapterINS1H_15DefaultEpilogueISJ_SK_SK_NS1G_6thread17LinearCombinationISJ_Li1EffLNS1L_9ScaleType4KindE0ELNS_15FloatRoundStyleE2ESJ_EENS1_15EpilogueDefaultEEEEEvvEEEEvNT_6ParamsE:
        .type           _ZN7cutlass13device_kernelINS_4gemm6kernel13GemmUniversalIN4cute5tupleIJiiiiEEENS1_10collective13CollectiveMmaINS1_34MainloopSm90TmaGmmaWarpSpecializedILi2ENS5_IJNS4_1CILi1EEESB_SB_EEENS1_35KernelTmaWarpSpecializedCooperativeEEENS5_IJNSA_ILi512EEENSA_ILi384EEENSA_ILi64EEEEEENS_6half_tENS5_IJlSB_lEEESJ_SK_NS4_8TiledMMAINS4_8MMA_AtomIJNS4_4SM904GMMA26MMA_64x192x16_F32F16F16_SSILNSO_5MajorE0ELSQ_0ELNSO_7ScaleInE1ELSR_1EEEEEENS4_6LayoutINS5_IJNSA_ILi2EEESB_SB_EEENS5_IJSB_NSA_ILi0EEESX_EEEEENS5_IJNS4_10UnderscoreES10_S10_EEEEENS4_13SM90_TMA_LOADENS4_14ComposedLayoutINS4_7SwizzleILi3ELi4ELi3EEENS4_18smem_ptr_flag_bitsILi16EEENSU_INS5_IJNSA_ILi8EEESH_EEENS5_IJSH_SB_EEEEEEEvNS4_8identityES13_S1D_vS1E_EENS_8epilogue10collective6detail29Sm90TmaWarpSpecializedAdapterINS1H_15DefaultEpilogueISJ_SK_SK_NS1G_6thread17LinearCombinationISJ_Li1EffLNS1L_9ScaleType4KindE0ELNS_15FloatRoundStyleE2ESJ_EENS1_15EpilogueDefaultEEEEEvvEEEEvNT_6ParamsE,@function
        .size           _ZN7cutlass13device_kernelINS_4gemm6kernel13GemmUniversalIN4cute5tupleIJiiiiEEENS1_10collective13CollectiveMmaINS1_34MainloopSm90TmaGmmaWarpSpecializedILi2ENS5_IJNS4_1CILi1EEESB_SB_EEENS1_35KernelTmaWarpSpecializedCooperativeEEENS5_IJNSA_ILi512EEENSA_ILi384EEENSA_ILi64EEEEEENS_6half_tENS5_IJlSB_lEEESJ_SK_NS4_8TiledMMAINS4_8MMA_AtomIJNS4_4SM904GMMA26MMA_64x192x16_F32F16F16_SSILNSO_5MajorE0ELSQ_0ELNSO_7ScaleInE1ELSR_1EEEEEENS4_6LayoutINS5_IJNSA_ILi2EEESB_SB_EEENS5_IJSB_NSA_ILi0EEESX_EEEEENS5_IJNS4_10UnderscoreES10_S10_EEEEENS4_13SM90_TMA_LOADENS4_14ComposedLayoutINS4_7SwizzleILi3ELi4ELi3EEENS4_18smem_ptr_flag_bitsILi16EEENSU_INS5_IJNSA_ILi8EEESH_EEENS5_IJSH_SB_EEEEEEEvNS4_8identityES13_S1D_vS1E_EENS_8epilogue10collective6detail29Sm90TmaWarpSpecializedAdapterINS1H_15DefaultEpilogueISJ_SK_SK_NS1G_6thread17LinearCombinationISJ_Li1EffLNS1L_9ScaleType4KindE0ELNS_15FloatRoundStyleE2ESJ_EENS1_15EpilogueDefaultEEEEEvvEEEEvNT_6ParamsE,(.L_x_1592 - _ZN7cutlass13device_kernelINS_4gemm6kernel13GemmUniversalIN4cute5tupleIJiiiiEEENS1_10collective13CollectiveMmaINS1_34MainloopSm90TmaGmmaWarpSpecializedILi2ENS5_IJNS4_1CILi1EEESB_SB_EEENS1_35KernelTmaWarpSpecializedCooperativeEEENS5_IJNSA_ILi512EEENSA_ILi384EEENSA_ILi64EEEEEENS_6half_tENS5_IJlSB_lEEESJ_SK_NS4_8TiledMMAINS4_8MMA_AtomIJNS4_4SM904GMMA26MMA_64x192x16_F32F16F16_SSILNSO_5MajorE0ELSQ_0ELNSO_7ScaleInE1ELSR_1EEEEEENS4_6LayoutINS5_IJNSA_ILi2EEESB_SB_EEENS5_IJSB_NSA_ILi0EEESX_EEEEENS5_IJNS4_10UnderscoreES10_S10_EEEEENS4_13SM90_TMA_LOADENS4_14ComposedLayoutINS4_7SwizzleILi3ELi4ELi3EEENS4_18smem_ptr_flag_bitsILi16EEENSU_INS5_IJNSA_ILi8EEESH_EEENS5_IJSH_SB_EEEEEEEvNS4_8identityES13_S1D_vS1E_EENS_8epilogue10collective6detail29Sm90TmaWarpSpecializedAdapterINS1H_15DefaultEpilogueISJ_SK_SK_NS1G_6thread17LinearCombinationISJ_Li1EffLNS1L_9ScaleType4KindE0ELNS_15FloatRoundStyleE2ESJ_EENS1_15EpilogueDefaultEEEEEvvEEEEvNT_6ParamsE)
        .other          _ZN7cutlass13device_kernelINS_4gemm6kernel13GemmUniversalIN4cute5tupleIJiiiiEEENS1_10collective13CollectiveMmaINS1_34MainloopSm90TmaGmmaWarpSpecializedILi2ENS5_IJNS4_1CILi1EEESB_SB_EEENS1_35KernelTmaWarpSpecializedCooperativeEEENS5_IJNSA_ILi512EEENSA_ILi384EEENSA_ILi64EEEEEENS_6half_tENS5_IJlSB_lEEESJ_SK_NS4_8TiledMMAINS4_8MMA_AtomIJNS4_4SM904GMMA26MMA_64x192x16_F32F16F16_SSILNSO_5MajorE0ELSQ_0ELNSO_7ScaleInE1ELSR_1EEEEEENS4_6LayoutINS5_IJNSA_ILi2EEESB_SB_EEENS5_IJSB_NSA_ILi0EEESX_EEEEENS5_IJNS4_10UnderscoreES10_S10_EEEEENS4_13SM90_TMA_LOADENS4_14ComposedLayoutINS4_7SwizzleILi3ELi4ELi3EEENS4_18smem_ptr_flag_bitsILi16EEENSU_INS5_IJNSA_ILi8EEESH_EEENS5_IJSH_SB_EEEEEEEvNS4_8identityES13_S1D_vS1E_EENS_8epilogue10collective6detail29Sm90TmaWarpSpecializedAdapterINS1H_15DefaultEpilogueISJ_SK_SK_NS1G_6thread17LinearCombinationISJ_Li1EffLNS1L_9ScaleType4KindE0ELNS_15FloatRoundStyleE2ESJ_EENS1_15EpilogueDefaultEEEEEvvEEEEvNT_6ParamsE,@"STO_CUDA_ENTRY STV_DEFAULT"
_ZN7cutlass13device_kernelINS_4gemm6kernel13GemmUniversalIN4cute5tupleIJiiiiEEENS1_10collective13CollectiveMmaINS1_34MainloopSm90TmaGmmaWarpSpecializedILi2ENS5_IJNS4_1CILi1EEESB_SB_EEENS1_35KernelTmaWarpSpecializedCooperativeEEENS5_IJNSA_ILi512EEENSA_ILi384EEENSA_ILi64EEEEEENS_6half_tENS5_IJlSB_lEEESJ_SK_NS4_8TiledMMAINS4_8MMA_AtomIJNS4_4SM904GMMA26MMA_64x192x16_F32F16F16_SSILNSO_5MajorE0ELSQ_0ELNSO_7ScaleInE1ELSR_1EEEEEENS4_6LayoutINS5_IJNSA_ILi2EEESB_SB_EEENS5_IJSB_NSA_ILi0EEESX_EEEEENS5_IJNS4_10UnderscoreES10_S10_EEEEENS4_13SM90_TMA_LOADENS4_14ComposedLayoutINS4_7SwizzleILi3ELi4ELi3EEENS4_18smem_ptr_flag_bitsILi16EEENSU_INS5_IJNSA_ILi8EEESH_EEENS5_IJSH_SB_EEEEEEEvNS4_8identityES13_S1D_vS1E_EENS_8epilogue10collective6detail29Sm90TmaWarpSpecializedAdapterINS1H_15DefaultEpilogueISJ_SK_SK_NS1G_6thread17LinearCombinationISJ_Li1EffLNS1L_9ScaleType4KindE0ELNS_15FloatRoundStyleE2ESJ_EENS1_15EpilogueDefaultEEEEEvvEEEEvNT_6ParamsE:
[----:B------:R-:W0:Y:S02]  /*0000*/  LDC R1, c[0x0][0x28] ;  /* 0x00000a00ff017b82 */ /* 0x000e240000000800 */
[----:B0-----:R-:W-:Y:S01]  /*0010*/  VIADD R1, R1, 0xffffd420 ;  /* 0xffffd42001017836 */ /* 0x001fe20000000000 */
[----:B------:R-:W0:Y:S01]  /*0020*/  S2R R2, SR_TID.X ;  /* 0x0000000000027919 */ /* 0x000e220000002100 */
[----:B------:R-:W-:Y:S01]  /*0030*/  ELECT P0, URZ, PT ;  /* 0x00000000003f782f */ /* 0x000fe20003800000 */
[----:B------:R-:W-:Y:S01]  /*0040*/  BSSY B0, `(.L_x_0) ;  /* 0x0000015000007945 */ /* 0x000fe20003800000 */
[--C-:B0-----:R-:W-:Y:S02]  /*0050*/  SHF.R.U32.HI R0, RZ, 0x5, R2.reuse ;  /* 0x00000005ff007819 */ /* 0x101fe40000011602 */
[----:B------:R-:W-:-:S03]  /*0060*/  SHF.R.U32.HI R2, RZ, 0x7, R2 ;  /* 0x00000007ff027819 */ /* 0x000fc60000011602 */
[----:B------:R-:W0:Y:S04]  /*0070*/  SHFL.IDX PT, R3, R0, RZ, 0x1f ;  /* 0x00001fff00037589 */ /* 0x000e2800000e0000 */
[----:B------:R-:W1:Y:S01]  /*0080*/  SHFL.IDX PT, R2, R2, RZ, 0x1f ;  /* 0x00001fff02027589 */ /* 0x000e6200000e0000 */
[----:B0-----:R-:W-:Y:S02]  /*0090*/  R2UR UR10, R3 ;  /* 0x00000000030a72ca */ /* 0x001fe400000e0000 */
[----:B-1----:R-:W-:-:S11]  /*00a0*/  R2UR UR5, R2 ;  /* 0x00000000020572ca */ /* 0x002fd600000e0000 */
[----:B------:R-:W-:Y:S02]  /*00b0*/  USHF.R.S32.HI UR4, URZ, 0x1f, UR10 ;  /* 0x0000001f3f047899 */ /* 0x000fe4000801140a */
[----:B------:R-:W-:Y:S02]  /*00c0*/  ISETP.NE.OR P0, PT, RZ, UR10, !P0 ;  /* 0x0000000aff007c0c */ /* 0x000fe4000c705670 */
[----:B------:R-:W-:-:S04]  /*00d0*/  ULEA.HI UR4, UR4, UR10, URZ, 0x2 ;  /* 0x0000000a04047291 */ /* 0x000fc8000f8f103f */
[----:B------:R-:W-:-:S04]  /*00e0*/  ULOP3.LUT UR4, UR4, 0xfffffffc, URZ, 0xc0, !UPT ;  /* 0xfffffffc04047892 */ /* 0x000fc8000f8ec03f */
[----:B------:R-:W-:-:S03]  /*00f0*/  UIADD3 UR10, UR10, -UR4, URZ ;  /* 0x800000040a0a7290 */ /* 0x000fc6000fffe03f */
[----:B------:R-:W-:Y:S09]  /*0100*/  @P0 BRA `(.L_x_1) ;  /* 0x0000000000200947 */ /* 0x000ff20003800000 */
[----:B------:R-:W-:Y:S02]  /*0110*/  ULDC.64 UR6, c[0x0][0x198] ;  /* 0x0000660000067ab9 */ /* 0x000fe40000000a00 */
[----:B------:R-:W-:Y:S02]  /*0120*/  UIADD3 UR8, UP0, UR6, 0xf0, URZ ;  /* 0x000000f006087890 */ /* 0x000fe4000ff1e03f */
[----:B------:R-:W-:Y:S02]  /*0130*/  UIADD3 UR6, UP1, UR6, 0x1f0, URZ ;  /* 0x000001f006067890 */ /* 0x000fe4000ff3e03f */
[----:B------:R-:W-:Y:S02]  /*0140*/  UIADD3.X UR9, URZ, UR7, URZ, UP0, !UPT ;  /* 0x000000073f097290 */ /* 0x000fe400087fe43f */
[----:B------:R-:W-:-:S07]  /*0150*/  UIADD3.X UR7, URZ, UR7, URZ, UP1, !UPT ;  /* 0x000000073f077290 */ /* 0x000fce0008ffe43f */
[----:B------:R0:W-:Y:S02]  /*0160*/  UTMACCTL.PF [UR8] ;  /* 0x00000000080079b9 */ /* 0x0001e40008040000 */
[----:B------:R0:W-:Y:S02]  /*0170*/  UTMACCTL.PF [UR6] ;  /* 0x00000000060079b9 */ /* 0x0001e40008040000 */
[----:B0-----:R-:W-:Y:S01]  /*0180*/  NOP ;  /* 0x0000000000007918 */ /* 0x001fe20000000000 */
.L_x_1:
[----:B------:R-:W-:Y:S05]  /*0190*/  BSYNC B0 ;  /* 0x0000000000007941 */ /* 0x000fea0003800000 */
.L_x_0:
[----:B------:R-:W0:Y:S01]  /*01a0*/  SHFL.IDX PT, R2, R0, RZ, 0x1f ;  /* 0x00001fff00027589 */ /* 0x000e2200000e0000 */
[----:B------:R-:W-:Y:S01]  /*01b0*/  UISETP.NE.AND UP0, UPT, UR10, 0x3, UPT ;  /* 0x000000030a00788c */ /* 0x000fe2000bf05270 */
[----:B------:R-:W-:Y:S01]  /*01c0*/  ISETP.NE.AND P1, PT, RZ, UR5, PT ;  /* 0x00000005ff007c0c */ /* 0x000fe2000bf25270 */
[----:B------:R-:W-:Y:S02]  /*01d0*/  UIADD3 UR18, UR5, -0x1, URZ ;  /* 0xffffffff05127890 */ /* 0x000fe4000fffe03f */
[----:B------:R-:W-:Y:S02]  /*01e0*/  UISETP.EQ.OR UP0, UPT, UR10, URZ, !UP0 ;  /* 0x0000003f0a00728c */ /* 0x000fe4000c702670 */
[----:B------:R-:W-:Y:S02]  /*01f0*/  UISETP.GE.U32.AND UP1, UPT, UR18, 0x2, UPT ;  /* 0x000000021200788c */ /* 0x000fe4000bf26070 */
[----:B------:R-:W-:-:S04]  /*0200*/  UISETP.EQ.AND UP0, UPT, UR5, URZ, UP0 ;  /* 0x0000003f0500728c */ /* 0x000fc80008702270 */
[----:B------:R-:W-:-:S04]  /*0210*/  USEL UR38, URZ, 0x1, !UP0 ;  /* 0x000000013f267887 */ /* 0x000fc8000c000000 */
[----:B------:R-:W-:Y:S01]  /*0220*/  USEL UR38, UR38, 0x2, UP1 ;  /* 0x0000000226267887 */ /* 0x000fe20008800000 */
[----:B0-----:R-:W-:-:S13]  /*0230*/  ISETP.NE.AND P0, PT, R2, RZ, PT ;  /* 0x000000ff0200720c */ /* 0x001fda0003f05270 */
[----:B------:R-:W-:Y:S05]  /*0240*/  @P0 BRA `(.L_x_2) ;  /* 0x0000000000480947 */ /* 0x000fea0003800000 */
[----:B------:R-:W0:Y:S01]  /*0250*/  S2UR UR8, SR_CgaCtaId ;  /* 0x00000000000879c3 */ /* 0x000e220000008800 */
[----:B------:R-:W-:Y:S01]  /*0260*/  UMOV UR4, 0x400 ;  /* 0x0000040000047882 */ /* 0x000fe20000000000 */
[----:B------:R-:W-:Y:S01]  /*0270*/  UMOV UR5, 0x1 ;  /* 0x0000000100057882 */ /* 0x000fe20000000000 */
[----:B------:R-:W-:Y:S01]  /*0280*/  UMOV UR6, 0x100 ;  /* 0x0000010000067882 */ /* 0x000fe20000000000 */
[----:B------:R-:W-:Y:S01]  /*0290*/  ELECT P0, URZ, PT ;  /* 0x00000000003f782f */ /* 0x000fe20003800000 */
[----:B------:R-:W-:-:S04]  /*02a0*/  UIADD3 UR6, -UR6, 0x100000, URZ ;  /* 0x0010000006067890 */ /* 0x000fc8000fffe13f */
[----:B------:R-:W-:Y:S02]  /*02b0*/  USHF.L.U32 UR7, UR6, 0xb, URZ ;  /* 0x0000000b06077899 */ /* 0x000fe4000800063f */
[----:B------:R-:W-:Y:S02]  /*02c0*/  USHF.L.U32 UR6, UR6, 0x1, URZ ;  /* 0x0000000106067899 */ /* 0x000fe4000800063f */
[----:B0-----:R-:W-:Y:S02]  /*02d0*/  ULEA UR8, UR8, UR4, 0x18 ;  /* 0x0000000408087291 */ /* 0x001fe4000f8ec03f */
[----:B------:R-:W-:-:S04]  /*02e0*/  UIADD3 UR4, -UR5, 0x100000, URZ ;  /* 0x0010000005047890 */ /* 0x000fc8000fffe13f */
[----:B------:R-:W-:Y:S02]  /*02f0*/  USHF.L.U32 UR5, UR4, 0xb, URZ ;  /* 0x0000000b04057899 */ /* 0x000fe4000800063f */
[----:B------:R-:W-:Y:S01]  /*0300*/  USHF.L.U32 UR4, UR4, 0x1, URZ ;  /* 0x0000000104047899 */ /* 0x000fe2000800063f */
[----:B------:R-:W0:Y:S11]  /*0310*/  FENCE.VIEW.ASYNC.S ;  /* 0x00000000000073c6 */ /* 0x000e360000000000 */
[----:B0-----:R0:W1:Y:S01]  /*0320*/  SYNCS.EXCH.64 URZ, [UR8], UR4 ;  /* 0x00000004083f75b2 */ /* 0x0010620008000100 */
[----:B------:R0:W2:Y:S01]  /*0330*/  SYNCS.EXCH.64 URZ, [UR8+0x10], UR6 ;  /* 0x00001006083f75b2 */ /* 0x0000a20008000100 */
[----:B------:R0:W3:Y:S01]  /*0340*/  SYNCS.EXCH.64 URZ, [UR8+0x8], UR4 ;  /* 0x00000804083f75b2 */ /* 0x0000e20008000100 */
[----:B------:R0:W4:Y:S01]  /*0350*/  SYNCS.EXCH.64 URZ, [UR8+0x18], UR6 ;  /* 0x00001806083f75b2 */ /* 0x0001220008000100 */
[----:B------:R-:W-:Y:S01]  /*0360*/  NOP ;  /* 0x0000000000007918 */ /* 0x000fe20000000000 */
.L_x_2:
[----:B------:R-:W5:Y:S01]  /*0370*/  SHFL.IDX PT, R0, R0, RZ, 0x1f ;  /* 0x00001fff00007589 */ /* 0x000f6200000e0000 */
[----:B------:R-:W-:Y:S01]  /*0380*/  ELECT P0, URZ, PT ;  /* 0x00000000003f782f */ /* 0x000fe20003800000 */
[----:B------:R-:W1:Y:S01]  /*0390*/  S2UR UR17, SR_CTAID.Y ;  /* 0x00000000001179c3 */ /* 0x000e620000002600 */
[----:B0-----:R-:W-:Y:S01]  /*03a0*/  ULDC UR5, c[0x0][0x65c] ;  /* 0x0001970000057ab9 */ /* 0x001fe20000000800 */
[----:B------:R-:W-:Y:S01]  /*03b0*/  UMOV UR12, 0x20 ;  /* 0x00000020000c7882 */ /* 0x000fe20000000000 */
[----:B------:R-:W-:Y:S01]  /*03c0*/  UISETP.NE.AND UP2, UPT, UR5, 0x1, UPT ;  /* 0x000000010500788c */ /* 0x000fe2000bf45270 */
[----:B------:R-:W-:Y:S01]  /*03d0*/  NOP ;  /* 0x0000000000007918 */ /* 0x000fe20000000000 */
[----:B------:R-:W-:Y:S02]  /*03e0*/  NOP ;  /* 0x0000000000007918 */ /* 0x000fe40000000000 */
[----:B------:R-:W-:Y:S01]  /*03f0*/  UP2UR UR39, UPR, URZ, 0x4 ;  /* 0x000000043f277883 */ /* 0x000fe20008000000 */
[----:B------:R-:W0:Y:S01]  /*0400*/  S2UR UR4, SR_CTAID.X ;  /* 0x00000000000479c3 */ /* 0x000e220000002500 */
[----:B------:R-:W-:-:S02]  /*0410*/  PLOP3.LUT P2, PT, PT, PT, UP2, 0x80, 0x0 ;  /* 0x000000000000781c */ /* 0x000fc40003f4f028 */
[----:B------:R-:W-:Y:S02]  /*0420*/  PLOP3.LUT P4, PT, PT, PT, UP2, 0x80, 0x0 ;  /* 0x000000000000781c */ /* 0x000fe40003f8f028 */
[----:B------:R-:W-:Y:S01]  /*0430*/  PLOP3.LUT P3, PT, PT, PT, UP2, 0x80, 0x0 ;  /* 0x000000000000781c */ /* 0x000fe20003f6f028 */
[----:B------:R-:W-:Y:S01]  /*0440*/  @UP2 ULDC UR14, c[0x0][0x10] ;  /* 0x00000400000e2ab9 */ /* 0x000fe20000000800 */
[----:B------:R-:W-:Y:S01]  /*0450*/  @UP2 UMOV UR9, URZ ;  /* 0x0000003f00092c82 */ /* 0x000fe20008000000 */
[----:B------:R-:W-:Y:S01]  /*0460*/  @!UP2 ULDC UR11, c[0x0][0xc] ;  /* 0x00000300000baab9 */ /* 0x000fe20000000800 */
[----:B-----5:R-:W-:Y:S01]  /*0470*/  ISETP.NE.OR P0, PT, R0, RZ, !P0 ;  /* 0x000000ff0000720c */ /* 0x020fe20004705670 */
[----:B-1----:R-:W-:Y:S02]  /*0480*/  @UP2 UMOV UR7, UR17 ;  /* 0x0000001100072c82 */ /* 0x002fe40008000000 */
[----:B------:R-:W-:Y:S01]  /*0490*/  @UP2 UMOV UR8, UR7 ;  /* 0x0000000700082c82 */ /* 0x000fe20008000000 */
[----:B------:R-:W-:Y:S01]  /*04a0*/  @!UP2 UMOV UR7, UR17 ;  /* 0x000000110007ac82 */ /* 0x000fe20008000000 */
[----:B0-----:R-:W-:-:S08]  /*04b0*/  @UP2 UIMAD.WIDE.U32 UR14, UR4, UR14, UR8 ;  /* 0x0000000e040e22a5 */ /* 0x001fd0000f8e0008 */
[----:B------:R-:W-:Y:S01]  /*04c0*/  VOTEU.ALL UP0, P0 ;  /* 0x00000000003f7886 */ /* 0x000fe20000000000 */
[----:B------:R-:W-:Y:S01]  /*04d0*/  VOTEU.ALL UP1, P0 ;  /* 0x00000000003f7886 */ /* 0x000fe20000020000 */
[----:B------:R-:W-:-:S03]  /*04e0*/  IMAD.U32 R2, RZ, RZ, UR14 ;  /* 0x0000000eff027e24 */ /* 0x000fc6000f8e00ff */
[----:B------:R-:W0:Y:S01]  /*04f0*/  @!UP0 S2UR UR6, SR_CgaCtaId ;  /* 0x00000000000689c3 */ /* 0x000e220000008800 */
[----:B------:R-:W-:Y:S01]  /*0500*/  @!UP0 UMOV UR5, 0x400 ;  /* 0x0000040000058882 */ /* 0x000fe20000000000 */
[----:B------:R-:W-:-:S04]  /*0510*/  @!UP0 UIADD3 UR12, -UR12, 0x100000, URZ ;  /* 0x001000000c0c8890 */ /* 0x000fc8000fffe13f */
[----:B------:R-:W-:Y:S02]  /*0520*/  @!UP0 USHF.L.U32 UR13, UR12, 0xb, URZ ;  /* 0x0000000b0c0d8899 */ /* 0x000fe4000800063f */
[----:B------:R-:W-:Y:S01]  /*0530*/  @!UP0 USHF.L.U32 UR12, UR12, 0x1, URZ ;  /* 0x000000010c0c8899 */ /* 0x000fe2000800063f */
[----:B------:R-:W-:Y:S01]  /*0540*/  IMAD.U32 R3, RZ, RZ, UR15 ;  /* 0x0000000fff037e24 */ /* 0x000fe2000f8e00ff */
[----:B0-----:R-:W-:Y:S01]  /*0550*/  @!UP0 ULEA UR16, UR6, UR5, 0x18 ;  /* 0x0000000506108291 */ /* 0x001fe2000f8ec03f */
[----:B------:R-:W-:Y:S01]  /*0560*/  VOTEU.ALL UP0, P0 ;  /* 0x00000000003f7886 */ /* 0x000fe20000000000 */
[----:B------:R-:W-:Y:S01]  /*0570*/  PLOP3.LUT P0, PT, PT, PT, UP2, 0x80, 0x0 ;  /* 0x000000000000781c */ /* 0x000fe20003f0f028 */
[----:B------:R-:W-:Y:S01]  /*0580*/  UMOV UR5, URZ ;  /* 0x0000003f00057c82 */ /* 0x000fe20008000000 */
[----:B------:R-:W-:Y:S01]  /*0590*/  @UP2 UMOV UR6, URZ ;  /* 0x0000003f00062c82 */ /* 0x000fe20008000000 */
[----:B------:R-:W-:Y:S02]  /*05a0*/  @!UP2 UIMAD.WIDE.U32 UR8, UR11, UR7, UR4 ;  /* 0x000000070b08a2a5 */ /* 0x000fe4000f8e0004 */
[----:B------:R-:W-:-:S04]  /*05b0*/  @UP2 UIADD3 UR6, UR15, UR6, URZ ;  /* 0x000000060f062290 */ /* 0x000fc8000fffe03f */
[----:B------:R-:W-:Y:S01]  /*05c0*/  IMAD.U32 R5, RZ, RZ, UR9 ;  /* 0x00000009ff057e24 */ /* 0x000fe2000f8e00ff */
[----:B------:R-:W0:Y:S02]  /*05d0*/  FENCE.VIEW.ASYNC.S ;  /* 0x00000000000073c6 */ /* 0x000e240000000000 */
[----:B0-----:R0:W2:Y:S01]  /*05e0*/  @!UP0 SYNCS.EXCH.64 URZ, [UR16+0x30], UR12 ;  /* 0x0000300c103f85b2 */ /* 0x0010a20008000100 */
[----:B------:R-:W-:Y:S01]  /*05f0*/  @P2 IMAD.U32 R6, RZ, RZ, UR6 ;  /* 0x00000006ff062e24 */ /* 0x000fe2000f8e00ff */
[----:B------:R-:W-:Y:S01]  /*0600*/  MOV R4, UR8 ;  /* 0x0000000800047c02 */ /* 0x000fe20008000f00 */
[----:B------:R-:W-:Y:S01]  /*0610*/  @!P4 IMAD.MOV.U32 R6, RZ, RZ, R5 ;  /* 0x000000ffff06c224 */ /* 0x000fe200078e0005 */
[----:B------:R-:W-:Y:S01]  /*0620*/  @P0 MOV R7, R2 ;  /* 0x0000000200070202 */ /* 0x000fe20000000f00 */
[----:B------:R-:W-:Y:S02]  /*0630*/  IMAD.U32 R2, RZ, RZ, UR8 ;  /* 0x00000008ff027e24 */ /* 0x000fe4000f8e00ff */
[----:B------:R-:W-:Y:S01]  /*0640*/  IMAD.U32 R3, RZ, RZ, UR9 ;  /* 0x00000009ff037e24 */ /* 0x000fe2000f8e00ff */
[----:B------:R0:W-:Y:S01]  /*0650*/  STL [R1+0x908], R6 ;  /* 0x0009080601007387 */ /* 0x0001e20000100800 */
[----:B------:R-:W-:-:S05]  /*0660*/  @!P3 IMAD.MOV.U32 R7, RZ, RZ, R2 ;  /* 0x000000ffff07b224 */ /* 0x000fca00078e0002 */
[----:B------:R0:W-:Y:S01]  /*0670*/  STL [R1+0x90c], R7 ;  /* 0x00090c0701007387 */ /* 0x0001e20000100800 */
[----:B------:R0:W2:Y:S01]  /*0680*/  @!UP1 SYNCS.EXCH.64 URZ, [UR16+0x38], UR12 ;  /* 0x0000380c103f95b2 */ /* 0x0000a20008000100 */
[----:B------:R-:W-:Y:S01]  /*0690*/  NOP ;  /* 0x0000000000007918 */ /* 0x000fe20000000000 */
[----:B--234-:R-:W-:Y:S06]  /*06a0*/  BAR.SYNC.DEFER_BLOCKING 0x0 ;  /* 0x0000000000007b1d */ /* 0x01cfec0000010000 */
[----:B------:R-:W-:Y:S05]  /*06b0*/  @!P1 BRA `(.L_x_3) ;  /* 0x00000680001c9947 */ /* 0x000fea0003800000 */
[----:B------:R-:W-:-:S06]  /*06c0*/  UISETP.GT.U32.AND UP0, UPT, UR18, 0x1, UPT ;  /* 0x000000011200788c */ /* 0x000fcc000bf04070 */
[----:B------:R-:W-:-:S13]  /*06d0*/  PLOP3.LUT P0, PT, PT, PT, UP0, 0x80, 0x0 ;  /* 0x000000000000781c */ /* 0x000fda0003f0f008 */
[----:B0-----:R-:W-:Y:S05]  /*06e0*/  @P0 EXIT ;  /* 0x000000000000094d */ /* 0x001fea0003800000 */
[----:B------:R-:W-:Y:S01]  /*06f0*/  ULDC.64 UR8, c[0x0][0x650] ;  /* 0x0001940000087ab9 */ /* 0x000fe20000000a00 */
[----:B------:R-:W-:Y:S01]  /*0700*/  UMOV UR40, 0xffffffff ;  /* 0xffffffff00287882 */ /* 0x000fe20000000000 */
[----:B------:R-:W-:Y:S01]  /*0710*/  ISETP.GE.U32.AND P0, PT, R7, UR8, PT ;  /* 0x0000000807007c0c */ /* 0x000fe2000bf06070 */
[----:B------:R-:W-:Y:S01]  /*0720*/  UMOV UR41, 0xffffffff ;  /* 0xffffffff00297882 */ /* 0x000fe20000000000 */
[----:B------:R-:W-:Y:S01]  /*0730*/  UMOV UR42, 0xffffffff ;  /* 0xffffffff002a7882 */ /* 0x000fe20000000000 */
[----:B------:R-:W-:Y:S02]  /*0740*/  PRMT R0, RZ, 0x7610, R0 ;  /* 0x00007610ff007816 */ /* 0x000fe40000000000 */
[----:B------:R-:W-:-:S13]  /*0750*/  ISETP.GE.U32.AND.EX P0, PT, R6, UR9, PT, P0 ;  /* 0x0000000906007c0c */ /* 0x000fda000bf06100 */
[----:B------:R-:W-:Y:S05]  /*0760*/  @P0 BRA `(.L_x_4) ;  /* 0x0000000400800947 */ /* 0x000fea0003800000 */
[----:B------:R-:W-:Y:S01]  /*0770*/  I2FP.F32.U32 R0, UR4 ;  /* 0x0000000400007c45 */ /* 0x000fe20008201000 */
[----:B------:R-:W-:Y:S01]  /*0780*/  ULDC.64 UR16, c[0x0][0x628] ;  /* 0x00018a0000107ab9 */ /* 0x000fe20000000a00 */
[----:B------:R-:W-:Y:S01]  /*0790*/  ULDC UR6, c[0x0][0x150] ;  /* 0x0000540000067ab9 */ /* 0x000fe20000000800 */
[----:B------:R-:W-:Y:S01]  /*07a0*/  ISETP.NE.U32.AND P0, PT, RZ, UR16, PT ;  /* 0x00000010ff007c0c */ /* 0x000fe2000bf05070 */
[----:B------:R-:W-:Y:S01]  /*07b0*/  ULDC UR15, c[0x0][0x630] ;  /* 0x00018c00000f7ab9 */ /* 0x000fe20000000800 */
[----:B------:R-:W-:Y:S01]  /*07c0*/  FMUL R0, R0, UR6 ;  /* 0x0000000600007c20 */ /* 0x000fe20008400000 */
[----:B------:R-:W-:Y:S01]  /*07d0*/  R2UR UR18, R7 ;  /* 0x00000000071272ca */ /* 0x000fe200000e0000 */
[----:B------:R-:W-:Y:S01]  /*07e0*/  ULDC UR20, c[0x0][0x154] ;  /* 0x0000550000147ab9 */ /* 0x000fe20000000800 */
[----:B------:R-:W-:Y:S01]  /*07f0*/  ISETP.NE.AND.EX P0, PT, RZ, UR17, PT, P0 ;  /* 0x00000011ff007c0c */ /* 0x000fe2000bf05300 */
[----:B------:R0:W1:Y:S01]  /*0800*/  F2I.U32.TRUNC.NTZ R2, R0 ;  /* 0x0000000000027305 */ /* 0x000062000020f000 */
[----:B------:R-:W-:-:S02]  /*0810*/  R2UR UR19, R6 ;  /* 0x00000000061372ca */ /* 0x000fc400000e0000 */
[----:B------:R-:W-:Y:S02]  /*0820*/  R2UR UR8, R7 ;  /* 0x00000000070872ca */ /* 0x000fe400000e0000 */
[----:B------:R-:W-:-:S07]  /*0830*/  R2UR UR9, R6 ;  /* 0x00000000060972ca */ /* 0x000fce00000e0000 */
[----:B0-----:R-:W-:Y:S08]  /*0840*/  @!P0 BRA `(.L_x_5) ;  /* 0x0000000000308947 */ /* 0x001ff00003800000 */
[----:B------:R-:W-:Y:S01]  /*0850*/  R2UR UR8, R7 ;  /* 0x00000000070872ca */ /* 0x000fe200000e0000 */
[----:B------:R-:W-:Y:S01]  /*0860*/  ULDC UR6, c[0x0][0x634] ;  /* 0x00018d0000067ab9 */ /* 0x000fe20000000800 */
[----:B------:R-:W-:-:S11]  /*0870*/  R2UR UR14, R6 ;  /* 0x00000000060e72ca */ /* 0x000fd600000e0000 */
[----:B------:R-:W-:-:S04]  /*0880*/  UIADD3 UR6, UP0, UR8, UR6, URZ ;  /* 0x0000000608067290 */ /* 0x000fc8000ff1e03f */
[----:B------:R-:W-:-:S04]  /*0890*/  UIADD3.X UR14, URZ, UR14, URZ, UP0, !UPT ;  /* 0x0000000e3f0e7290 */ /* 0x000fc800087fe43f */
[----:B------:R-:W-:-:S04]  /*08a0*/  UIMAD.WIDE.U32 UR8, UR14, UR16, URZ ;  /* 0x000000100e0872a5 */ /* 0x000fc8000f8e003f */
[----:B------:R-:W-:Y:S02]  /*08b0*/  UIMAD.WIDE.U32 UR10, UP0, UR6, UR17, UR8 ;  /* 0x00000011060a72a5 */ /* 0x000fe4000f800008 */
[----:B------:R-:W-:Y:S02]  /*08c0*/  UIMAD.WIDE.U32 UR8, UR6, UR16, URZ ;  /* 0x00000010060872a5 */ /* 0x000fe4000f8e003f */
[----:B------:R-:W-:Y:S02]  /*08d0*/  UIADD3.X UR13, URZ, URZ, URZ, UP0, !UPT ;  /* 0x0000003f3f0d7290 */ /* 0x000fe400087fe43f */
[----:B------:R-:W-:Y:S01]  /*08e0*/  UIADD3 URZ, UP0, UR9, UR10, URZ ;  /* 0x0000000a093f7290 */ /* 0x000fe2000ff1e03f */
[----:B------:R-:W-:-:S03]  /*08f0*/  UMOV UR12, UR11 ;  /* 0x0000000b000c7c82 */ /* 0x000fc60008000000 */
[----:B------:R-:W-:-:S12]  /*0900*/  UIMAD.WIDE.U32.X UR8, UR14, UR17, UR12, UP0 ;  /* 0x000000110e0872a5 */ /* 0x000fd800080e040c */
.L_x_5:
[----:B------:R-:W-:Y:S01]  /*0910*/  USHF.R.U64 UR42, UR8, UR15, UR9 ;  /* 0x0000000f082a7299 */ /* 0x000fe20008001209 */
[----:B------:R-:W-:Y:S01]  /*0920*/  I2FP.F32.U32 R0, UR7 ;  /* 0x0000000700007c45 */ /* 0x000fe20008201000 */
[----:B------:R-:W-:Y:S01]  /*0930*/  USHF.R.U32.HI UR5, URZ, UR15, UR9 ;  /* 0x0000000f3f057299 */ /* 0x000fe20008011609 */
[----:B-1----:R-:W-:Y:S01]  /*0940*/  R2UR UR12, R2 ;  /* 0x00000000020c72ca */ /* 0x002fe200000e0000 */
[----:B------:R-:W-:Y:S02]  /*0950*/  UIADD3 UR6, UP0, URZ, -UR42, URZ ;  /* 0x8000002a3f067290 */ /* 0x000fe4000ff1e03f */
[----:B------:R-:W-:Y:S01]  /*0960*/  FMUL R0, R0, UR20 ;  /* 0x0000001400007c20 */ /* 0x000fe20008400000 */
[----:B------:R-:W-:Y:S01]  /*0970*/  ULDC.64 UR8, c[0x0][0x620] ;  /* 0x0001880000087ab9 */ /* 0x000fe20000000a00 */
[----:B------:R-:W-:Y:S01]  /*0980*/  UIADD3.X UR5, URZ, ~UR5, URZ, UP0, !UPT ;  /* 0x800000053f057290 */ /* 0x000fe200087fe43f */
[----:B------:R-:W-:Y:S01]  /*0990*/  UMOV UR10, UR18 ;  /* 0x00000012000a7c82 */ /* 0x000fe20008000000 */
[----:B------:R-:W-:-:S02]  /*09a0*/  UMOV UR11, UR19 ;  /* 0x00000013000b7c82 */ /* 0x000fc40008000000 */
[----:B------:R-:W-:Y:S01]  /*09b0*/  UIMAD UR5, UR5, UR8, URZ ;  /* 0x00000008050572a4 */ /* 0x000fe2000f8e023f */
[----:B------:R-:W0:Y:S01]  /*09c0*/  F2I.U32.TRUNC.NTZ R0, R0 ;  /* 0x0000000000007305 */ /* 0x000e22000020f000 */
[----:B------:R-:W-:Y:S02]  /*09d0*/  UIMAD.WIDE.U32 UR10, UR6, UR8, UR10 ;  /* 0x00000008060a72a5 */ /* 0x000fe4000f8e000a */
[----:B------:R-:W-:Y:S01]  /*09e0*/  UIMAD UR6, UR6, UR9, UR5 ;  /* 0x00000009060672a4 */ /* 0x000fe2000f8e0205 */
[----:B------:R-:W-:Y:S01]  /*09f0*/  ULDC UR21, c[0x0][0x658] ;  /* 0x0001960000157ab9 */ /* 0x000fe20000000800 */
[----:B------:R-:W-:Y:S02]  /*0a00*/  UMOV UR19, 0xffffffff ;  /* 0xffffffff00137882 */ /* 0x000fe40000000000 */
[----:B------:R-:W-:Y:S01]  /*0a10*/  UIADD3 UR6, UR11, UR6, URZ ;  /* 0x000000060b067290 */ /* 0x000fe2000fffe03f */
[----:B------:R-:W-:Y:S01]  /*0a20*/  ULDC UR15, c[0x0][0x618] ;  /* 0x00018600000f7ab9 */ /* 0x000fe20000000800 */
[----:B------:R-:W-:Y:S01]  /*0a30*/  ULDC.64 UR8, c[0x0][0x640] ;  /* 0x0001900000087ab9 */ /* 0x000fe20000000a00 */
[----:B------:R-:W-:Y:S01]  /*0a40*/  USHF.L.U32 UR11, UR19, UR21, URZ ;  /* 0x00000015130b7299 */ /* 0x000fe2000800063f */
[----:B------:R-:W-:Y:S01]  /*0a50*/  ISETP.NE.U32.AND P0, PT, RZ, UR8, PT ;  /* 0x00000008ff007c0c */ /* 0x000fe2000bf05070 */
[----:B------:R-:W-:-:S02]  /*0a60*/  USHF.R.U64 UR19, UR10, UR15, UR6 ;  /* 0x0000000f0a137299 */ /* 0x000fc40008001206 */
[----:B------:R-:W-:Y:S01]  /*0a70*/  USHF.R.U32.HI UR10, URZ, UR15, UR6 ;  /* 0x0000000f3f0a7299 */ /* 0x000fe20008011606 */
[----:B0-----:R-:W-:Y:S01]  /*0a80*/  R2UR UR14, R0 ;  /* 0x00000000000e72ca */ /* 0x001fe200000e0000 */
[----:B------:R-:W-:Y:S01]  /*0a90*/  ULDC UR17, c[0x0][0x608] ;  /* 0x0001820000117ab9 */ /* 0x000fe20000000800 */
[----:B------:R-:W-:Y:S01]  /*0aa0*/  ISETP.NE.AND.EX P0, PT, RZ, UR9, PT, P0 ;  /* 0x00000009ff007c0c */ /* 0x000fe2000bf05300 */
[----:B------:R-:W-:Y:S02]  /*0ab0*/  USHF.R.U64 UR23, UR19, UR17, UR10 ;  /* 0x0000001113177299 */ /* 0x000fe4000800120a */
[----:B------:R-:W-:Y:S01]  /*0ac0*/  USHF.R.U32.HI UR10, URZ, UR17, UR10 ;  /* 0x000000113f0a7299 */ /* 0x000fe2000801160a */
[----:B------:R-:W-:Y:S01]  /*0ad0*/  UMOV UR16, 0x1 ;  /* 0x0000000100107882 */ /* 0x000fe20000000000 */
[----:B------:R-:W-:Y:S02]  /*0ae0*/  UIADD3 UR12, -UR12, URZ, URZ ;  /* 0x0000003f0c0c7290 */ /* 0x000fe4000fffe13f */
[----:B------:R-:W-:-:S02]  /*0af0*/  USHF.R.U64 UR24, UR23, UR21, UR10 ;  /* 0x0000001517187299 */ /* 0x000fc4000800120a */
[----:B------:R-:W-:Y:S01]  /*0b00*/  USHF.L.U32 UR6, UR16, UR21, URZ ;  /* 0x0000001510067299 */ /* 0x000fe2000800063f */
[----:B------:R-:W-:Y:S01]  /*0b10*/  ULDC UR13, c[0x0][0x144] ;  /* 0x00005100000d7ab9 */ /* 0x000fe20000000800 */
[----:B------:R-:W-:Y:S01]  /*0b20*/  ULDC UR5, c[0x0][0x600] ;  /* 0x0001800000057ab9 */ /* 0x000fe20000000800 */
[----:B------:R-:W-:Y:S02]  /*0b30*/  ULOP3.LUT UR16, URZ, UR11, URZ, 0x33, !UPT ;  /* 0x0000000b3f107292 */ /* 0x000fe4000f8e333f */
[----:B------:R-:W-:Y:S02]  /*0b40*/  USHF.R.U32.HI UR11, URZ, UR21, UR10 ;  /* 0x000000153f0b7299 */ /* 0x000fe4000801160a */
[----:B------:R-:W-:Y:S02]  /*0b50*/  UIADD3 UR18, UR5, -0x1, URZ ;  /* 0xffffffff05127890 */ /* 0x000fe4000fffe03f */
[----:B------:R-:W-:Y:S02]  /*0b60*/  UIADD3 UR20, -UR14, URZ, URZ ;  /* 0x0000003f0e147290 */ /* 0x000fe4000fffe13f */
[----:B------:R-:W-:Y:S01]  /*0b70*/  UIMAD UR4, UR13, UR12, UR4 ;  /* 0x0000000c0d0472a4 */ /* 0x000fe2000f8e0204 */
[----:B------:R-:W-:Y:S01]  /*0b80*/  ULDC UR25, c[0x0][0x148] ;  /* 0x0000520000197ab9 */ /* 0x000fe20000000800 */
[----:B------:R-:W-:Y:S01]  /*0b90*/  ULDC UR21, c[0x0][0x648] ;  /* 0x0001920000157ab9 */ /* 0x000fe20000000800 */
[----:B------:R-:W-:Y:S01]  /*0ba0*/  ULDC UR22, c[0x0][0x638] ;  /* 0x00018e0000167ab9 */ /* 0x000fe20000000800 */
[----:B------:R-:W-:Y:S01]  /*0bb0*/  UMOV UR10, UR24 ;  /* 0x00000018000a7c82 */ /* 0x000fe20008000000 */
[----:B------:R-:W-:Y:S07]  /*0bc0*/  @!P0 BRA `(.L_x_6) ;  /* 0x0000000000308947 */ /* 0x000fee0003800000 */
[----:B------:R-:W-:Y:S02]  /*0bd0*/  ULDC UR14, c[0x0][0x64c] ;  /* 0x00019300000e7ab9 */ /* 0x000fe40000000800 */
        /* <DEDUP_REMOVED lines=8> */
[----:B------:R-:W-:-:S07]  /*0c60*/  UIMAD.WIDE.U32.X UR8, UR17, UR9, UR14, UP0 ;  /* 0x00000009110872a5 */ /* 0x000fce00080e040e */
[----:B------:R-:W-:Y:S01]  /*0c70*/  UMOV UR10, UR8 ;  /* 0x00000008000a7c82 */ /* 0x000fe20008000000 */
[----:B------:R-:W-:-:S05]  /*0c80*/  UMOV UR11, UR9 ;  /* 0x00000009000b7c82 */ /* 0x000fca0008000000 */
.L_x_6:
[----:B------:R-:W-:Y:S01]  /*0c90*/  UISETP.NE.AND UP0, UPT, UR39, URZ, UPT ;  /* 0x0000003f2700728c */ /* 0x000fe2000bf05270 */
[----:B------:R-:W-:Y:S01]  /*0ca0*/  MOV R0, 0x1 ;  /* 0x0000000100007802 */ /* 0x000fe20000000f00 */
[----:B------:R-:W-:Y:S02]  /*0cb0*/  USHF.R.U64 UR8, UR10, UR21, UR11 ;  /* 0x000000150a087299 */ /* 0x000fe4000800120b */
[----:B------:R-:W-:Y:S02]  /*0cc0*/  ULOP3.LUT UR16, UR23, UR16, URZ, 0xc0, !UPT ;  /* 0x0000001017107292 */ /* 0x000fe4000f8ec03f */
[----:B------:R-:W-:Y:S02]  /*0cd0*/  ULOP3.LUT UR18, UR19, UR18, URZ, 0xc0, !UPT ;  /* 0x0000001213127292 */ /* 0x000fe4000f8ec03f */
[----:B------:R-:W-:-:S03]  /*0ce0*/  UIMAD UR16, UR6, UR8, UR16 ;  /* 0x00000008061072a4 */ /* 0x000fc6000f8e0210 */
[----:B------:R-:W-:Y:S02]  /*0cf0*/  @UP0 UIMAD UR4, UR25, UR20, UR7 ;  /* 0x00000014190402a4 */ /* 0x000fe4000f8e0207 */
[----:B------:R-:W-:-:S04]  /*0d00*/  UIADD3 UR7, -UR8, URZ, URZ ;  /* 0x0000003f08077290 */ /* 0x000fc8000fffe13f */
[----:B------:R-:W-:-:S03]  /*0d10*/  UIMAD UR6, UR7, UR22, UR24 ;  /* 0x00000016070672a4 */ /* 0x000fc6000f8e0218 */
[----:B------:R-:W-:Y:S01]  /*0d20*/  ULDC UR7, c[0x0][0x610] ;  /* 0x0001840000077ab9 */ /* 0x000fe20000000800 */
[----:B------:R-:W-:Y:S02]  /*0d30*/  UIMAD UR6, UR6, UR5, UR18 ;  /* 0x00000005060672a4 */ /* 0x000fe4000f8e0212 */
[----:B------:R-:W-:-:S04]  /*0d40*/  UIMAD UR4, UR16, UR7, UR4 ;  /* 0x00000007100472a4 */ /* 0x000fc8000f8e0204 */
[----:B------:R-:W-:Y:S02]  /*0d50*/  USEL UR41, UR6, UR4, !UP0 ;  /* 0x0000000406297287 */ /* 0x000fe4000c000000 */
[----:B------:R-:W-:-:S12]  /*0d60*/  USEL UR40, UR4, UR6, !UP0 ;  /* 0x0000000604287287 */ /* 0x000fd8000c000000 */
.L_x_4:
[----:B------:R-:W-:-:S08]  /*0d70*/  NOP ;  /* 0x0000000000007918 */ /* 0x000fd00000000000 */
[----:B------:R-:W0:Y:S02]  /*0d80*/  USETMAXREG.TRY_ALLOC.CTAPOOL UP0, 0xf0 ;  /* 0x000000f0000079c8 */ /* 0x000e240008000600 */
[----:B0-----:R-:W-:-:S13]  /*0d90*/  PLOP3.LUT P0, PT, PT, PT, UP0, 0x80, 0x0 ;  /* 0x000000000000781c */ /* 0x001fda0003f0f008 */
[----:B------:R-:W-:Y:S05]  /*0da0*/  @!P0 BRA `(.L_x_4) ;  /* 0xfffffffc00f08947 */ /* 0x000fea000383ffff */
[----:B------:R-:W-:Y:S01]  /*0db0*/  ULDC.64 UR4, c[0x0][0x598] ;  /* 0x0001660000047ab9 */ /* 0x000fe20000000a00 */
[----:B------:R-:W-:Y:S01]  /*0dc0*/  ULDC.64 UR46, c[0x0][0x208] ;  /* 0x00008200002e7ab9 */ /* 0x000fe20000000a00 */
[----:B------:R-:W-:-:S04]  /*0dd0*/  ISETP.NE.U32.AND P0, PT, RZ, UR4, PT ;  /* 0x00000004ff007c0c */ /* 0x000fc8000bf05070 */
[----:B------:R-:W-:-:S13]  /*0de0*/  ISETP.NE.AND.EX P0, PT, RZ, UR5, PT, P0 ;  /* 0x00000005ff007c0c */ /* 0x000fda000bf05300 */
[----:B------:R-:W-:Y:S05]  /*0df0*/  @!P0 BRA `(.L_x_7) ;  /* 0x00000000001c8947 */ /* 0x000fea0003800000 */
[----:B------:R-:W0:Y:S02]  /*0e00*/  LDC.64 R2, c[0x0][0x598] ;  /* 0x00016600ff027b82 */ /* 0x000e240000000a00 */
[----:B0-----:R-:W2:Y:S02]  /*0e10*/  LDG.E.64 R2, desc[UR46][R2.64] ;  /* 0x0000002e02027981 */ /* 0x001ea4000c1e1b00 */
[----:B--2---:R-:W-:-:S04]  /*0e20*/  ISETP.NE.U32.AND P0, PT, R2, RZ, PT ;  /* 0x000000ff0200720c */ /* 0x004fc80003f05070 */
[----:B------:R-:W-:-:S13]  /*0e30*/  ISETP.NE.AND.EX P0, PT, R3, RZ, PT, P0 ;  /* 0x000000ff0300720c */ /* 0x000fda0003f05300 */
[----:B------:R-:W-:Y:S05]  /*0e40*/  @!P0 BRA `(.L_x_7) ;  /* 0x0000000000088947 */ /* 0x000fea0003800000 */
[----:B------:R0:W5:Y:S01]  /*0e50*/  LD.E R2, desc[UR46][R2.64] ;  /* 0x0000002e02027980 */ /* 0x000162000c101900 */
[----:B------:R-:W-:Y:S05]  /*0e60*/  BRA `(.L_x_8) ;  /* 0x0000000000247947 */ /* 0x000fea0003800000 */
.L_x_7:
[----:B------:R-:W-:Y:S02]  /*0e70*/  ULDC.64 UR4, c[0x0][0x588] ;  /* 0x0001620000047ab9 */ /* 0x000fe40000000a00 */
[----:B------:R-:W-:-:S04]  /*0e80*/  ISETP.NE.U32.AND P0, PT, RZ, UR4, PT ;  /* 0x00000004ff007c0c */ /* 0x000fc8000bf05070 */
[----:B------:R-:W-:-:S13]  /*0e90*/  ISETP.NE.AND.EX P0, PT, RZ, UR5, PT, P0 ;  /* 0x00000005ff007c0c */ /* 0x000fda000bf05300 */
[----:B------:R-:W-:Y:S05]  /*0ea0*/  @!P0 BRA `(.L_x_9) ;  /* 0x00000000000c8947 */ /* 0x000fea0003800000 */
[----:B------:R-:W0:Y:S02]  /*0eb0*/  LDC.64 R2, c[0x0][0x588] ;  /* 0x00016200ff027b82 */ /* 0x000e240000000a00 */
[----:B0-----:R1:W5:Y:S01]  /*0ec0*/  LDG.E R2, desc[UR46][R2.64] ;  /* 0x0000002e02027981 */ /* 0x001362000c1e1900 */
[----:B------:R-:W-:Y:S05]  /*0ed0*/  BRA `(.L_x_8) ;  /* 0x0000000000087947 */ /* 0x000fea0003800000 */
.L_x_9:
[----:B------:R-:W-:Y:S02]  /*0ee0*/  ULDC UR4, c[0x0][0x580] ;  /* 0x0001600000047ab9 */ /* 0x000fe40000000800 */
[----:B------:R-:W-:-:S07]  /*0ef0*/  IMAD.U32 R2, RZ, RZ, UR4 ;  /* 0x00000004ff027e24 */ /* 0x000fce000f8e00ff */
.L_x_8:
[----:B------:R-:W-:Y:S02]  /*0f00*/  ULDC.64 UR4, c[0x0][0x5a0] ;  /* 0x0001680000047ab9 */ /* 0x000fe40000000a00 */
[----:B------:R-:W-:-:S04]  /*0f10*/  ISETP.NE.U32.AND P0, PT, RZ, UR4, PT ;  /* 0x00000004ff007c0c */ /* 0x000fc8000bf05070 */
[----:B------:R-:W-:-:S13]  /*0f20*/  ISETP.NE.AND.EX P0, PT, RZ, UR5, PT, P0 ;  /* 0x00000005ff007c0c */ /* 0x000fda000bf05300 */
[----:B------:R-:W-:Y:S05]  /*0f30*/  @!P0 BRA `(.L_x_10) ;  /* 0x00000000001c8947 */ /* 0x000fea0003800000 */
[----:B------:R-:W2:Y:S02]  /*0f40*/  LDC.64 R4, c[0x0][0x5a0] ;  /* 0x00016800ff047b82 */ /* 0x000ea40000000a00 */
[----:B--2---:R-:W2:Y:S02]  /*0f50*/  LDG.E.64 R4, desc[UR46][R4.64] ;  /* 0x0000002e04047981 */ /* 0x004ea4000c1e1b00 */
[----:B--2---:R-:W-:-:S04]  /*0f60*/  ISETP.NE.U32.AND P0, PT, R4, RZ, PT ;  /* 0x000000ff0400720c */ /* 0x004fc80003f05070 */
[----:B------:R-:W-:-:S13]  /*0f70*/  ISETP.NE.AND.EX P0, PT, R5, RZ, PT, P0 ;  /* 0x000000ff0500720c */ /* 0x000fda0003f05300 */
[----:B------:R-:W-:Y:S05]  /*0f80*/  @!P0 BRA `(.L_x_10) ;  /* 0x0000000000088947 */ /* 0x000fea0003800000 */
[----:B------:R2:W5:Y:S01]  /*0f90*/  LD.E R16, desc[UR46][R4.64] ;  /* 0x0000002e04107980 */ /* 0x000562000c101900 */
[----:B------:R-:W-:Y:S05]  /*0fa0*/  BRA `(.L_x_11) ;  /* 0x0000000000247947 */ /* 0x000fea0003800000 */
.L_x_10:
[----:B------:R-:W-:Y:S02]  /*0fb0*/  ULDC.64 UR4, c[0x0][0x590] ;  /* 0x0001640000047ab9 */ /* 0x000fe40000000a00 */
[----:B------:R-:W-:-:S04]  /*0fc0*/  ISETP.NE.U32.AND P0, PT, RZ, UR4, PT ;  /* 0x00000004ff007c0c */ /* 0x000fc8000bf05070 */
[----:B------:R-:W-:-:S13]  /*0fd0*/  ISETP.NE.AND.EX P0, PT, RZ, UR5, PT, P0 ;  /* 0x00000005ff007c0c */ /* 0x000fda000bf05300 */
[----:B------:R-:W-:Y:S05]  /*0fe0*/  @!P0 BRA `(.L_x_12) ;  /* 0x00000000000c8947 */ /* 0x000fea0003800000 */
[----:B------:R-:W2:Y:S02]  /*0ff0*/  LDC.64 R16, c[0x0][0x590] ;  /* 0x00016400ff107b82 */ /* 0x000ea40000000a00 */
[----:B--2---:R3:W5:Y:S01]  /*1000*/  LDG.E R16, desc[UR46][R16.64] ;  /* 0x0000002e10107981 */ /* 0x004762000c1e1900 */
[----:B------:R-:W-:Y:S05]  /*1010*/  BRA `(.L_x_11) ;  /* 0x0000000000087947 */ /* 0x000fea0003800000 */
.L_x_12:
[----:B------:R-:W-:Y:S02]  /*1020*/  ULDC UR4, c[0x0][0x584] ;  /* 0x0001610000047ab9 */ /* 0x000fe40000000800 */
[----:B------:R-:W-:-:S07]  /*1030*/  IMAD.U32 R16, RZ, RZ, UR4 ;  /* 0x00000004ff107e24 */ /* 0x000fce000f8e00ff */
.L_x_11:
[----:B------:R-:W-:-:S13]  /*1040*/  LOP3.LUT P0, RZ, R0, 0xff, RZ, 0xc0, !PT ;  /* 0x000000ff00ff7812 */ /* 0x000fda000780c0ff */
[----:B------:R-:W-:Y:S05]  /*1050*/  @!P0 EXIT ;  /* 0x000000000000894d */ /* 0x000fea0003800000 */
[----:B------:R-:W-:Y:S01]  /*1060*/  ULDC UR4, c[0x0][0x28c] ;  /* 0x0000a30000047ab9 */ /* 0x000fe20000000800 */
[----:B------:R-:W-:Y:S01]  /*1070*/  UMOV UR36, URZ ;  /* 0x0000003f00247c82 */ /* 0x000fe20008000000 */
[----:B------:R-:W-:Y:S01]  /*1080*/  UIADD3 UR4, UR4, 0x3f, URZ ;  /* 0x0000003f04047890 */ /* 0x000fe2000fffe03f */
[----:B------:R-:W-:-:S03]  /*1090*/  UMOV UR37, URZ ;  /* 0x0000003f00257c82 */ /* 0x000fc60008000000 */
[----:B------:R-:W-:-:S04]  /*10a0*/  USHF.R.S32.HI UR5, URZ, 0x1f, UR4 ;  /* 0x0000001f3f057899 */ /* 0x000fc80008011404 */
[----:B------:R-:W-:-:S04]  /*10b0*/  ULEA.HI UR5, UR5, UR4, URZ, 0x6 ;  /* 0x0000000405057291 */ /* 0x000fc8000f8f303f */
[----:B------:R-:W-:-:S12]  /*10c0*/  USHF.R.S32.HI UR43, URZ, 0x6, UR5 ;  /* 0x000000063f2b7899 */ /* 0x000fd80008011405 */
.L_x_1560:
[----:B----4-:R-:W4:Y:S01]  /*10d0*/  S2R R0, SR_TID.X ;  /* 0x0000000000007919 */ /* 0x010f220000002100 */
[----:B------:R-:W0:Y:S01]  /*10e0*/  S2UR UR6, SR_CgaCtaId ;  /* 0x00000000000679c3 */ /* 0x000e220000008800 */
[----:B------:R-:W-:Y:S02]  /*10f0*/  UMOV UR44, 0x400 ;  /* 0x00000400002c7882 */ /* 0x000fe40000000000 */
[----:B0-----:R-:W-:Y:S01]  /*1100*/  ULEA UR44, UR6, UR44, 0x18 ;  /* 0x0000002c062c7291 */ /* 0x001fe2000f8ec03f */
[----:B----4-:R-:W-:-:S04]  /*1110*/  LOP3.LUT R0, R0, 0x80, RZ, 0xc0, !PT ;  /* 0x0000008000007812 */ /* 0x010fc800078ec0ff */
[----:B------:R-:W-:-:S06]  /*1120*/  SHF.R.U32.HI R0, RZ, 0x7, R0 ;  /* 0x00000007ff007819 */ /* 0x000fcc0000011600 */
[----:B------:R-:W0:Y:S02]  /*1130*/  SHFL.IDX PT, R0, R0, RZ, 0x1f ;  /* 0x00001fff00007589 */ /* 0x000e2400000e0000 */
[----:B0-----:R-:W-:-:S13]  /*1140*/  R2UR UR4, R0 ;  /* 0x00000000000472ca */ /* 0x001fda00000e0000 */
[----:B------:R-:W-:-:S04]  /*1150*/  ULEA.HI UR5, UR4, UR4, URZ, 0x1 ;  /* 0x0000000404057291 */ /* 0x000fc8000f8f083f */
[----:B------:R-:W-:-:S04]  /*1160*/  ULOP3.LUT UR5, UR5, 0x7fffe, URZ, 0xc0, !UPT ;  /* 0x0007fffe05057892 */ /* 0x000fc8000f8ec03f */
[----:B------:R-:W-:-:S03]  /*1170*/  UIADD3 UR5, UR4, -UR5, URZ ;  /* 0x8000000504057290 */ /* 0x000fc6000fffe03f */
[----:B------:R-:W-:Y:S01]  /*1180*/  ULDC UR4, c[0x0][0x28c] ;  /* 0x0000a30000047ab9 */ /* 0x000fe20000000800 */
[----:B------:R-:W-:Y:S01]  /*1190*/  ULEA UR5, UR5, UR44, 0xd ;  /* 0x0000002c05057291 */ /* 0x000fe2000f8e683f */
[----:B------:R-:W-:-:S03]  /*11a0*/  ISETP.LT.AND P0, PT, RZ, UR4, PT ;  /* 0x00000004ff007c0c */ /* 0x000fc6000bf01270 */
[----:B------:R-:W-:-:S04]  /*11b0*/  UIADD3 UR5, UR5, 0x100, URZ ;  /* 0x0000010005057890 */ /* 0x000fc8000fffe03f */
[----:B------:R-:W-:-:S04]  /*11c0*/  USHF.R.U32.HI UR5, URZ, 0x4, UR5 ;  /* 0x000000043f057899 */ /* 0x000fc80008011605 */
[----:B------:R-:W-:Y:S02]  /*11d0*/  ULOP3.LUT UR45, UR5, 0x3fff, URZ, 0xc0, !UPT ;  /* 0x00003fff052d7892 */ /* 0x000fe4000f8ec03f */
[----:B---3-5:R-:W-:Y:S10]  /*11e0*/  @P0 BRA `(.L_x_13) ;  /* 0x0000000000400947 */ /* 0x028ff40003800000 */
[----:B------:R-:W-:Y:S01]  /*11f0*/  MOV R0, 0x0 ;  /* 0x0000000000007802 */ /* 0x000fe20000000f00 */
[----:B------:R-:W-:Y:S01]  /*1200*/  ULDC.64 UR4, c[0x4][0x68] ;  /* 0x01001a0000047ab9 */ /* 0x000fe20000000a00 */
[----:B------:R-:W-:Y:S01]  /*1210*/  ULDC.64 UR6, c[0x4][0x8] ;  /* 0x0100020000067ab9 */ /* 0x000fe20000000a00 */
[----:B--2---:R-:W-:Y:S01]  /*1220*/  IMAD.U32 R4, RZ, RZ, UR4 ;  /* 0x00000004ff047e24 */ /* 0x004fe2000f8e00ff */
[----:B------:R0:W2:Y:S01]  /*1230*/  LDC.64 R14, c[0x4][R0] ;  /* 0x01000000000e7b82 */ /* 0x0000a20000000a00 */
[----:B------:R-:W-:Y:S01]  /*1240*/  MOV R5, UR5 ;  /* 0x0000000500057c02 */ /* 0x000fe20008000f00 */
[----:B------:R-:W-:Y:S01]  /*1250*/  ULDC.64 UR4, c[0x4][0x70] ;  /* 0x01001c0000047ab9 */ /* 0x000fe20000000a00 */
[----:B------:R-:W-:Y:S01]  /*1260*/  IMAD.U32 R10, RZ, RZ, UR6 ;  /* 0x00000006ff0a7e24 */ /* 0x000fe2000f8e00ff */
[----:B------:R-:W-:Y:S01]  /*1270*/  MOV R11, UR7 ;  /* 0x00000007000b7c02 */ /* 0x000fe20008000f00 */
[----:B------:R-:W-:Y:S02]  /*1280*/  IMAD.U32 R6, RZ, RZ, UR4 ;  /* 0x00000004ff067e24 */ /* 0x000fe4000f8e00ff */
[----:B------:R-:W-:-:S02]  /*1290*/  IMAD.U32 R7, RZ, RZ, UR5 ;  /* 0x00000005ff077e24 */ /* 0x000fc4000f8e00ff */
[----:B------:R-:W-:Y:S02]  /*12a0*/  IMAD.MOV.U32 R8, RZ, RZ, 0x1e1 ;  /* 0x000001e1ff087424 */ /* 0x000fe400078e00ff */
[----:B------:R-:W-:Y:S02]  /*12b0*/  IMAD.MOV.U32 R12, RZ, RZ, 0x1 ;  /* 0x00000001ff0c7424 */ /* 0x000fe400078e00ff */
[----:B0-----:R-:W-:-:S07]  /*12c0*/  IMAD.MOV.U32 R13, RZ, RZ, RZ ;  /* 0x000000ffff0d7224 */ /* 0x001fce00078e00ff */
[----:B------:R-:W-:-:S07]  /*12d0*/  LEPC R20, `(.L_x_13) ;  /* 0x000000001014794e */ /* 0x000fce0000000000 */
[----:B-123-5:R-:W-:Y:S05]  /*12e0*/  CALL.ABS.NOINC R14 ;  /* 0x000000000e007343 */ /* 0x02efea0003c00000 */
.L_x_13:
[----:B------:R-:W-:-:S06]  /*12f0*/  ULOP3.LUT UR4, UR38, 0x1, URZ, 0xfc, !UPT ;  /* 0x0000000126047892 */ /* 0x000fcc000f8efc3f */
[----:B------:R-:W-:-:S04]  /*1300*/  MOV R0, UR4 ;  /* 0x0000000400007c02 */ /* 0x000fc80008000f00 */
[----:B------:R-:W-:-:S13]  /*1310*/  ISETP.NE.AND P0, PT, R0, 0x3, PT ;  /* 0x000000030000780c */ /* 0x000fda0003f05270 */
[----:B------:R-:W-:Y:S05]  /*1320*/  @!P0 BRA `(.L_x_14) ;  /* 0x0000000000048947 */ /* 0x000fea0003800000 */
[----:B------:R-:W-:Y:S01]  /*1330*/  BPT.TRAP 0x1 ;  /* 0x000000040000795c */ /* 0x000fe20000300000 */
.L_x_14:
[----:B-1----:R-:W-:Y:S02]  /*1340*/  IMAD.U32 R3, RZ, RZ, UR37 ;  /* 0x00000025ff037e24 */ /* 0x002fe4000f8e00ff */
[----:B------:R-:W-:-:S03]  /*1350*/  IMAD.U32 R0, RZ, RZ, UR36 ;  /* 0x00000024ff007e24 */ /* 0x000fc6000f8e00ff */
[----:B------:R-:W-:Y:S02]  /*1360*/  LEA R3, R3, UR44, 0x3 ;  /* 0x0000002c03037c11 */ /* 0x000fe4000f8e18ff */
[----:B------:R-:W-:-:S04]  /*1370*/  SHF.L.U32 R0, R0, 0x1f, RZ ;  /* 0x0000001f00007819 */ /* 0x000fc800000006ff */
[----:B------:R0:W1:Y:S01]  /*1380*/  SYNCS.PHASECHK.TRANS64.TRYWAIT P1, [R3+URZ], R0 ;  /* 0x00000000030075a7 */ /* 0x000062000802017f */
[----:B------:R-:W-:Y:S05]  /*1390*/  @!P0 BRA `(.L_x_15) ;  /* 0x0000000000048947 */ /* 0x000fea0003800000 */
[----:B------:R-:W-:Y:S01]  /*13a0*/  BPT.TRAP 0x1 ;  /* 0x000000040000795c */ /* 0x000fe20000300000 */
.L_x_15:
[----:B-1----:R-:W-:Y:S05]  /*13b0*/  @P1 BRA `(.L_x_16) ;  /* 0x0000000000081947 */ /* 0x002fea0003800000 */
[----:B------:R-:W1:Y:S02]  /*13c0*/  SYNCS.PHASECHK.TRANS64.TRYWAIT P1, [R3+URZ], R0 ;  /* 0x00000000030075a7 */ /* 0x000e64000802017f */
[----:B-1----:R-:W-:Y:S05]  /*13d0*/  @!P1 BRA `(.L_x_17) ;  /* 0x00000688008c9947 */ /* 0x002fea0003800000 */
.L_x_16:
[----:B------:R-:W-:-:S04]  /*13e0*/  UISETP.LT.AND UP0, UPT, UR43, 0x1, UPT ;  /* 0x000000012b00788c */ /* 0x000fc8000bf01270 */
[----:B------:R-:W-:-:S06]  /*13f0*/  USEL UR4, UR43, 0x1, UP0 ;  /* 0x000000012b047887 */ /* 0x000fcc0008000000 */
[----:B--2---:R-:W-:Y:S01]  /*1400*/  IMAD.U32 R4, RZ, RZ, UR4 ;  /* 0x00000004ff047e24 */ /* 0x004fe2000f8e00ff */
[----:B------:R-:W-:Y:S05]  /*1410*/  WARPSYNC.ALL ;  /* 0x0000000000007948 */ /* 0x000fea0003800000 */
[----:B------:R-:W-:-:S04]  /*1420*/  IADD3 R4, -R4, UR43, RZ ;  /* 0x0000002b04047c10 */ /* 0x000fc8000fffe1ff */
[----:B------:R-:W-:Y:S01]  /*1430*/  ISETP.GE.AND P1, PT, R4, 0x1, PT ;  /* 0x000000010400780c */ /* 0x000fe20003f26270 */
[----:B------:R-:W-:Y:S01]  /*1440*/  UIADD3 UR4, UR44, 0x20100, URZ ;  /* 0x000201002c047890 */ /* 0x000fe2000fffe03f */
[----:B------:R-:W-:Y:S01]  /*1450*/  WARPGROUP.ARRIVE ;  /* 0x00000000000079c5 */ /* 0x000fe20000000000 */
[----:B------:R-:W-:Y:S01]  /*1460*/  UMOV UR9, 0x40000040 ;  /* 0x4000004000097882 */ /* 0x000fe20000000000 */
[----:B------:R-:W-:Y:S01]  /*1470*/  UMOV UR11, 0x40000040 ;  /* 0x40000040000b7882 */ /* 0x000fe20000000000 */
[----:B------:R-:W-:Y:S01]  /*1480*/  USHF.R.U32.HI UR4, URZ, 0x4, UR4 ;  /* 0x000000043f047899 */ /* 0x000fe20008011604 */
[----:B------:R-:W-:Y:S01]  /*1490*/  STL [R1+0xa50], R18 ;  /* 0x000a501201007387 */ /* 0x000fe20000100800 */
[----:B------:R-:W-:Y:S01]  /*14a0*/  UMOV UR13, UR9 ;  /* 0x00000009000d7c82 */ /* 0x000fe20008000000 */
[----:B------:R-:W-:Y:S01]  /*14b0*/  UMOV UR15, 0x40000040 ;  /* 0x40000040000f7882 */ /* 0x000fe20000000000 */
[----:B------:R-:W-:Y:S01]  /*14c0*/  ULOP3.LUT UR5, UR4, 0x3fff, URZ, 0xc0, !UPT ;  /* 0x00003fff04057892 */ /* 0x000fe2000f8ec03f */
[----:B------:R-:W-:Y:S01]  /*14d0*/  STL [R1+0xa4c], R17 ;  /* 0x000a4c1101007387 */ /* 0x000fe20000100800 */
[----:B------:R-:W-:-:S02]  /*14e0*/  ULOP3.LUT UR4, UR45, 0x10000, URZ, 0xfc, !UPT ;  /* 0x000100002d047892 */ /* 0x000fc4000f8efc3f */
[----:B------:R-:W-:Y:S01]  /*14f0*/  ULOP3.LUT UR5, UR5, 0x10000, URZ, 0xfc, !UPT ;  /* 0x0001000005057892 */ /* 0x000fe2000f8efc3f */
[----:B-----5:R2:W-:Y:S01]  /*1500*/  STL [R1+0xa48], R16 ;  /* 0x000a481001007387 */ /* 0x0205e20000100800 */
[----:B------:R-:W-:Y:S02]  /*1510*/  ULEA UR6, UR37, UR4, 0xc ;  /* 0x0000000425067291 */ /* 0x000fe4000f8e603f */
[----:B------:R-:W-:Y:S01]  /*1520*/  UIMAD UR7, UR37, 0xc00, UR5 ;  /* 0x00000c00250778a4 */ /* 0x000fe2000f8e0205 */
[----:B------:R4:W-:Y:S03]  /*1530*/  STL [R1+0xa44], R4 ;  /* 0x000a440401007387 */ /* 0x0009e60000100800 */
[----:B------:R-:W-:Y:S01]  /*1540*/  UIADD3 UR14, UR7, 0x600, URZ ;  /* 0x00000600070e7890 */ /* 0x000fe2000fffe03f */
[----:B------:R0:W-:Y:S01]  /*1550*/  STL [R1+0xa40], R2 ;  /* 0x000a400201007387 */ /* 0x0001e20000100800 */
[----:B------:R-:W-:Y:S01]  /*1560*/  UMOV UR8, UR6 ;  /* 0x0000000600087c82 */ /* 0x000fe20008000000 */
[----:B------:R-:W-:Y:S01]  /*1570*/  UMOV UR10, UR7 ;  /* 0x00000007000a7c82 */ /* 0x000fe20008000000 */
[----:B------:R-:W-:Y:S01]  /*1580*/  UMOV UR12, UR8 ;  /* 0x00000008000c7c82 */ /* 0x000fe20008000000 */
[----:B------:R-:W-:Y:S03]  /*1590*/  HGMMA.64x192x16.F32 R100, gdesc[UR8], RZ, !UPT, gsb0 ;  /* 0x02e00000086479f0 */ /* 0x000fe6000c0008ff */
[----:B------:R-:W-:-:S02]  /*15a0*/  WARPGROUP.DEPBAR.LE gsb0, 0x0 ;  /* 0x00008000000079c5 */ /* 0x000fc40000010000 */
[----:B------:R-:W-:Y:S01]  /*15b0*/  MOV R76, R120 ;  /* 0x00000078004c7202 */ /* 0x000fe20000000f00 */
[----:B------:R-:W-:Y:S01]  /*15c0*/  IMAD.MOV.U32 R75, RZ, RZ, R121 ;  /* 0x000000ffff4b7224 */ /* 0x000fe200078e0079 */
        /* <DEDUP_REMOVED lines=28> */
[----:B--2---:R-:W-:Y:S01]  /*1790*/  MOV R16, R180 ;  /* 0x000000b400107202 */ /* 0x004fe20000000f00 */
[----:B------:R-:W-:Y:S01]  /*17a0*/  IMAD.MOV.U32 R55, RZ, RZ, R141 ;  /* 0x000000ffff377224 */ /* 0x000fe200078e008d */
[----:B------:R-:W-:Y:S01]  /*17b0*/  MOV R12, R184 ;  /* 0x000000b8000c7202 */ /* 0x000fe20000000f00 */
[----:B------:R-:W-:Y:S01]  /*17c0*/  IMAD.MOV.U32 R54, RZ, RZ, R142 ;  /* 0x000000ffff367224 */ /* 0x000fe200078e008e */
[----:B------:R-:W-:Y:S01]  /*17d0*/  MOV R8, R188 ;  /* 0x000000bc00087202 */ /* 0x000fe20000000f00 */
[----:B------:R-:W-:Y:S01]  /*17e0*/  IMAD.MOV.U32 R53, RZ, RZ, R143 ;  /* 0x000000ffff357224 */ /* 0x000fe200078e008f */
[----:B----4-:R-:W-:Y:S01]  /*17f0*/  MOV R4, R192 ;  /* 0x000000c000047202 */ /* 0x010fe20000000f00 */
        /* <DEDUP_REMOVED lines=10> */
[----:B------:R-:W-:-:S02]  /*18a0*/  IMAD.MOV.U32 R45, RZ, RZ, R151 ;  /* 0x000000ffff2d7224 */ /* 0x000fc400078e0097 */
[----:B------:R-:W-:Y:S02]  /*18b0*/  IMAD.MOV.U32 R43, RZ, RZ, R153 ;  /* 0x000000ffff2b7224 */ /* 0x000fe400078e0099 */
[----:B------:R-:W-:Y:S02]  /*18c0*/  IMAD.MOV.U32 R42, RZ, RZ, R154 ;  /* 0x000000ffff2a7224 */ /* 0x000fe400078e009a */
[----:B------:R-:W-:Y:S02]  /*18d0*/  IMAD.MOV.U32 R41, RZ, RZ, R155 ;  /* 0x000000ffff297224 */ /* 0x000fe400078e009b */
[----:B------:R-:W-:Y:S02]  /*18e0*/  IMAD.MOV.U32 R39, RZ, RZ, R157 ;  /* 0x000000ffff277224 */ /* 0x000fe400078e009d */
[----:B------:R-:W-:Y:S02]  /*18f0*/  IMAD.MOV.U32 R38, RZ, RZ, R158 ;  /* 0x000000ffff267224 */ /* 0x000fe400078e009e */
        /* <DEDUP_REMOVED lines=15> */
[----:B---3--:R-:W-:Y:S02]  /*19f0*/  IMAD.MOV.U32 R17, RZ, RZ, R179 ;  /* 0x000000ffff117224 */ /* 0x008fe400078e00b3 */
        /* <DEDUP_REMOVED lines=9> */
[----:B01----:R-:W-:Y:S02]  /*1a90*/  IMAD.MOV.U32 R3, RZ, RZ, R193 ;  /* 0x000000ffff037224 */ /* 0x003fe400078e00c1 */
[----:B------:R-:W-:Y:S02]  /*1aa0*/  IMAD.MOV.U32 R2, RZ, RZ, R194 ;  /* 0x000000ffff027224 */ /* 0x000fe400078e00c2 */
[----:B------:R-:W-:Y:S02]  /*1ab0*/  IMAD.MOV.U32 R0, RZ, RZ, R195 ;  /* 0x000000ffff007224 */ /* 0x000fe400078e00c3 */
[----:B------:R-:W-:Y:S01]  /*1ac0*/  WARPGROUP.ARRIVE ;  /* 0x00000000000079c5 */ /* 0x000fe20000000000 */
[----:B------:R-:W-:Y:S02]  /*1ad0*/  IMAD.MOV.U32 R77, RZ, RZ, R119 ;  /* 0x000000ffff4d7224 */ /* 0x000fe400078e0077 */
[----:B------:R-:W-:Y:S01]  /*1ae0*/  STL [R1+0x2604], R0 ;  /* 0x0026040001007387 */ /* 0x000fe20000100800 */
[----:B------:R-:W-:-:S02]  /*1af0*/  IMAD.MOV.U32 R78, RZ, RZ, R118 ;  /* 0x000000ffff4e7224 */ /* 0x000fc400078e0076 */
[----:B------:R-:W-:Y:S01]  /*1b00*/  HGMMA.64x192x16.F32 R120, gdesc[UR12], RZ, !UPT, gsb0 ;  /* 0x02e000000c7879f0 */ /* 0x000fe2000c0008ff */
[----:B------:R-:W-:Y:S01]  /*1b10*/  STL [R1+0x2600], R2 ;  /* 0x0026000201007387 */ /* 0x000fe20000100800 */
[----:B------:R-:W-:Y:S01]  /*1b20*/  IMAD.MOV.U32 R79, RZ, RZ, R117 ;  /* 0x000000ffff4f7224 */ /* 0x000fe200078e0075 */
[----:B------:R-:W-:Y:S01]  /*1b30*/  UIADD3 UR12, UR6, 0x400, URZ ;  /* 0x00000400060c7890 */ /* 0x000fe2000fffe03f */
[----:B------:R-:W-:Y:S01]  /*1b40*/  IMAD.MOV.U32 R81, RZ, RZ, R115 ;  /* 0x000000ffff517224 */ /* 0x000fe200078e0073 */
[----:B------:R-:W-:Y:S01]  /*1b50*/  STL [R1+0x25fc], R3 ;  /* 0x0025fc0301007387 */ /* 0x000fe20000100800 */
[----:B------:R-:W-:Y:S01]  /*1b60*/  IMAD.MOV.U32 R82, RZ, RZ, R114 ;  /* 0x000000ffff527224 */ /* 0x000fe200078e0072 */
[----:B------:R-:W-:Y:S01]  /*1b70*/  UMOV UR13, 0x40000040 ;  /* 0x40000040000d7882 */ /* 0x000fe20000000000 */
[----:B------:R-:W-:Y:S01]  /*1b80*/  IMAD.MOV.U32 R83, RZ, RZ, R113 ;  /* 0x000000ffff537224 */ /* 0x000fe200078e0071 */
[----:B------:R-:W-:Y:S01]  /*1b90*/  STL [R1+0x25f8], R4 ;  /* 0x0025f80401007387 */ /* 0x000fe20000100800 */
[----:B------:R-:W-:Y:S01]  /*1ba0*/  IMAD.MOV.U32 R85, RZ, RZ, R111 ;  /* 0x000000ffff557224 */ /* 0x000fe200078e006f */
[----:B------:R-:W-:Y:S01]  /*1bb0*/  UMOV UR8, UR12 ;  /* 0x0000000c00087c82 */ /* 0x000fe20008000000 */
[----:B------:R-:W-:Y:S01]  /*1bc0*/  IMAD.MOV.U32 R86, RZ, RZ, R110 ;  /* 0x000000ffff567224 */ /* 0x000fe200078e006e */
[----:B------:R-:W-:Y:S01]  /*1bd0*/  STL [R1+0x25f4], R5 ;  /* 0x0025f40501007387 */ /* 0x000fe20000100800 */
[----:B------:R-:W-:Y:S01]  /*1be0*/  IMAD.MOV.U32 R87, RZ, RZ, R109 ;  /* 0x000000ffff577224 */ /* 0x000fe200078e006d */
[----:B------:R-:W-:Y:S01]  /*1bf0*/  UMOV UR9, UR13 ;  /* 0x0000000d00097c82 */ /* 0x000fe20008000000 */
[----:B------:R-:W-:Y:S01]  /*1c00*/  IMAD.MOV.U32 R89, RZ, RZ, R107 ;  /* 0x000000ffff597224 */ /* 0x000fe200078e006b */
[----:B------:R-:W-:Y:S01]  /*1c10*/  STL [R1+0x25f0], R6 ;  /* 0x0025f00601007387 */ /* 0x000fe20000100800 */
[----:B------:R-:W-:-:S02]  /*1c20*/  IMAD.MOV.U32 R90, RZ, RZ, R106 ;  /* 0x000000ffff5a7224 */ /* 0x000fc400078e006a */
[----:B------:R-:W-:Y:S01]  /*1c30*/  IMAD.MOV.U32 R91, RZ, RZ, R105 ;  /* 0x000000ffff5b7224 */ /* 0x000fe200078e0069 */
[----:B------:R-:W-:Y:S01]  /*1c40*/  STL [R1+0x25ec], R7 ;  /* 0x0025ec0701007387 */ /* 0x000fe20000100800 */
[----:B------:R-:W-:Y:S02]  /*1c50*/  IMAD.MOV.U32 R93, RZ, RZ, R103 ;  /* 0x000000ffff5d7224 */ /* 0x000fe400078e0067 */
[----:B------:R-:W-:Y:S01]  /*1c60*/  IMAD.MOV.U32 R94, RZ, RZ, R102 ;  /* 0x000000ffff5e7224 */ /* 0x000fe200078e0066 */
[----:B------:R-:W-:Y:S01]  /*1c70*/  STL [R1+0x25e8], R8 ;  /* 0x0025e80801007387 */ /* 0x000fe20000100800 */
[----:B------:R-:W-:-:S03]  /*1c80*/  IMAD.MOV.U32 R95, RZ, RZ, R101 ;  /* 0x000000ffff5f7224 */ /* 0x000fc600078e0065 */
[----:B------:R-:W-:Y:S04]  /*1c90*/  STL [R1+0x25e4], R9 ;  /* 0x0025e40901007387 */ /* 0x000fe80000100800 */
        /* <DEDUP_REMOVED lines=41> */
[----:B------:R-:W-:Y:S01]  /*1f30*/  STL [R1+0x253c], R51 ;  /* 0x00253c3301007387 */ /* 0x000fe20000100800 */
[----:B------:R-:W-:-:S02]  /*1f40*/  WARPGROUP.DEPBAR.LE gsb0, 0x0 ;  /* 0x00008000000079c5 */ /* 0x000fc40000010000 */
[----:B------:R-:W-:Y:S01]  /*1f50*/  MOV R235, R173 ;  /* 0x000000ad00eb7202 */ /* 0x000fe20000000f00 */
[----:B------:R-:W-:Y:S01]  /*1f60*/  STL [R1+0x2538], R52 ;  /* 0x0025383401007387 */ /* 0x000fe20000100800 */
[----:B------:R-:W-:Y:S01]  /*1f70*/  IMAD.MOV.U32 R234, RZ, RZ, R174 ;  /* 0x000000ffffea7224 */ /* 0x000fe200078e00ae */
[----:B------:R-:W-:Y:S01]  /*1f80*/  MOV R231, R177 ;  /* 0x000000b100e77202 */ /* 0x000fe20000000f00 */
[----:B------:R-:W-:Y:S01]  /*1f90*/  IMAD.MOV.U32 R233, RZ, RZ, R175 ;  /* 0x000000ffffe97224 */ /* 0x000fe200078e00af */
        /* <DEDUP_REMOVED lines=43> */
[----:B------:R-:W-:Y:S02]  /*2250*/  IMAD.MOV.U32 R106, RZ, RZ, R206 ;  /* 0x000000ffff6a7224 */ /* 0x000fe400078e00ce */
        /* <DEDUP_REMOVED lines=39> */
[----:B------:R-:W-:Y:S04]  /*24d0*/  STL.64 [R1+0x180], R120 ;  /* 0x0001807801007387 */ /* 0x000fe80000100a00 */
        /* <DEDUP_REMOVED lines=25> */
[----:B------:R0:W-:Y:S04]  /*2670*/  STL [R1+0x250], R172 ;  /* 0x000250ac01007387 */ /* 0x0001e80000100800 */
[----:B------:R1:W-:Y:S04]  /*2680*/  STL [R1+0x26b0], R97 ;  /* 0x0026b06101007387 */ /* 0x0003e80000100800 */
[----:B------:R2:W-:Y:S01]  /*2690*/  STL [R1+0x26ac], R98 ;  /* 0x0026ac6201007387 */ /* 0x0005e20000100800 */
[----:B0-----:R-:W-:-:S03]  /*26a0*/  WARPGROUP.ARRIVE ;  /* 0x00000000000079c5 */ /* 0x001fc60000000000 */
[----:B------:R0:W-:Y:S03]  /*26b0*/  STL [R1+0x26a8], R99 ;  /* 0x0026a86301007387 */ /* 0x0001e60000100800 */
[----:B------:R-:W-:Y:S01]  /*26c0*/  HGMMA.64x192x16.F32 R120, gdesc[UR12], RZ, !UPT, gsb0 ;  /* 0x02e000000c7879f0 */ /* 0x000fe2000c0008ff */
[----:B------:R-:W-:Y:S04]  /*26d0*/  STL [R1+0x26a4], R100 ;  /* 0x0026a46401007387 */ /* 0x000fe80000100800 */
[----:B------:R-:W-:Y:S04]  /*26e0*/  STL [R1+0x26a0], R101 ;  /* 0x0026a06501007387 */ /* 0x000fe80000100800 */
[----:B------:R3:W-:Y:S04]  /*26f0*/  STL [R1+0x269c], R102 ;  /* 0x00269c6601007387 */ /* 0x0007e80000100800 */
[----:B------:R-:W-:Y:S04]  /*2700*/  STL [R1+0x2698], R103 ;  /* 0x0026986701007387 */ /* 0x000fe80000100800 */
        /* <DEDUP_REMOVED lines=35> */
[----:B------:R4:W-:Y:S01]  /*2940*/  STL [R1+0x2608], R235 ;  /* 0x002608eb01007387 */ /* 0x0009e20000100800 */
[----:B------:R-:W-:-:S02]  /*2950*/  WARPGROUP.DEPBAR.LE gsb0, 0x0 ;  /* 0x00008000000079c5 */ /* 0x000fc40000010000 */
        /* <DEDUP_REMOVED lines=96> */
[----:B------:R-:W-:-:S03]  /*2f60*/  WARPGROUP.ARRIVE ;  /* 0x00000000000079c5 */ /* 0x000fc60000000000 */
[----:B------:R-:W-:Y:S03]  /*2f70*/  STL [R1+0x2830], R96 ;  /* 0x0028306001007387 */ /* 0x000fe60000100800 */
[----:B------:R-:W-:Y:S01]  /*2f80*/  HGMMA.64x192x16.F32 R120, gdesc[UR8], RZ, !UPT, gsb0 ;  /* 0x02e00000087879f0 */ /* 0x000fe2000c0008ff */
[----:B------:R-:W-:Y:S01]  /*2f90*/  STL [R1+0x282c], R95 ;  /* 0x00282c5f01007387 */ /* 0x000fe20000100800 */
[----:B------:R-:W-:Y:S01]  /*2fa0*/  UIADD3 UR8, UR6, 0x800, URZ ;  /* 0x0000080006087890 */ /* 0x000fe2000fffe03f */
[----:B------:R-:W-:Y:S02]  /*2fb0*/  UMOV UR9, 0x40000040 ;  /* 0x4000004000097882 */ /* 0x000fe40000000000 */
[----:B------:R-:W-:Y:S01]  /*2fc0*/  STL [R1+0x2828], R94 ;  /* 0x0028285e01007387 */ /* 0x000fe20000100800 */
[----:B------:R-:W-:-:S03]  /*2fd0*/  UMOV UR13, UR9 ;  /* 0x00000009000d7c82 */ /* 0x000fc60008000000 */
[----:B------:R-:W-:Y:S01]  /*2fe0*/  STL [R1+0x2824], R93 ;  /* 0x0028245d01007387 */ /* 0x000fe20000100800 */
[----:B------:R-:W-:-:S03]  /*2ff0*/  UMOV UR12, UR8 ;  /* 0x00000008000c7c82 */ /* 0x000fc60008000000 */
        /* <DEDUP_REMOVED lines=48> */
[----:B-1----:R-:W-:Y:S01]  /*3300*/  IMAD.MOV.U32 R97, RZ, RZ, R173 ;  /* 0x000000ffff617224 */ /* 0x002fe200078e00ad */
[----:B------:R-:W-:Y:S01]  /*3310*/  STL [R1+0x2764], R45 ;  /* 0x0027642d01007387 */ /* 0x000fe20000100800 */
[----:B--2---:R-:W-:Y:S01]  /*3320*/  MOV R98, R174 ;  /* 0x000000ae00627202 */ /* 0x004fe20000000f00 */
[----:B0-----:R-:W-:Y:S01]  /*3330*/  IMAD.MOV.U32 R99, RZ, RZ, R175 ;  /* 0x000000ffff637224 */ /* 0x001fe200078e00af */
[----:B---3--:R-:W-:Y:S01]  /*3340*/  MOV R102, R178 ;  /* 0x000000b200667202 */ /* 0x008fe20000000f00 */
[----:B------:R-:W-:Y:S01]  /*3350*/  STL [R1+0x2760], R44 ;  /* 0x0027602c01007387 */ /* 0x000fe20000100800 */
[----:B------:R-:W-:Y:S01]  /*3360*/  IMAD.MOV.U32 R100, RZ, RZ, R176 ;  /* 0x000000ffff647224 */ /* 0x000fe200078e00b0 */
[----:B----4-:R-:W-:Y:S01]  /*3370*/  MOV R106, R182 ;  /* 0x000000b6006a7202 */ /* 0x010fe20000000f00 */
        /* <DEDUP_REMOVED lines=106> */
[----:B------:R0:W-:Y:S02]  /*3a20*/  STL [R1+0x6d0], R172 ;  /* 0x0006d0ac01007387 */ /* 0x0001e40000100800 */
[----:B0-----:R-:W-:-:S06]  /*3a30*/  WARPGROUP.ARRIVE ;  /* 0x00000000000079c5 */ /* 0x001fcc0000000000 */
[----:B------:R-:W-:Y:S03]  /*3a40*/  HGMMA.64x192x16.F32 R120, gdesc[UR8], RZ, !UPT, gsb0 ;  /* 0x02e00000087879f0 */ /* 0x000fe6000c0008ff */
[----:B------:R-:W-:Y:S02]  /*3a50*/  WARPGROUP.DEPBAR.LE gsb0, 0x0 ;  /* 0x00008000000079c5 */ /* 0x000fe40000010000 */
        /* <DEDUP_REMOVED lines=96> */
[----:B------:R-:W-:-:S06]  /*4060*/  WARPGROUP.ARRIVE ;  /* 0x00000000000079c5 */ /* 0x000fcc0000000000 */
[----:B------:R-:W-:Y:S03]  /*4070*/  HGMMA.64x192x16.F32 R120, gdesc[UR12], RZ, !UPT, gsb0 ;  /* 0x02e000000c7879f0 */ /* 0x000fe6000c0008ff */
[----:B------:R-:W-:Y:S02]  /*4080*/  WARPGROUP.DEPBAR.LE gsb0, 0x0 ;  /* 0x00008000000079c5 */ /* 0x000fe40000010000 */
        /* <DEDUP_REMOVED lines=44> */
[----:B------:R0:W-:Y:S04]  /*4350*/  STL.64 [R1+0x1ba0], R126 ;  /* 0x001ba07e01007387 */ /* 0x0001e80000100a00 */
[----:B------:R1:W-:Y:S04]  /*4360*/  STL.64 [R1+0x1b98], R124 ;  /* 0x001b987c01007387 */ /* 0x0003e80000100a00 */
[----:B------:R2:W-:Y:S04]  /*4370*/  STL.64 [R1+0x1b90], R122 ;  /* 0x001b907a01007387 */ /* 0x0005e80000100a00 */
[----:B------:R3:W-:Y:S01]  /*4380*/  STL.64 [R1+0x1b88], R120 ;  /* 0x001b887801007387 */ /* 0x0007e20000100a00 */
[----:B0-----:R-:W-:Y:S01]  /*4390*/  MOV R126, R90 ;  /* 0x0000005a007e7202 */ /* 0x001fe20000000f00 */
[----:B-1----:R-:W-:Y:S01]  /*43a0*/  IMAD.MOV.U32 R124, RZ, RZ, R92 ;  /* 0x000000ffff7c7224 */ /* 0x002fe200078e005c */
[----:B--2---:R-:W-:Y:S01]  /*43b0*/  MOV R122, R94 ;  /* 0x0000005e007a7202 */ /* 0x004fe20000000f00 */
[----:B------:R-:W-:-:S02]  /*43c0*/  IMAD.MOV.U32 R123, RZ, RZ, R93 ;  /* 0x000000ffff7b7224 */ /* 0x000fc400078e005d */
[----:B---3--:R-:W-:Y:S02]  /*43d0*/  IMAD.MOV.U32 R120, RZ, RZ, R96 ;  /* 0x000000ffff787224 */ /* 0x008fe400078e0060 */
[----:B------:R-:W2:Y:S01]  /*43e0*/  LDL.LU R96, [R1+0x2830] ;  /* 0x0028300001607983 */ /* 0x000ea20000300800 */
[----:B------:R-:W-:-:S03]  /*43f0*/  IMAD.MOV.U32 R121, RZ, RZ, R95 ;  /* 0x000000ffff797224 */ /* 0x000fc600078e005f */
[----:B------:R-:W3:Y:S01]  /*4400*/  LDL.LU R95, [R1+0x282c] ;  /* 0x00282c00015f7983 */ /* 0x000ee20000300800 */
[----:B------:R-:W-:-:S03]  /*4410*/  IMAD.MOV.U32 R125, RZ, RZ, R91 ;  /* 0x000000ffff7d7224 */ /* 0x000fc600078e005b */
[----:B------:R-:W4:Y:S01]  /*4420*/  LDL.LU R94, [R1+0x2828] ;  /* 0x00282800015e7983 */ /* 0x000f220000300800 */
[----:B------:R-:W-:-:S03]  /*4430*/  IMAD.MOV.U32 R127, RZ, RZ, R89 ;  /* 0x000000ffff7f7224 */ /* 0x000fc600078e0059 */
[----:B------:R-:W2:Y:S01]  /*4440*/  LDL.LU R93, [R1+0x2824] ;  /* 0x00282400015d7983 */ /* 0x000ea20000300800 */
[----:B------:R-:W-:-:S03]  /*4450*/  IMAD.MOV.U32 R128, RZ, RZ, R88 ;  /* 0x000000ffff807224 */ /* 0x000fc600078e0058 */
[----:B------:R-:W3:Y:S01]  /*4460*/  LDL.LU R92, [R1+0x2820] ;  /* 0x00282000015c7983 */ /* 0x000ee20000300800 */
[----:B------:R-:W-:-:S03]  /*4470*/  IMAD.MOV.U32 R129, RZ, RZ, R87 ;  /* 0x000000ffff817224 */ /* 0x000fc600078e0057 */
[----:B------:R-:W4:Y:S01]  /*4480*/  LDL.LU R91, [R1+0x281c] ;  /* 0x00281c00015b7983 */ /* 0x000f220000300800 */
[----:B------:R-:W-:-:S03]  /*4490*/  MOV R130, R86 ;  /* 0x0000005600827202 */ /* 0x000fc60000000f00 */
[----:B------:R-:W2:Y:S01]  /*44a0*/  LDL.LU R90, [R1+0x2818] ;  /* 0x00281800015a7983 */ /* 0x000ea20000300800 */
[----:B------:R-:W-:-:S03]  /*44b0*/  IMAD.MOV.U32 R131, RZ, RZ, R85 ;  /* 0x000000ffff837224 */ /* 0x000fc600078e0055 */
[----:B------:R-:W3:Y:S01]  /*44c0*/  LDL.LU R89, [R1+0x2814] ;  /* 0x0028140001597983 */ /* 0x000ee20000300800 */
[----:B------:R-:W-:-:S03]  /*44d0*/  IMAD.MOV.U32 R132, RZ, RZ, R84 ;  /* 0x000000ffff847224 */ /* 0x000fc600078e0054 */
[----:B------:R-:W4:Y:S01]  /*44e0*/  LDL.LU R88, [R1+0x2810] ;  /* 0x0028100001587983 */ /* 0x000f220000300800 */
[----:B------:R-:W-:-:S03]  /*44f0*/  IMAD.MOV.U32 R133, RZ, RZ, R83 ;  /* 0x000000ffff857224 */ /* 0x000fc600078e0053 */
[----:B------:R-:W2:Y:S01]  /*4500*/  LDL.LU R87, [R1+0x280c] ;  /* 0x00280c0001577983 */ /* 0x000ea20000300800 */
[----:B------:R-:W-:-:S03]  /*4510*/  MOV R134, R82 ;  /* 0x0000005200867202 */ /* 0x000fc60000000f00 */
[----:B------:R-:W3:Y:S01]  /*4520*/  LDL.LU R86, [R1+0x2808] ;  /* 0x0028080001567983 */ /* 0x000ee20000300800 */
[----:B------:R-:W-:-:S03]  /*4530*/  IMAD.MOV.U32 R135, RZ, RZ, R81 ;  /* 0x000000ffff877224 */ /* 0x000fc600078e0051 */
[----:B------:R-:W4:Y:S01]  /*4540*/  LDL.LU R85, [R1+0x2804] ;  /* 0x0028040001557983 */ /* 0x000f220000300800 */
[----:B------:R-:W-:-:S03]  /*4550*/  IMAD.MOV.U32 R136, RZ, RZ, R80 ;  /* 0x000000ffff887224 */ /* 0x000fc600078e0050 */
[----:B------:R-:W2:Y:S01]  /*4560*/  LDL.LU R84, [R1+0x2800] ;  /* 0x0028000001547983 */ /* 0x000ea20000300800 */
[----:B------:R-:W-:-:S03]  /*4570*/  IMAD.MOV.U32 R137, RZ, RZ, R79 ;  /* 0x000000ffff897224 */ /* 0x000fc600078e004f */
[----:B------:R-:W3:Y:S01]  /*4580*/  LDL.LU R83, [R1+0x27fc] ;  /* 0x0027fc0001537983 */ /* 0x000ee20000300800 */
[----:B------:R-:W-:-:S03]  /*4590*/  MOV R138, R78 ;  /* 0x0000004e008a7202 */ /* 0x000fc60000000f00 */
        /* <DEDUP_REMOVED lines=149> */
[----:B------:R-:W-:Y:S01]  /*4ef0*/  MOV R214, R2 ;  /* 0x0000000200d67202 */ /* 0x000fe20000000f00 */
[----:B------:R-:W-:Y:S02]  /*4f00*/  IMAD.MOV.U32 R215, RZ, RZ, R0 ;  /* 0x000000ffffd77224 */ /* 0x000fe400078e0000 */
[----:B------:R-:W4:Y:S01]  /*4f10*/  LDL.LU R7, [R1+0x26cc] ;  /* 0x0026cc0001077983 */ /* 0x000f220000300800 */
[----:B------:R-:W-:-:S03]  /*4f20*/  IMAD.MOV.U32 R213, RZ, RZ, R3 ;  /* 0x000000ffffd57224 */ /* 0x000fc600078e0003 */
[----:B------:R-:W2:Y:S04]  /*4f30*/  LDL.LU R6, [R1+0x26c8] ;  /* 0x0026c80001067983 */ /* 0x000ea80000300800 */
[----:B------:R-:W3:Y:S04]  /*4f40*/  LDL.LU R5, [R1+0x26c4] ;  /* 0x0026c40001057983 */ /* 0x000ee80000300800 */
[----:B------:R-:W2:Y:S04]  /*4f50*/  LDL.LU R4, [R1+0x26c0] ;  /* 0x0026c00001047983 */ /* 0x000ea80000300800 */
[----:B------:R-:W2:Y:S04]  /*4f60*/  LDL.LU R3, [R1+0x26bc] ;  /* 0x0026bc0001037983 */ /* 0x000ea80000300800 */
[----:B------:R-:W2:Y:S04]  /*4f70*/  LDL.LU R2, [R1+0x26b8] ;  /* 0x0026b80001027983 */ /* 0x000ea80000300800 */
[----:B------:R-:W2:Y:S04]  /*4f80*/  LDL.LU R0, [R1+0x26b4] ;  /* 0x0026b40001007983 */ /* 0x000ea80000300800 */
        /* <DEDUP_REMOVED lines=48> */
[----:B0-----:R-:W4:Y:S04]  /*5290*/  LDL.LU R120, [R1+0x600] ;  /* 0x0006000001787983 */ /* 0x001f280000300800 */
[----:B------:R-:W4:Y:S04]  /*52a0*/  LDL.LU R121, [R1+0x604] ;  /* 0x0006040001797983 */ /* 0x000f280000300800 */
[----:B------:R-:W3:Y:S04]  /*52b0*/  LDL.LU R122, [R1+0x608] ;  /* 0x00060800017a7983 */ /* 0x000ee80000300800 */
[----:B------:R-:W3:Y:S04]  /*52c0*/  LDL.LU R123, [R1+0x60c] ;  /* 0x00060c00017b7983 */ /* 0x000ee80000300800 */
[----:B------:R-:W2:Y:S04]  /*52d0*/  LDL.LU R124, [R1+0x610] ;  /* 0x00061000017c7983 */ /* 0x000ea80000300800 */
[----:B------:R-:W2:Y:S04]  /*52e0*/  LDL.LU R125, [R1+0x614] ;  /* 0x00061400017d7983 */ /* 0x000ea80000300800 */
[----:B------:R-:W4:Y:S04]  /*52f0*/  LDL.LU R126, [R1+0x618] ;  /* 0x00061800017e7983 */ /* 0x000f280000300800 */
        /* <DEDUP_REMOVED lines=45> */
[----:B------:R-:W2:Y:S01]  /*55d0*/  LDL.LU R172, [R1+0x6d0] ;  /* 0x0006d00001ac7983 */ /* 0x000ea20000300800 */
[----:B------:R-:W-:Y:S01]  /*55e0*/  IMAD.MOV.U32 R173, RZ, RZ, R97 ;  /* 0x000000ffffad7224 */ /* 0x000fe200078e0061 */
[----:B------:R-:W-:Y:S01]  /*55f0*/  MOV R175, R99 ;  /* 0x0000006300af7202 */ /* 0x000fe20000000f00 */
[----:B------:R-:W-:Y:S01]  /*5600*/  IMAD.MOV.U32 R174, RZ, RZ, R98 ;  /* 0x000000ffffae7224 */ /* 0x000fe200078e0062 */
[----:B------:R-:W4:Y:S01]  /*5610*/  LDL.LU R97, [R1+0x26b0] ;  /* 0x0026b00001617983 */ /* 0x000f220000300800 */
[----:B------:R-:W-:-:S03]  /*5620*/  IMAD.MOV.U32 R176, RZ, RZ, R100 ;  /* 0x000000ffffb07224 */ /* 0x000fc600078e0064 */
[----:B------:R-:W4:Y:S01]  /*5630*/  LDL.LU R98, [R1+0x26ac] ;  /* 0x0026ac0001627983 */ /* 0x000f220000300800 */
[----:B------:R-:W-:-:S03]  /*5640*/  IMAD.MOV.U32 R177, RZ, RZ, R101 ;  /* 0x000000ffffb17224 */ /* 0x000fc600078e0065 */
[----:B------:R-:W4:Y:S01]  /*5650*/  LDL.LU R99, [R1+0x26a8] ;  /* 0x0026a80001637983 */ /* 0x000f220000300800 */
[----:B------:R-:W-:Y:S01]  /*5660*/  IMAD.MOV.U32 R178, RZ, RZ, R102 ;  /* 0x000000ffffb27224 */ /* 0x000fe200078e0066 */
[----:B------:R-:W-:Y:S02]  /*5670*/  MOV R179, R103 ;  /* 0x0000006700b37202 */ /* 0x000fe40000000f00 */
[----:B------:R-:W4:Y:S01]  /*5680*/  LDL.LU R100, [R1+0x26a4] ;  /* 0x0026a40001647983 */ /* 0x000f220000300800 */
[----:B------:R-:W-:-:S03]  /*5690*/  IMAD.MOV.U32 R180, RZ, RZ, R104 ;  /* 0x000000ffffb47224 */ /* 0x000fc600078e0068 */
[----:B------:R-:W4:Y:S01]  /*56a0*/  LDL.LU R101, [R1+0x26a0] ;  /* 0x0026a00001657983 */ /* 0x000f220000300800 */
[----:B------:R-:W-:-:S03]  /*56b0*/  IMAD.MOV.U32 R181, RZ, RZ, R105 ;  /* 0x000000ffffb57224 */ /* 0x000fc600078e0069 */
[----:B------:R-:W4:Y:S01]  /*56c0*/  LDL.LU R102, [R1+0x269c] ;  /* 0x00269c0001667983 */ /* 0x000f220000300800 */
[----:B------:R-:W-:-:S03]  /*56d0*/  IMAD.MOV.U32 R182, RZ, RZ, R106 ;  /* 0x000000ffffb67224 */ /* 0x000fc600078e006a */
[----:B------:R-:W4:Y:S01]  /*56e0*/  LDL.LU R103, [R1+0x2698] ;  /* 0x0026980001677983 */ /* 0x000f220000300800 */
[----:B------:R-:W-:-:S03]  /*56f0*/  MOV R183, R107 ;  /* 0x0000006b00b77202 */ /* 0x000fc60000000f00 */
        /* <DEDUP_REMOVED lines=57> */
[----:B------:R-:W-:Y:S01]  /*5a90*/  IMAD.MOV.U32 R212, RZ, RZ, R232 ;  /* 0x000000ffffd47224 */ /* 0x000fe200078e00e8 */
[----:B------:R-:W-:Y:S02]  /*5aa0*/  MOV R215, R235 ;  /* 0x000000eb00d77202 */ /* 0x000fe40000000f00 */
[----:B------:R-:W4:Y:S01]  /*5ab0*/  LDL.LU R229, [R1+0x2620] ;  /* 0x0026200001e57983 */ /* 0x000f220000300800 */
[----:B------:R-:W-:-:S03]  /*5ac0*/  IMAD.MOV.U32 R214, RZ, RZ, R234 ;  /* 0x000000ffffd67224 */ /* 0x000fc600078e00ea */
[----:B------:R-:W4:Y:S01]  /*5ad0*/  LDL.LU R230, [R1+0x261c] ;  /* 0x00261c0001e67983 */ /* 0x000f220000300800 */
[----:B------:R-:W-:-:S03]  /*5ae0*/  IMAD.MOV.U32 R213, RZ, RZ, R233 ;  /* 0x000000ffffd57224 */ /* 0x000fc600078e00e9 */
[----:B------:R-:W4:Y:S04]  /*5af0*/  LDL.LU R231, [R1+0x2618] ;  /* 0x0026180001e77983 */ /* 0x000f280000300800 */
[----:B------:R-:W4:Y:S04]  /*5b00*/  LDL.LU R232, [R1+0x2614] ;  /* 0x0026140001e87983 */ /* 0x000f280000300800 */
[----:B------:R-:W4:Y:S04]  /*5b10*/  LDL.LU R233, [R1+0x2610] ;  /* 0x0026100001e97983 */ /* 0x000f280000300800 */
[----:B------:R-:W4:Y:S04]  /*5b20*/  LDL.LU R234, [R1+0x260c] ;  /* 0x00260c0001ea7983 */ /* 0x000f280000300800 */
[----:B------:R-:W4:Y:S04]  /*5b30*/  LDL.LU R235, [R1+0x2608] ;  /* 0x0026080001eb7983 */ /* 0x000f280000300800 */
        /* <DEDUP_REMOVED lines=21> */
[----:B--2---:R-:W-:Y:S04]  /*5c90*/  STL.64 [R1+0x1f58], R172 ;  /* 0x001f58ac01007387 */ /* 0x004fe80000100a00 */
[----:B---3--:R-:W-:Y:S04]  /*5ca0*/  STL.64 [R1+0x1f50], R170 ;  /* 0x001f50aa01007387 */ /* 0x008fe80000100a00 */
[----:B----4-:R-:W-:Y:S04]  /*5cb0*/  STL.64 [R1+0x1f48], R168 ;  /* 0x001f48a801007387 */ /* 0x010fe80000100a00 */
        /* <DEDUP_REMOVED lines=24> */
[----:B0-----:R-:W-:-:S02]  /*5e40*/  IMAD.MOV.U32 R126, RZ, RZ, R7 ;  /* 0x000000ffff7e7224 */ /* 0x001fc400078e0007 */
[----:B-1----:R-:W-:Y:S02]  /*5e50*/  IMAD.MOV.U32 R124, RZ, RZ, R5 ;  /* 0x000000ffff7c7224 */ /* 0x002fe400078e0005 */
[----:B--2---:R-:W-:Y:S01]  /*5e60*/  IMAD.MOV.U32 R122, RZ, RZ, R3 ;  /* 0x000000ffff7a7224 */ /* 0x004fe200078e0003 */
[----:B------:R-:W-:Y:S01]  /*5e70*/  MOV R123, R4 ;  /* 0x00000004007b7202 */ /* 0x000fe20000000f00 */
[----:B---3--:R-:W-:Y:S02]  /*5e80*/  IMAD.MOV.U32 R120, RZ, RZ, R0 ;  /* 0x000000ffff787224 */ /* 0x008fe400078e0000 */
        /* <DEDUP_REMOVED lines=8> */
[----:B------:R-:W4:Y:S01]  /*5f10*/  LDL.LU R5, [R1+0x25f4] ;  /* 0x0025f40001057983 */ /* 0x000f220000300800 */
[----:B------:R-:W-:-:S03]  /*5f20*/  IMAD.MOV.U32 R129, RZ, RZ, R10 ;  /* 0x000000ffff817224 */ /* 0x000fc600078e000a */
[----:B------:R-:W4:Y:S01]  /*5f30*/  LDL.LU R6, [R1+0x25f0] ;  /* 0x0025f00001067983 */ /* 0x000f220000300800 */
[----:B------:R-:W-:-:S03]  /*5f40*/  IMAD.MOV.U32 R130, RZ, RZ, R11 ;  /* 0x000000ffff827224 */ /* 0x000fc600078e000b */
[----:B------:R-:W4:Y:S01]  /*5f50*/  LDL.LU R7, [R1+0x25ec] ;  /* 0x0025ec0001077983 */ /* 0x000f220000300800 */
[----:B------:R-:W-:-:S03]  /*5f60*/  MOV R131, R12 ;  /* 0x0000000c00837202 */ /* 0x000fc60000000f00 */
[----:B------:R-:W3:Y:S01]  /*5f70*/  LDL.LU R8, [R1+0x25e8] ;  /* 0x0025e80001087983 */ /* 0x000ee20000300800 */
        /* <DEDUP_REMOVED lines=162> */
[----:B------:R-:W-:Y:S01]  /*69a0*/  IMAD.MOV.U32 R214, RZ, RZ, R95 ;  /* 0x000000ffffd67224 */ /* 0x000fe200078e005f */
[----:B------:R-:W-:Y:S02]  /*69b0*/  MOV R215, R96 ;  /* 0x0000006000d77202 */ /* 0x000fe40000000f00 */
[----:B------:R-:W4:Y:S01]  /*69c0*/  LDL.LU R90, [R1+0x24a0] ;  /* 0x0024a000015a7983 */ /* 0x000f220000300800 */
[----:B------:R-:W-:-:S03]  /*69d0*/  IMAD.MOV.U32 R213, RZ, RZ, R94 ;  /* 0x000000ffffd57224 */ /* 0x000fc600078e005e */
[----:B------:R-:W4:Y:S04]  /*69e0*/  LDL.LU R91, [R1+0x249c] ;  /* 0x00249c00015b7983 */ /* 0x000f280000300800 */
        /* <DEDUP_REMOVED lines=105> */
[----:B------:R-:W4:Y:S01]  /*7080*/  LDL.LU R172, [R1+0x250] ;  /* 0x0002500001ac7983 */ /* 0x000f220000300800 */
[----:B------:R-:W-:Y:S01]  /*7090*/  IMAD.MOV.U32 R214, RZ, RZ, R98 ;  /* 0x000000ffffd67224 */ /* 0x000fe200078e0062 */
[----:B------:R-:W-:Y:S01]  /*70a0*/  MOV R212, R100 ;  /* 0x0000006400d47202 */ /* 0x000fe20000000f00 */
[----:B------:R-:W-:Y:S01]  /*70b0*/  IMAD.MOV.U32 R215, RZ, RZ, R97 ;  /* 0x000000ffffd77224 */ /* 0x000fe200078e0061 */
[----:B------:R-:W-:Y:S01]  /*70c0*/  MOV R208, R104 ;  /* 0x0000006800d07202 */ /* 0x000fe20000000f00 */
[----:B------:R-:W-:Y:S01]  /*70d0*/  IMAD.MOV.U32 R213, RZ, RZ, R99 ;  /* 0x000000ffffd57224 */ /* 0x000fe200078e0063 */
[----:B------:R-:W-:Y:S01]  /*70e0*/  MOV R204, R108 ;  /* 0x0000006c00cc7202 */ /* 0x000fe20000000f00 */
[----:B------:R-:W-:Y:S01]  /*70f0*/  IMAD.MOV.U32 R210, RZ, RZ, R102 ;  /* 0x000000ffffd27224 */ /* 0x000fe200078e0066 */
[----:B------:R-:W-:Y:S01]  /*7100*/  STL.64 [R1+0x2300], R214 ;  /* 0x002300d601007387 */ /* 0x000fe20000100a00 */
[----:B------:R-:W-:Y:S01]  /*7110*/  IMAD.MOV.U32 R211, RZ, RZ, R101 ;  /* 0x000000ffffd37224 */ /* 0x000fe200078e0065 */
[----:B------:R-:W-:Y:S01]  /*7120*/  MOV R200, R112 ;  /* 0x0000007000c87202 */ /* 0x000fe20000000f00 */
[----:B------:R-:W-:Y:S01]  /*7130*/  IMAD.MOV.U32 R209, RZ, RZ, R103 ;  /* 0x000000ffffd17224 */ /* 0x000fe200078e0067 */
[----:B------:R2:W-:Y:S01]  /*7140*/  STL.64 [R1+0x22f8], R212 ;  /* 0x0022f8d401007387 */ /* 0x0005e20000100a00 */
        /* <DEDUP_REMOVED lines=25> */
[----:B------:R-:W-:Y:S01]  /*72e0*/  UIADD3 UR12, UR6, 0xc00, URZ ;  /* 0x00000c00060c7890 */ /* 0x000fe2000fffe03f */
[----:B------:R-:W-:Y:S01]  /*72f0*/  IMAD.MOV.U32 R191, RZ, RZ, R217 ;  /* 0x000000ffffbf7224 */ /* 0x000fe200078e00d9 */
[----:B------:R-:W-:Y:S01]  /*7300*/  STL.64 [R1+0x22c0], R198 ;  /* 0x0022c0c601007387 */ /* 0x000fe20000100a00 */
[----:B------:R-:W-:Y:S01]  /*7310*/  IMAD.MOV.U32 R189, RZ, RZ, R219 ;  /* 0x000000ffffbd7224 */ /* 0x000fe200078e00db */
[----:B------:R-:W-:Y:S01]  /*7320*/  UMOV UR13, 0x40000040 ;  /* 0x40000040000d7882 */ /* 0x000fe20000000000 */
[----:B------:R-:W-:Y:S01]  /*7330*/  IMAD.MOV.U32 R186, RZ, RZ, R222 ;  /* 0x000000ffffba7224 */ /* 0x000fe200078e00de */
[----:B------:R1:W-:Y:S01]  /*7340*/  STL.64 [R1+0x22b8], R196 ;  /* 0x0022b8c401007387 */ /* 0x0003e20000100a00 */
[----:B------:R-:W-:Y:S01]  /*7350*/  IMAD.MOV.U32 R187, RZ, RZ, R221 ;  /* 0x000000ffffbb7224 */ /* 0x000fe200078e00dd */
[----:B--2---:R-:W-:Y:S01]  /*7360*/  MOV R212, R4 ;  /* 0x0000000400d47202 */ /* 0x004fe20000000f00 */
[----:B------:R-:W-:Y:S01]  /*7370*/  IMAD.MOV.U32 R185, RZ, RZ, R223 ;  /* 0x000000ffffb97224 */ /* 0x000fe200078e00df */
[----:B------:R-:W-:Y:S01]  /*7380*/  STL.64 [R1+0x22b0], R194 ;  /* 0x0022b0c201007387 */ /* 0x000fe20000100a00 */
[----:B------:R-:W-:Y:S01]  /*7390*/  IMAD.MOV.U32 R182, RZ, RZ, R226 ;  /* 0x000000ffffb67224 */ /* 0x000fe200078e00e2 */
[----:B---3--:R-:W-:Y:S01]  /*73a0*/  MOV R208, R8 ;  /* 0x0000000800d07202 */ /* 0x008fe20000000f00 */
[----:B------:R-:W-:Y:S01]  /*73b0*/  IMAD.MOV.U32 R183, RZ, RZ, R225 ;  /* 0x000000ffffb77224 */ /* 0x000fe200078e00e1 */
[----:B------:R2:W-:Y:S01]  /*73c0*/  STL.64 [R1+0x22a8], R192 ;  /* 0x0022a8c001007387 */ /* 0x0005e20000100a00 */
[----:B------:R-:W-:Y:S01]  /*73d0*/  IMAD.MOV.U32 R181, RZ, RZ, R227 ;  /* 0x000000ffffb57224 */ /* 0x000fe200078e00e3 */
[----:B----4-:R-:W-:Y:S01]  /*73e0*/  MOV R204, R12 ;  /* 0x0000000c00cc7202 */ /* 0x010fe20000000f00 */
[----:B------:R-:W-:Y:S01]  /*73f0*/  IMAD.MOV.U32 R178, RZ, RZ, R230 ;  /* 0x000000ffffb27224 */ /* 0x000fe200078e00e6 */
[----:B------:R3:W-:Y:S01]  /*7400*/  STL.64 [R1+0x22a0], R190 ;  /* 0x0022a0be01007387 */ /* 0x0007e20000100a00 */
[----:B------:R-:W-:Y:S01]  /*7410*/  IMAD.MOV.U32 R179, RZ, RZ, R229 ;  /* 0x000000ffffb37224 */ /* 0x000fe200078e00e5 */
[----:B0-----:R-:W-:Y:S01]  /*7420*/  MOV R200, R16 ;  /* 0x0000001000c87202 */ /* 0x001fe20000000f00 */
[----:B------:R-:W-:Y:S01]  /*7430*/  IMAD.MOV.U32 R177, RZ, RZ, R231 ;  /* 0x000000ffffb17224 */ /* 0x000fe200078e00e7 */
[----:B------:R0:W-:Y:S01]  /*7440*/  STL.64 [R1+0x2298], R188 ;  /* 0x002298bc01007387 */ /* 0x0001e20000100a00 */
[----:B------:R-:W-:Y:S01]  /*7450*/  IMAD.MOV.U32 R174, RZ, RZ, R234 ;  /* 0x000000ffffae7224 */ /* 0x000fe200078e00ea */
[----:B-1----:R-:W-:Y:S01]  /*7460*/  MOV R196, R20 ;  /* 0x0000001400c47202 */ /* 0x002fe20000000f00 */
[----:B------:R-:W-:Y:S01]  /*7470*/  IMAD.MOV.U32 R175, RZ, RZ, R233 ;  /* 0x000000ffffaf7224 */ /* 0x000fe200078e00e9 */
[----:B------:R1:W-:Y:S01]  /*7480*/  STL.64 [R1+0x2290], R186 ;  /* 0x002290ba01007387 */ /* 0x0003e20000100a00 */
[----:B------:R-:W-:Y:S01]  /*7490*/  IMAD.MOV.U32 R173, RZ, RZ, R235 ;  /* 0x000000ffffad7224 */ /* 0x000fe200078e00eb */
[----:B--2---:R-:W-:Y:S01]  /*74a0*/  MOV R192, R24 ;  /* 0x0000001800c07202 */ /* 0x004fe20000000f00 */
[----:B------:R-:W-:Y:S01]  /*74b0*/  IMAD.MOV.U32 R214, RZ, RZ, R2 ;  /* 0x000000ffffd67224 */ /* 0x000fe200078e0002 */
[----:B------:R2:W-:Y:S01]  /*74c0*/  STL.64 [R1+0x2288], R184 ;  /* 0x002288b801007387 */ /* 0x0005e20000100a00 */
[----:B---3--:R-:W-:-:S02]  /*74d0*/  IMAD.MOV.U32 R190, RZ, RZ, R26 ;  /* 0x000000ffffbe7224 */ /* 0x008fc400078e001a */
[----:B------:R-:W-:Y:S01]  /*74e0*/  IMAD.MOV.U32 R191, RZ, RZ, R25 ;  /* 0x000000ffffbf7224 */ /* 0x000fe200078e0019 */
[----:B------:R3:W-:Y:S01]  /*74f0*/  STL.64 [R1+0x2280], R182 ;  /* 0x002280b601007387 */ /* 0x0007e20000100a00 */
[----:B0-----:R-:W-:Y:S01]  /*7500*/  MOV R188, R28 ;  /* 0x0000001c00bc7202 */ /* 0x001fe20000000f00 */
[----:B------:R-:W-:Y:S02]  /*7510*/  IMAD.MOV.U32 R189, RZ, RZ, R27 ;  /* 0x000000ffffbd7224 */ /* 0x000fe400078e001b */
[----:B------:R0:W-:Y:S01]  /*7520*/  STL.64 [R1+0x2278], R180 ;  /* 0x002278b401007387 */ /* 0x0001e20000100a00 */
[----:B-1----:R-:W-:Y:S02]  /*7530*/  IMAD.MOV.U32 R186, RZ, RZ, R30 ;  /* 0x000000ffffba7224 */ /* 0x002fe400078e001e */
[----:B------:R-:W-:Y:S01]  /*7540*/  IMAD.MOV.U32 R187, RZ, RZ, R29 ;  /* 0x000000ffffbb7224 */ /* 0x000fe200078e001d */
[----:B------:R1:W-:Y:S01]  /*7550*/  STL.64 [R1+0x2270], R178 ;  /* 0x002270b201007387 */ /* 0x0003e20000100a00 */
[----:B--2---:R-:W-:Y:S01]  /*7560*/  MOV R184, R32 ;  /* 0x0000002000b87202 */ /* 0x004fe20000000f00 */
[----:B------:R-:W-:-:S02]  /*7570*/  IMAD.MOV.U32 R185, RZ, RZ, R31 ;  /* 0x000000ffffb97224 */ /* 0x000fc400078e001f */
[----:B------:R2:W-:Y:S01]  /*7580*/  STL.64 [R1+0x2268], R176 ;  /* 0x002268b001007387 */ /* 0x0005e20000100a00 */
[----:B---3--:R-:W-:Y:S02]  /*7590*/  IMAD.MOV.U32 R182, RZ, RZ, R34 ;  /* 0x000000ffffb67224 */ /* 0x008fe400078e0022 */
[----:B------:R-:W-:Y:S01]  /*75a0*/  IMAD.MOV.U32 R183, RZ, RZ, R33 ;  /* 0x000000ffffb77224 */ /* 0x000fe200078e0021 */
[----:B------:R3:W-:Y:S01]  /*75b0*/  STL.64 [R1+0x2260], R174 ;  /* 0x002260ae01007387 */ /* 0x0007e20000100a00 */
[----:B0-----:R-:W-:Y:S01]  /*75c0*/  MOV R180, R36 ;  /* 0x0000002400b47202 */ /* 0x001fe20000000f00 */
[----:B------:R-:W-:Y:S02]  /*75d0*/  IMAD.MOV.U32 R181, RZ, RZ, R35 ;  /* 0x000000ffffb57224 */ /* 0x000fe400078e0023 */
[----:B-1----:R-:W-:Y:S02]  /*75e0*/  IMAD.MOV.U32 R178, RZ, RZ, R38 ;  /* 0x000000ffffb27224 */ /* 0x002fe400078e0026 */
[----:B------:R-:W-:Y:S01]  /*75f0*/  IMAD.MOV.U32 R179, RZ, RZ, R37 ;  /* 0x000000ffffb37224 */ /* 0x000fe200078e0025 */
[----:B--2---:R-:W-:Y:S01]  /*7600*/  MOV R176, R40 ;  /* 0x0000002800b07202 */ /* 0x004fe20000000f00 */
[----:B------:R-:W-:-:S02]  /*7610*/  IMAD.MOV.U32 R177, RZ, RZ, R39 ;  /* 0x000000ffffb17224 */ /* 0x000fc400078e0027 */
[----:B------:R-:W-:Y:S02]  /*7620*/  IMAD.MOV.U32 R215, RZ, RZ, R0 ;  /* 0x000000ffffd77224 */ /* 0x000fe400078e0000 */
[----:B---3--:R-:W-:Y:S02]  /*7630*/  IMAD.MOV.U32 R174, RZ, RZ, R42 ;  /* 0x000000ffffae7224 */ /* 0x008fe400078e002a */
        /* <DEDUP_REMOVED lines=16> */
[----:B------:R-:W-:Y:S01]  /*7740*/  IMAD.MOV.U32 R193, RZ, RZ, R23 ;  /* 0x000000ffffc17224 */ /* 0x000fe200078e0017 */
[----:B------:R0:W-:Y:S04]  /*7750*/  STL.64 [R1+0x2258], R172 ;  /* 0x002258ac01007387 */ /* 0x0001e80000100a00 */
[----:B------:R1:W-:Y:S04]  /*7760*/  STL.64 [R1+0x2250], R170 ;  /* 0x002250aa01007387 */ /* 0x0003e80000100a00 */
[----:B------:R2:W-:Y:S04]  /*7770*/  STL.64 [R1+0x2248], R168 ;  /* 0x002248a801007387 */ /* 0x0005e80000100a00 */
[----:B------:R3:W-:Y:S01]  /*7780*/  STL.64 [R1+0x2240], R166 ;  /* 0x002240a601007387 */ /* 0x0007e20000100a00 */
[----:B0-----:R-:W-:Y:S01]  /*7790*/  MOV R172, R44 ;  /* 0x0000002c00ac7202 */ /* 0x001fe20000000f00 */
[----:B------:R-:W-:-:S02]  /*77a0*/  IMAD.MOV.U32 R173, RZ, RZ, R43 ;  /* 0x000000ffffad7224 */ /* 0x000fc400078e002b */
[----:B------:R0:W-:Y:S01]  /*77b0*/  STL.64 [R1+0x2238], R164 ;  /* 0x002238a401007387 */ /* 0x0001e20000100a00 */
[----:B-1----:R-:W-:Y:S02]  /*77c0*/  IMAD.MOV.U32 R170, RZ, RZ, R46 ;  /* 0x000000ffffaa7224 */ /* 0x002fe400078e002e */
[----:B------:R-:W-:Y:S01]  /*77d0*/  IMAD.MOV.U32 R171, RZ, RZ, R45 ;  /* 0x000000ffffab7224 */ /* 0x000fe200078e002d */
[----:B------:R1:W-:Y:S01]  /*77e0*/  STL.64 [R1+0x2230], R162 ;  /* 0x002230a201007387 */ /* 0x0003e20000100a00 */
[----:B--2---:R-:W-:Y:S01]  /*77f0*/  MOV R168, R48 ;  /* 0x0000003000a87202 */ /* 0x004fe20000000f00 */
[----:B------:R-:W-:Y:S02]  /*7800*/  IMAD.MOV.U32 R169, RZ, RZ, R47 ;  /* 0x000000ffffa97224 */ /* 0x000fe400078e002f */
[----:B------:R2:W-:Y:S01]  /*7810*/  STL.64 [R1+0x2228], R160 ;  /* 0x002228a001007387 */ /* 0x0005e20000100a00 */
[----:B---3--:R-:W-:Y:S02]  /*7820*/  IMAD.MOV.U32 R166, RZ, RZ, R50 ;  /* 0x000000ffffa67224 */ /* 0x008fe400078e0032 */
[----:B------:R-:W-:Y:S01]  /*7830*/  IMAD.MOV.U32 R167, RZ, RZ, R49 ;  /* 0x000000ffffa77224 */ /* 0x000fe200078e0031 */
        /* <DEDUP_REMOVED lines=60> */
[----:B0-----:R-:W-:Y:S01]  /*7c00*/  MOV R124, R92 ;  /* 0x0000005c007c7202 */ /* 0x001fe20000000f00 */
[----:B------:R-:W-:Y:S01]  /*7c10*/  IMAD.MOV.U32 R125, RZ, RZ, R91 ;  /* 0x000000ffff7d7224 */ /* 0x000fe200078e005b */
[----:B------:R-:W-:Y:S01]  /*7c20*/  STL.64 [R1+0x2480], R214 ;  /* 0x002480d601007387 */ /* 0x000fe20000100a00 */
[----:B-1----:R-:W-:-:S02]  /*7c30*/  IMAD.MOV.U32 R122, RZ, RZ, R94 ;  /* 0x000000ffff7a7224 */ /* 0x002fc400078e005e */
[----:B------:R-:W-:Y:S01]  /*7c40*/  IMAD.MOV.U32 R123, RZ, RZ, R93 ;  /* 0x000000ffff7b7224 */ /* 0x000fe200078e005d */
[----:B------:R-:W-:Y:S01]  /*7c50*/  STL.64 [R1+0x2478], R212 ;  /* 0x002478d401007387 */ /* 0x000fe20000100a00 */
[----:B--2---:R-:W-:Y:S01]  /*7c60*/  MOV R120, R96 ;  /* 0x0000006000787202 */ /* 0x004fe20000000f00 */
[----:B------:R-:W-:Y:S02]  /*7c70*/  IMAD.MOV.U32 R121, RZ, RZ, R95 ;  /* 0x000000ffff797224 */ /* 0x000fe400078e005f */
[----:B------:R-:W-:Y:S01]  /*7c80*/  WARPGROUP.ARRIVE ;  /* 0x00000000000079c5 */ /* 0x000fe20000000000 */
[----:B------:R-:W-:Y:S04]  /*7c90*/  STL.64 [R1+0x2470], R210 ;  /* 0x002470d201007387 */ /* 0x000fe80000100a00 */
[----:B------:R-:W-:Y:S01]  /*7ca0*/  STL.64 [R1+0x2468], R208 ;  /* 0x002468d001007387 */ /* 0x000fe20000100a00 */
[----:B------:R-:W-:Y:S01]  /*7cb0*/  HGMMA.64x192x16.F32 R24, gdesc[UR12], RZ, !UPT, gsb0 ;  /* 0x02e000000c1879f0 */ /* 0x000fe2000c0008ff */
[----:B------:R-:W-:Y:S01]  /*7cc0*/  UMOV UR14, UR10 ;  /* 0x0000000a000e7c82 */ /* 0x000fe20008000000 */
[----:B------:R-:W-:Y:S01]  /*7cd0*/  UMOV UR15, UR11 ;  /* 0x0000000b000f7c82 */ /* 0x000fe20008000000 */
        /* <DEDUP_REMOVED lines=43> */
[----:B------:R0:W-:Y:S01]  /*7f90*/  STL.64 [R1+0x2308], R120 ;  /* 0x0023087801007387 */ /* 0x0001e20000100a00 */
[----:B------:R-:W-:-:S02]  /*7fa0*/  WARPGROUP.DEPBAR.LE gsb0, 0x0 ;  /* 0x00008000000079c5 */ /* 0x000fc40000010000 */
[----:B0-----:R-:W-:-:S06]  /*7fb0*/  WARPGROUP.ARRIVE ;  /* 0x00000000000079c5 */ /* 0x001fcc0000000000 */
[----:B------:R-:W-:Y:S03]  /*7fc0*/  HGMMA.64x192x16.F32 R120, gdesc[UR12], RZ, !UPT, gsb0 ;  /* 0x02e000000c7879f0 */ /* 0x000fe6000c0008ff */
[----:B------:R-:W-:Y:S02]  /*7fd0*/  WARPGROUP.DEPBAR.LE gsb0, 0x0 ;  /* 0x00008000000079c5 */ /* 0x000fe40000010000 */
[----:B------:R-:W-:Y:S01]  /*7fe0*/  STL.64 [R1+0x300], R120 ;  /* 0x0003007801007387 */ /* 0x000fe20000100a00 */
[----:B------:R-:W-:Y:S01]  /*7ff0*/  IMAD.MOV.U32 R2, RZ, RZ, R214 ;  /* 0x000000ffff027224 */ /* 0x000fe200078e00d6 */
[----:B------:R-:W-:Y:S01]  /*8000*/  MOV R3, R213 ;  /* 0x000000d500037202 */ /* 0x000fe20000000f00 */
[----:B------:R-:W-:Y:S01]  /*8010*/  IMAD.MOV.U32 R0, RZ, RZ, R215 ;  /* 0x000000ffff007224 */ /* 0x000fe200078e00d7 */
        /* <DEDUP_REMOVED lines=41> */
[----:B------:R-:W-:-:S02]  /*82b0*/  IMAD.MOV.U32 R221, RZ, RZ, R187 ;  /* 0x000000ffffdd7224 */ /* 0x000fc400078e00bb */
[----:B------:R-:W-:Y:S01]  /*82c0*/  IMAD.MOV.U32 R224, RZ, RZ, R184 ;  /* 0x000000ffffe07224 */ /* 0x000fe200078e00b8 */
[----:B------:R-:W-:Y:S01]  /*82d0*/  STL.64 [R1+0x360], R144 ;  /* 0x0003609001007387 */ /* 0x000fe20000100a00 */
[----:B------:R-:W-:Y:S02]  /*82e0*/  IMAD.MOV.U32 R226, RZ, RZ, R182 ;  /* 0x000000ffffe27224 */ /* 0x000fe400078e00b6 */
[----:B------:R-:W-:Y:S01]  /*82f0*/  IMAD.MOV.U32 R225, RZ, RZ, R183 ;  /* 0x000000ffffe17224 */ /* 0x000fe200078e00b7 */
[----:B------:R-:W-:Y:S01]  /*8300*/  STL.64 [R1+0x368], R146 ;  /* 0x0003689201007387 */ /* 0x000fe20000100a00 */
[----:B------:R-:W-:Y:S02]  /*8310*/  IMAD.MOV.U32 R228, RZ, RZ, R180 ;  /* 0x000000ffffe47224 */ /* 0x000fe400078e00b4 */
[----:B------:R-:W-:Y:S01]  /*8320*/  IMAD.MOV.U32 R230, RZ, RZ, R178 ;  /* 0x000000ffffe67224 */ /* 0x000fe200078e00b2 */
[----:B------:R-:W-:Y:S01]  /*8330*/  STL.64 [R1+0x370], R148 ;  /* 0x0003709401007387 */ /* 0x000fe20000100a00 */
[----:B------:R-:W-:-:S02]  /*8340*/  IMAD.MOV.U32 R229, RZ, RZ, R179 ;  /* 0x000000ffffe57224 */ /* 0x000fc400078e00b3 */
[----:B------:R-:W-:Y:S01]  /*8350*/  IMAD.MOV.U32 R232, RZ, RZ, R176 ;  /* 0x000000ffffe87224 */ /* 0x000fe200078e00b0 */
[----:B------:R-:W-:Y:S01]  /*8360*/  STL.64 [R1+0x378], R150 ;  /* 0x0003789601007387 */ /* 0x000fe20000100a00 */
[----:B------:R-:W-:Y:S02]  /*8370*/  IMAD.MOV.U32 R234, RZ, RZ, R174 ;  /* 0x000000ffffea7224 */ /* 0x000fe400078e00ae */
[----:B------:R-:W-:Y:S01]  /*8380*/  IMAD.MOV.U32 R233, RZ, RZ, R175 ;  /* 0x000000ffffe97224 */ /* 0x000fe200078e00af */
        /* <DEDUP_REMOVED lines=11> */
[----:B------:R-:W2:Y:S04]  /*8440*/  LDL.LU.64 R214, [R1+0x2480] ;  /* 0x0024800001d67983 */ /* 0x000ea80000300a00 */
        /* <DEDUP_REMOVED lines=20> */
[----:B0-----:R-:W2:Y:S04]  /*8590*/  LDL.LU.64 R172, [R1+0x23d8] ;  /* 0x0023d80001ac7983 */ /* 0x001ea80000300a00 */
        /* <DEDUP_REMOVED lines=25> */
[----:B------:R-:W2:Y:S01]  /*8730*/  LDL.LU.64 R120, [R1+0x2308] ;  /* 0x0023080001787983 */ /* 0x000ea20000300a00 */
[----:B------:R-:W-:-:S02]  /*8740*/  UIADD3 UR8, UR6, 0x2, URZ ;  /* 0x0000000206087890 */ /* 0x000fc4000fffe03f */
[----:B------:R-:W-:Y:S01]  /*8750*/  UIADD3 UR10, UR7, 0x2, URZ ;  /* 0x00000002070a7890 */ /* 0x000fe2000fffe03f */
[----:B------:R-:W-:Y:S01]  /*8760*/  UMOV UR9, 0x40000040 ;  /* 0x4000004000097882 */ /* 0x000fe20000000000 */
[----:B------:R-:W-:Y:S01]  /*8770*/  UMOV UR11, 0x40000040 ;  /* 0x40000040000b7882 */ /* 0x000fe20000000000 */
[----:B--2---:R-:W-:-:S06]  /*8780*/  WARPGROUP.ARRIVE ;  /* 0x00000000000079c5 */ /* 0x004fcc0000000000 */
[----:B------:R-:W-:Y:S03]  /*8790*/  HGMMA.64x192x16.F32 R120, gdesc[UR8], R120, gsb0 ;  /* 0x02e00000087879f0 */ /* 0x000fe60008000878 */
        /* <DEDUP_REMOVED lines=97> */
[----:B------:R-:W-:Y:S01]  /*8db0*/  UIADD3 UR14, UR7, 0x602, URZ ;  /* 0x00000602070e7890 */ /* 0x000fe2000fffe03f */
[----:B------:R-:W-:Y:S01]  /*8dc0*/  UMOV UR12, UR8 ;  /* 0x00000008000c7c82 */ /* 0x000fe20008000000 */
[----:B------:R-:W-:Y:S01]  /*8dd0*/  UMOV UR13, UR9 ;  /* 0x00000009000d7c82 */ /* 0x000fe20008000000 */
        /* <DEDUP_REMOVED lines=101> */
[----:B------:R-:W-:Y:S01]  /*9430*/  UMOV UR13, 0x40000040 ;  /* 0x40000040000d7882 */ /* 0x000fe20000000000 */
[----:B--2---:R-:W-:-:S07]  /*9440*/  WARPGROUP.ARRIVE ;  /* 0x00000000000079c5 */ /* 0x004fce0000000000 */
[----:B------:R-:W-:Y:S03]  /*9450*/  HGMMA.64x192x16.F32 R120, gdesc[UR12], R120, gsb0 ;  /* 0x02e000000c7879f0 */ /* 0x000fe60008000878 */
[----:B------:R-:W-:Y:S02]  /*9460*/  WARPGROUP.DEPBAR.LE gsb0, 0x0 ;  /* 0x00008000000079c5 */ /* 0x000fe40000010000 */
[----:B------:R-:W-:Y:S04]  /*9470*/  STL.64 [R1], R120 ;  /* 0x0000007801007387 */ /* 0x000fe80000100a00 */
        /* <DEDUP_REMOVED lines=95> */
[----:B------:R-:W-:Y:S01]  /*9a70*/  UMOV UR8, UR12 ;  /* 0x0000000c00087c82 */ /* 0x000fe20008000000 */
[----:B------:R-:W-:Y:S01]  /*9a80*/  UMOV UR9, UR13 ;  /* 0x0000000d00097c82 */ /* 0x000fe20008000000 */
        /* <DEDUP_REMOVED lines=203> */
[----:B------:R-:W-:Y:S01]  /*a740*/  HGMMA.64x192x16.F32 R120, gdesc[UR12], R120, gsb0 ;  /* 0x02e000000c7879f0 */ /* 0x000fe20008000878 */
[----:B------:R-:W-:Y:S01]  /*a750*/  UIADD3 UR12, UR6, 0xc02, URZ ;  /* 0x00000c02060c7890 */ /* 0x000fe2000fffe03f */
[----:B------:R-:W-:Y:S01]  /*a760*/  UMOV UR13, 0x40000040 ;  /* 0x40000040000d7882 */ /* 0x000fe20000000000 */
[----:B------:R-:W-:Y:S02]  /*a770*/  WARPGROUP.DEPBAR.LE gsb0, 0x0 ;  /* 0x00008000000079c5 */ /* 0x000fe40000010000 */
[----:B------:R-:W-:Y:S01]  /*a780*/  WARPGROUP.ARRIVE ;  /* 0x00000000000079c5 */ /* 0x000fe20000000000 */
[----:B------:R-:W-:Y:S04]  /*a790*/  STL.64 [R1+0x1a00], R214 ;  /* 0x001a00d601007387 */ /* 0x000fe80000100a00 */
[----:B------:R-:W-:Y:S10]  /*a7a0*/  STL.64 [R1+0x19f8], R212 ;  /* 0x0019f8d401007387 */ /* 0x000ff40000100a00 */
[----:B------:R-:W-:Y:S01]  /*a7b0*/  HGMMA.64x192x16.F32 R24, gdesc[UR12], R24, gsb0 ;  /* 0x02e000000c1879f0 */ /* 0x000fe20008000818 */
        /* <DEDUP_REMOVED lines=91> */
[----:B------:R-:W-:-:S03]  /*ad70*/  WARPGROUP.DEPBAR.LE gsb0, 0x0 ;  /* 0x00008000000079c5 */ /* 0x000fc60000010000 */
[----:B------:R-:W2:Y:S04]  /*ad80*/  LDL.LU.64 R210, [R1+0x8e8] ;  /* 0x0008e80001d27983 */ /* 0x000ea80000300a00 */
[----:B------:R-:W2:Y:S04]  /*ad90*/  LDL.LU.64 R212, [R1+0x8f0] ;  /* 0x0008f00001d47983 */ /* 0x000ea80000300a00 */
[----:B------:R-:W2:Y:S04]  /*ada0*/  LDL.LU.64 R214, [R1+0x8f8] ;  /* 0x0008f80001d67983 */ /* 0x000ea80000300a00 */
[----:B------:R0:W-:Y:S04]  /*adb0*/  STL [R1+0x14d4], R24 ;  /* 0x0014d41801007387 */ /* 0x0001e80000100800 */
        /* <DEDUP_REMOVED lines=94> */
[----:B------:R2:W-:Y:S04]  /*b3a0*/  STL [R1+0x1358], R119 ;  /* 0x0013587701007387 */ /* 0x0005e80000100800 */
[----:B0-----:R-:W2:Y:S04]  /*b3b0*/  LDL.LU R24, [R1+0x300] ;  /* 0x0003000001187983 */ /* 0x001ea80000300800 */
[----:B-1----:R-:W2:Y:S04]  /*b3c0*/  LDL.LU R25, [R1+0x304] ;  /* 0x0003040001197983 */ /* 0x002ea80000300800 */
[----:B---3--:R-:W3:Y:S04]  /*b3d0*/  LDL.LU R26, [R1+0x308] ;  /* 0x00030800011a7983 */ /* 0x008ee80000300800 */
[----:B----4-:R-:W3:Y:S04]  /*b3e0*/  LDL.LU R27, [R1+0x30c] ;  /* 0x00030c00011b7983 */ /* 0x010ee80000300800 */
[----:B------:R-:W3:Y:S04]  /*b3f0*/  LDL.LU R28, [R1+0x310] ;  /* 0x00031000011c7983 */ /* 0x000ee80000300800 */
        /* <DEDUP_REMOVED lines=33> */
[----:B--2---:R-:W3:Y:S04]  /*b610*/  LDL.LU R62, [R1+0x398] ;  /* 0x00039800013e7983 */ /* 0x004ee80000300800 */
        /* <DEDUP_REMOVED lines=13> */
[----:B------:R-:W3:Y:S01]  /*b6f0*/  LDL.LU R76, [R1+0x3d0] ;  /* 0x0003d000014c7983 */ /* 0x000ee20000300800 */
        /* <DEDUP_REMOVED lines=23> */
[----:B------:R-:W-:Y:S01]  /*b870*/  UMOV UR8, UR12 ;  /* 0x0000000c00087c82 */ /* 0x000fe20008000000 */
[----:B------:R-:W-:Y:S01]  /*b880*/  IMAD.MOV.U32 R93, RZ, RZ, R219 ;  /* 0x000000ffff5d7224 */ /* 0x000fe200078e00db */
[----:B------:R-:W-:Y:S01]  /*b890*/  UMOV UR9, UR13 ;  /* 0x0000000d00097c82 */ /* 0x000fe20008000000 */
        /* <DEDUP_REMOVED lines=18> */
[----:B------:R-:W-:-:S06]  /*b9c0*/  IMAD.MOV.U32 R119, RZ, RZ, R0 ;  /* 0x000000ffff777224 */ /* 0x000fcc00078e0000 */
[----:B---3--:R-:W-:-:S06]  /*b9d0*/  WARPGROUP.ARRIVE ;  /* 0x00000000000079c5 */ /* 0x008fcc0000000000 */
[----:B------:R-:W-:Y:S01]  /*b9e0*/  HGMMA.64x192x16.F32 R24, gdesc[UR8], R24, gsb0 ;  /* 0x02e00000081879f0 */ /* 0x000fe20008000818 */
[----:B------:R-:W-:Y:S02]  /*b9f0*/  UIADD3 UR8, UR6, 0x4, URZ ;  /* 0x0000000406087890 */ /* 0x000fe4000fffe03f */
[----:B------:R-:W-:Y:S01]  /*ba00*/  UIADD3 UR10, UR7, 0x4, URZ ;  /* 0x00000004070a7890 */ /* 0x000fe2000fffe03f */
[----:B------:R-:W-:Y:S01]  /*ba10*/  UMOV UR9, 0x40000040 ;  /* 0x4000004000097882 */ /* 0x000fe20000000000 */
[----:B------:R-:W-:Y:S01]  /*ba20*/  UMOV UR11, 0x40000040 ;  /* 0x40000040000b7882 */ /* 0x000fe20000000000 */
[----:B------:R-:W-:Y:S02]  /*ba30*/  WARPGROUP.DEPBAR.LE gsb0, 0x0 ;  /* 0x00008000000079c5 */ /* 0x000fe40000010000 */
[----:B------:R-:W-:Y:S01]  /*ba40*/  WARPGROUP.ARRIVE ;  /* 0x00000000000079c5 */ /* 0x000fe20000000000 */
[----:B------:R-:W-:Y:S04]  /*ba50*/  STL.64 [R1+0x300], R24 ;  /* 0x0003001801007387 */ /* 0x000fe80000100a00 */
[----:B------:R-:W-:Y:S07]  /*ba60*/  STL.64 [R1+0x308], R26 ;  /* 0x0003081a01007387 */ /* 0x000fee0000100a00 */
        /* <DEDUP_REMOVED lines=22> */
[----:B------:R-:W-:Y:S04]  /*bbd0*/  STL.64 [R1+0x3b8], R70 ;  /* 0x0003b84601007387 */ /* 0x000fe80000100a00 */
        /* <DEDUP_REMOVED lines=23> */
[----:B------:R4:W-:Y:S01]  /*bd50*/  STL.64 [R1+0x478], R118 ;  /* 0x0004787601007387 */ /* 0x0009e20000100a00 */
[----:B------:R-:W-:-:S02]  /*bd60*/  WARPGROUP.DEPBAR.LE gsb0, 0x0 ;  /* 0x00008000000079c5 */ /* 0x000fc40000010000 */
[----:B0-----:R-:W-:Y:S01]  /*bd70*/  IMAD.MOV.U32 R67, RZ, RZ, R120 ;  /* 0x000000ffff437224 */ /* 0x001fe200078e0078 */
[----:B-1----:R-:W-:Y:S01]  /*bd80*/  MOV R69, R122 ;  /* 0x0000007a00457202 */ /* 0x002fe20000000f00 */
[----:B------:R-:W-:Y:S01]  /*bd90*/  IMAD.MOV.U32 R68, RZ, RZ, R121 ;  /* 0x000000ffff447224 */ /* 0x000fe200078e0079 */
[----:B--2---:R-:W-:Y:S01]  /*bda0*/  MOV R73, R126 ;  /* 0x0000007e00497202 */ /* 0x004fe20000000f00 */
[----:B------:R-:W-:Y:S01]  /*bdb0*/  IMAD.MOV.U32 R70, RZ, RZ, R123 ;  /* 0x000000ffff467224 */ /* 0x000fe200078e007b */
[----:B------:R-:W2:Y:S01]  /*bdc0*/  LDL.LU.64 R120, [R1+0x180] ;  /* 0x0001800001787983 */ /* 0x000ea20000300a00 */
[----:B------:R-:W-:Y:S01]  /*bdd0*/  IMAD.MOV.U32 R71, RZ, RZ, R124 ;  /* 0x000000ffff477224 */ /* 0x000fe200078e007c */
[----:B---3--:R-:W-:Y:S01]  /*bde0*/  MOV R77, R130 ;  /* 0x00000082004d7202 */ /* 0x008fe20000000f00 */
[----:B------:R-:W-:Y:S01]  /*bdf0*/  IMAD.MOV.U32 R72, RZ, RZ, R125 ;  /* 0x000000ffff487224 */ /* 0x000fe200078e007d */
[----:B------:R-:W2:Y:S01]  /*be00*/  LDL.LU.64 R122, [R1+0x188] ;  /* 0x00018800017a7983 */ /* 0x000ea20000300a00 */
[----:B------:R-:W-:Y:S01]  /*be10*/  IMAD.MOV.U32 R74, RZ, RZ, R127 ;  /* 0x000000ffff4a7224 */ /* 0x000fe200078e007f */
[----:B----4-:R-:W-:Y:S01]  /*be20*/  MOV R81, R134 ;  /* 0x0000008600517202 */ /* 0x010fe20000000f00 */
[----:B------:R-:W-:Y:S01]  /*be30*/  IMAD.MOV.U32 R75, RZ, RZ, R128 ;  /* 0x000000ffff4b7224 */ /* 0x000fe200078e0080 */
[----:B------:R-:W2:Y:S01]  /*be40*/  LDL.LU.64 R124, [R1+0x190] ;  /* 0x00019000017c7983 */ /* 0x000ea20000300a00 */
[----:B------:R-:W-:Y:S01]  /*be50*/  IMAD.MOV.U32 R76, RZ, RZ, R129 ;  /* 0x000000ffff4c7224 */ /* 0x000fe200078e0081 */
[----:B------:R-:W-:Y:S01]  /*be60*/  MOV R85, R138 ;  /* 0x0000008a00557202 */ /* 0x000fe20000000f00 */
        /* <DEDUP_REMOVED lines=78> */
[----:B------:R-:W-:-:S02]  /*c350*/  IMAD.MOV.U32 R225, RZ, RZ, R183 ;  /* 0x000000ffffe17224 */ /* 0x000fc400078e00b7 */
[----:B------:R-:W-:Y:S01]  /*c360*/  IMAD.MOV.U32 R224, RZ, RZ, R184 ;  /* 0x000000ffffe07224 */ /* 0x000fe200078e00b8 */
[----:B------:R-:W2:Y:S01]  /*c370*/  LDL.LU.64 R166, [R1+0x238] ;  /* 0x0002380001a67983 */ /* 0x000ea20000300a00 */
[----:B------:R-:W-:Y:S02]  /*c380*/  IMAD.MOV.U32 R223, RZ, RZ, R185 ;  /* 0x000000ffffdf7224 */ /* 0x000fe400078e00b9 */
[----:B------:R-:W-:Y:S01]  /*c390*/  IMAD.MOV.U32 R221, RZ, RZ, R187 ;  /* 0x000000ffffdd7224 */ /* 0x000fe200078e00bb */
[----:B------:R-:W2:Y:S01]  /*c3a0*/  LDL.LU.64 R168, [R1+0x240] ;  /* 0x0002400001a87983 */ /* 0x000ea20000300a00 */
[----:B------:R-:W-:Y:S02]  /*c3b0*/  IMAD.MOV.U32 R220, RZ, RZ, R188 ;  /* 0x000000ffffdc7224 */ /* 0x000fe400078e00bc */
        /* <DEDUP_REMOVED lines=29> */
[----:B------:R-:W-:-:S03]  /*c590*/  IMAD.MOV.U32 R0, RZ, RZ, R215 ;  /* 0x000000ffff007224 */ /* 0x000fc600078e00d7 */
        /* <DEDUP_REMOVED lines=66> */
[----:B--2---:R-:W-:-:S06]  /*c9c0*/  WARPGROUP.ARRIVE ;  /* 0x00000000000079c5 */ /* 0x004fcc0000000000 */
[----:B------:R-:W-:Y:S01]  /*c9d0*/  HGMMA.64x192x16.F32 R120, gdesc[UR12], R120, gsb0 ;  /* 0x02e000000c7879f0 */ /* 0x000fe20008000878 */
        /* <DEDUP_REMOVED lines=47> */
[----:B------:R-:W-:-:S03]  /*ccd0*/  WARPGROUP.DEPBAR.LE gsb0, 0x0 ;  /* 0x00008000000079c5 */ /* 0x000fc60000010000 */
[----:B------:R0:W-:Y:S04]  /*cce0*/  STL.64 [R1+0x180], R120 ;  /* 0x0001807801007387 */ /* 0x0001e80000100a00 */
        /* <DEDUP_REMOVED lines=25> */
[----:B------:R4:W-:Y:S04]  /*ce80*/  STL [R1+0x250], R172 ;  /* 0x000250ac01007387 */ /* 0x0009e80000100800 */
[----:B0-----:R-:W4:Y:S04]  /*ce90*/  LDL.LU.64 R120, [R1] ;  /* 0x0000000001787983 */ /* 0x001f280000300a00 */
[----:B-1----:R-:W4:Y:S04]  /*cea0*/  LDL.LU.64 R122, [R1+0x8] ;  /* 0x00000800017a7983 */ /* 0x002f280000300a00 */
[----:B--2---:R-:W2:Y:S04]  /*ceb0*/  LDL.LU.64 R124, [R1+0x10] ;  /* 0x00001000017c7983 */ /* 0x004ea80000300a00 */
[----:B---3--:R-:W2:Y:S04]  /*cec0*/  LDL.LU.64 R126, [R1+0x18] ;  /* 0x00001800017e7983 */ /* 0x008ea80000300a00 */
[----:B----4-:R-:W2:Y:S04]  /*ced0*/  LDL.LU.64 R128, [R1+0x20] ;  /* 0x0000200001807983 */ /* 0x010ea80000300a00 */
        /* <DEDUP_REMOVED lines=17> */
[----:B------:R-:W-:-:S03]  /*cff0*/  IMAD.MOV.U32 R24, RZ, RZ, R173 ;  /* 0x000000ffff187224 */ /* 0x000fc600078e00ad */
[----:B------:R-:W2:Y:S01]  /*d000*/  LDL.LU.64 R164, [R1+0xb0] ;  /* 0x0000b00001a47983 */ /* 0x000ea20000300a00 */
[----:B------:R-:W-:-:S03]  /*d010*/  IMAD.MOV.U32 R25, RZ, RZ, R174 ;  /* 0x000000ffff197224 */ /* 0x000fc600078e00ae */
[----:B------:R-:W2:Y:S01]  /*d020*/  LDL.LU.64 R166, [R1+0xb8] ;  /* 0x0000b80001a67983 */ /* 0x000ea20000300a00 */
[----:B------:R-:W-:-:S03]  /*d030*/  MOV R26, R175 ;  /* 0x000000af001a7202 */ /* 0x000fc60000000f00 */
[----:B------:R-:W2:Y:S01]  /*d040*/  LDL.LU.64 R168, [R1+0xc0] ;  /* 0x0000c00001a87983 */ /* 0x000ea20000300a00 */
[----:B------:R-:W-:-:S03]  /*d050*/  IMAD.MOV.U32 R27, RZ, RZ, R176 ;  /* 0x000000ffff1b7224 */ /* 0x000fc600078e00b0 */
[----:B------:R-:W2:Y:S01]  /*d060*/  LDL.LU.64 R170, [R1+0xc8] ;  /* 0x0000c80001aa7983 */ /* 0x000ea20000300a00 */
[----:B------:R-:W-:Y:S01]  /*d070*/  IMAD.MOV.U32 R28, RZ, RZ, R177 ;  /* 0x000000ffff1c7224 */ /* 0x000fe200078e00b1 */
[----:B------:R-:W-:Y:S02]  /*d080*/  MOV R30, R179 ;  /* 0x000000b3001e7202 */ /* 0x000fe40000000f00 */
[----:B------:R-:W2:Y:S01]  /*d090*/  LDL.LU.64 R172, [R1+0xd0] ;  /* 0x0000d00001ac7983 */ /* 0x000ea20000300a00 */
[----:B------:R-:W-:-:S03]  /*d0a0*/  IMAD.MOV.U32 R29, RZ, RZ, R178 ;  /* 0x000000ffff1d7224 */ /* 0x000fc600078e00b2 */
[----:B------:R-:W2:Y:S01]  /*d0b0*/  LDL.LU.64 R174, [R1+0xd8] ;  /* 0x0000d80001ae7983 */ /* 0x000ea20000300a00 */
[----:B------:R-:W-:Y:S01]  /*d0c0*/  IMAD.MOV.U32 R31, RZ, RZ, R180 ;  /* 0x000000ffff1f7224 */ /* 0x000fe200078e00b4 */
[----:B------:R-:W-:Y:S01]  /*d0d0*/  MOV R34, R183 ;  /* 0x000000b700227202 */ /* 0x000fe20000000f00 */
[----:B------:R-:W-:Y:S01]  /*d0e0*/  IMAD.MOV.U32 R32, RZ, RZ, R181 ;  /* 0x000000ffff207224 */ /* 0x000fe200078e00b5 */
        /* <DEDUP_REMOVED lines=50> */
[----:B------:R-:W2:Y:S04]  /*d410*/  LDL.LU.64 R210, [R1+0x168] ;  /* 0x0001680001d27983 */ /* 0x000ea80000300a00 */
[----:B------:R-:W2:Y:S04]  /*d420*/  LDL.LU.64 R212, [R1+0x170] ;  /* 0x0001700001d47983 */ /* 0x000ea80000300a00 */
[----:B------:R-:W2:Y:S01]  /*d430*/  LDL.LU.64 R214, [R1+0x178] ;  /* 0x0001780001d67983 */ /* 0x000ea20000300a00 */
[----:B------:R-:W-:Y:S01]  /*d440*/  UIADD3 UR12, UR6, 0x404, URZ ;  /* 0x00000404060c7890 */ /* 0x000fe2000fffe03f */
[----:B------:R-:W-:-:S02]  /*d450*/  UMOV UR13, 0x40000040 ;  /* 0x40000040000d7882 */ /* 0x000fc40000000000 */
        /* <DEDUP_REMOVED lines=44> */
[----:B------:R-:W-:Y:S01]  /*d720*/  STL [R1+0x1658], R24 ;  /* 0x0016581801007387 */ /* 0x000fe20000100800 */
[----:B------:R-:W-:-:S02]  /*d730*/  WARPGROUP.DEPBAR.LE gsb0, 0x0 ;  /* 0x00008000000079c5 */ /* 0x000fc40000010000 */
[----:B------:R-:W-:Y:S01]  /*d740*/  IMAD.MOV.U32 R0, RZ, RZ, R120 ;  /* 0x000000ffff007224 */ /* 0x000fe200078e0078 */
[----:B------:R-:W-:Y:S01]  /*d750*/  MOV R4, R123 ;  /* 0x0000007b00047202 */ /* 0x000fe20000000f00 */
[----:B------:R-:W-:Y:S02]  /*d760*/  IMAD.MOV.U32 R2, RZ, RZ, R121 ;  /* 0x000000ffff027224 */ /* 0x000fe400078e0079 */
[----:B------:R-:W-:Y:S01]  /*d770*/  IMAD.MOV.U32 R3, RZ, RZ, R122 ;  /* 0x000000ffff037224 */ /* 0x000fe200078e007a */
[----:B------:R-:W2:Y:S01]  /*d780*/  LDL.LU.64 R120, [R1+0x480] ;  /* 0x0004800001787983 */ /* 0x000ea20000300a00 */
[----:B------:R-:W-:Y:S01]  /*d790*/  IMAD.MOV.U32 R5, RZ, RZ, R124 ;  /* 0x000000ffff057224 */ /* 0x000fe200078e007c */
[----:B------:R-:W-:Y:S01]  /*d7a0*/  MOV R8, R127 ;  /* 0x0000007f00087202 */ /* 0x000fe20000000f00 */
[----:B------:R-:W-:Y:S01]  /*d7b0*/  IMAD.MOV.U32 R6, RZ, RZ, R125 ;  /* 0x000000ffff067224 */ /* 0x000fe200078e007d */
[----:B------:R-:W3:Y:S01]  /*d7c0*/  LDL.LU.64 R122, [R1+0x488] ;  /* 0x00048800017a7983 */ /* 0x000ee20000300a00 */
[----:B------:R-:W-:Y:S01]  /*d7d0*/  IMAD.MOV.U32 R7, RZ, RZ, R126 ;  /* 0x000000ffff077224 */ /* 0x000fe200078e007e */
[----:B------:R-:W-:Y:S01]  /*d7e0*/  MOV R12, R131 ;  /* 0x00000083000c7202 */ /* 0x000fe20000000f00 */
[----:B------:R-:W-:Y:S01]  /*d7f0*/  IMAD.MOV.U32 R9, RZ, RZ, R128 ;  /* 0x000000ffff097224 */ /* 0x000fe200078e0080 */
[----:B------:R-:W4:Y:S01]  /*d800*/  LDL.LU.64 R124, [R1+0x490] ;  /* 0x00049000017c7983 */ /* 0x000f220000300a00 */
[----:B------:R-:W-:-:S02]  /*d810*/  IMAD.MOV.U32 R10, RZ, RZ, R129 ;  /* 0x000000ffff0a7224 */ /* 0x000fc400078e0081 */
[----:B------:R-:W-:Y:S01]  /*d820*/  IMAD.MOV.U32 R11, RZ, RZ, R130 ;  /* 0x000000ffff0b7224 */ /* 0x000fe200078e0082 */
[----:B------:R-:W2:Y:S01]  /*d830*/  LDL.LU.64 R126, [R1+0x498] ;  /* 0x00049800017e7983 */ /* 0x000ea20000300a00 */
[----:B------:R-:W-:Y:S01]  /*d840*/  IMAD.MOV.U32 R13, RZ, RZ, R132 ;  /* 0x000000ffff0d7224 */ /* 0x000fe200078e0084 */
[----:B------:R-:W-:Y:S01]  /*d850*/  MOV R16, R135 ;  /* 0x0000008700107202 */ /* 0x000fe20000000f00 */
[----:B------:R-:W-:Y:S01]  /*d860*/  IMAD.MOV.U32 R14, RZ, RZ, R133 ;  /* 0x000000ffff0e7224 */ /* 0x000fe200078e0085 */
[----:B------:R-:W3:Y:S01]  /*d870*/  LDL.LU.64 R128, [R1+0x4a0] ;  /* 0x0004a00001807983 */ /* 0x000ee20000300a00 */
[----:B------:R-:W-:-:S03]  /*d880*/  IMAD.MOV.U32 R15, RZ, RZ, R134 ;  /* 0x000000ffff0f7224 */ /* 0x000fc600078e0086 */
[----:B------:R-:W4:Y:S01]  /*d890*/  LDL.LU.64 R130, [R1+0x4a8] ;  /* 0x0004a80001827983 */ /* 0x000f220000300a00 */
[----:B------:R-:W-:Y:S01]  /*d8a0*/  IMAD.MOV.U32 R17, RZ, RZ, R136 ;  /* 0x000000ffff117224 */ /* 0x000fe200078e0088 */
[----:B------:R-:W-:Y:S01]  /*d8b0*/  MOV R20, R139 ;  /* 0x0000008b00147202 */ /* 0x000fe20000000f00 */
[----:B------:R-:W-:Y:S01]  /*d8c0*/  IMAD.MOV.U32 R18, RZ, RZ, R137 ;  /* 0x000000ffff127224 */ /* 0x000fe200078e0089 */
[----:B------:R-:W2:Y:S01]  /*d8d0*/  LDL.LU.64 R132, [R1+0x4b0] ;  /* 0x0004b00001847983 */ /* 0x000ea20000300a00 */
[----:B------:R-:W-:-:S03]  /*d8e0*/  IMAD.MOV.U32 R19, RZ, RZ, R138 ;  /* 0x000000ffff137224 */ /* 0x000fc600078e008a */
[----:B------:R-:W3:Y:S01]  /*d8f0*/  LDL.LU.64 R134, [R1+0x4b8] ;  /* 0x0004b80001867983 */ /* 0x000ee20000300a00 */
[----:B------:R-:W-:Y:S01]  /*d900*/  IMAD.MOV.U32 R21, RZ, RZ, R140 ;  /* 0x000000ffff157224 */ /* 0x000fe200078e008c */
[----:B------:R-:W-:Y:S01]  /*d910*/  MOV R216, R143 ;  /* 0x0000008f00d87202 */ /* 0x000fe20000000f00 */
[----:B------:R-:W-:Y:S01]  /*d920*/  IMAD.MOV.U32 R22, RZ, RZ, R141 ;  /* 0x000000ffff167224 */ /* 0x000fe200078e008d */
[----:B------:R-:W4:Y:S01]  /*d930*/  LDL.LU.64 R136, [R1+0x4c0] ;  /* 0x0004c00001887983 */ /* 0x000f220000300a00 */
[----:B------:R-:W-:-:S03]  /*d940*/  IMAD.MOV.U32 R23, RZ, RZ, R142 ;  /* 0x000000ffff177224 */ /* 0x000fc600078e008e */
        /* <DEDUP_REMOVED lines=108> */
[----:B------:R-:W2:Y:S04]  /*e010*/  LDL.LU.64 R210, [R1+0x5e8] ;  /* 0x0005e80001d27983 */ /* 0x000ea80000300a00 */
[----:B------:R-:W3:Y:S04]  /*e020*/  LDL.LU.64 R212, [R1+0x5f0] ;  /* 0x0005f00001d47983 */ /* 0x000ee80000300a00 */
[----:B------:R-:W4:Y:S04]  /*e030*/  LDL.LU.64 R214, [R1+0x5f8] ;  /* 0x0005f80001d67983 */ /* 0x000f280000300a00 */
[----:B----4-:R-:W-:Y:S04]  /*e040*/  STL.64 [R1+0x1b80], R214 ;  /* 0x001b80d601007387 */ /* 0x010fe80000100a00 */
[----:B---3--:R-:W-:Y:S04]  /*e050*/  STL.64 [R1+0x1b78], R212 ;  /* 0x001b78d401007387 */ /* 0x008fe80000100a00 */
[----:B--2---:R-:W-:Y:S04]  /*e060*/  STL.64 [R1+0x1b70], R210 ;  /* 0x001b70d201007387 */ /* 0x004fe80000100a00 */
        /* <DEDUP_REMOVED lines=94> */
[----:B------:R-:W-:-:S02]  /*e650*/  UMOV UR9, UR13 ;  /* 0x0000000d00097c82 */ /* 0x000fc40008000000 */
        /* <DEDUP_REMOVED lines=121> */
[----:B------:R-:W-:Y:S01]  /*edf0*/  STL.64 [R1+0x6b0], R164 ;  /* 0x0006b0a401007387 */ /* 0x000fe20000100a00 */
[----:B------:R-:W-:-:S03]  /*ee00*/  IMAD.MOV.U32 R25, RZ, RZ, R214 ;  /* 0x000000ffff197224 */ /* 0x000fc600078e00d6 */
[----:B------:R-:W-:Y:S01]  /*ee10*/  STL.64 [R1+0x6b8], R166 ;  /* 0x0006b8a601007387 */ /* 0x000fe20000100a00 */
[----:B------:R-:W-:-:S03]  /*ee20*/  IMAD.MOV.U32 R24, RZ, RZ, R215 ;  /* 0x000000ffff187224 */ /* 0x000fc600078e00d7 */
[----:B------:R-:W-:Y:S01]  /*ee30*/  STL.64 [R1+0x6c0], R168 ;  /* 0x0006c0a801007387 */ /* 0x000fe20000100a00 */
[----:B------:R-:W-:Y:S01]  /*ee40*/  MOV R27, R212 ;  /* 0x000000d4001b7202 */ /* 0x000fe20000000f00 */
[----:B------:R-:W-:Y:S02]  /*ee50*/  IMAD.MOV.U32 R26, RZ, RZ, R213 ;  /* 0x000000ffff1a7224 */ /* 0x000fe400078e00d5 */
[----:B------:R-:W-:Y:S01]  /*ee60*/  STL.64 [R1+0x6c8], R170 ;  /* 0x0006c8aa01007387 */ /* 0x000fe20000100a00 */
[----:B------:R-:W-:-:S03]  /*ee70*/  IMAD.MOV.U32 R29, RZ, RZ, R210 ;  /* 0x000000ffff1d7224 */ /* 0x000fc600078e00d2 */
[----:B------:R0:W-:Y:S01]  /*ee80*/  STL [R1+0x6d0], R172 ;  /* 0x0006d0ac01007387 */ /* 0x0001e20000100800 */
        /* <DEDUP_REMOVED lines=53> */
[----:B------:R-:W-:Y:S02]  /*f1e0*/  IMAD.MOV.U32 R65, RZ, RZ, R174 ;  /* 0x000000ffff417224 */ /* 0x000fe400078e00ae */
[----:B------:R-:W-:Y:S01]  /*f1f0*/  IMAD.MOV.U32 R64, RZ, RZ, R175 ;  /* 0x000000ffff407224 */ /* 0x000fe200078e00af */
[----:B------:R-:W2:Y:S01]  /*f200*/  LDL.LU.64 R178, [R1+0x1af0] ;  /* 0x001af00001b27983 */ /* 0x000ea20000300a00 */
[----:B------:R-:W-:-:S03]  /*f210*/  IMAD.MOV.U32 R66, RZ, RZ, R173 ;  /* 0x000000ffff427224 */ /* 0x000fc600078e00ad */
        /* <DEDUP_REMOVED lines=231> */
[----:B0-----:R-:W-:Y:S01]  /*10090*/  IMAD.MOV.U32 R126, RZ, RZ, R73 ;  /* 0x000000ffff7e7224 */ /* 0x001fe200078e0049 */
[----:B-1----:R-:W-:Y:S01]  /*100a0*/  MOV R124, R71 ;  /* 0x00000047007c7202 */ /* 0x002fe20000000f00 */
[----:B------:R-:W-:-:S02]  /*100b0*/  IMAD.MOV.U32 R125, RZ, RZ, R72 ;  /* 0x000000ffff7d7224 */ /* 0x000fc400078e0048 */
[----:B--2---:R-:W-:Y:S01]  /*100c0*/  IMAD.MOV.U32 R122, RZ, RZ, R69 ;  /* 0x000000ffff7a7224 */ /* 0x004fe200078e0045 */
[----:B---3--:R-:W-:Y:S01]  /*100d0*/  MOV R120, R67 ;  /* 0x0000004300787202 */ /* 0x008fe20000000f00 */
[----:B------:R-:W-:Y:S01]  /*100e0*/  IMAD.MOV.U32 R121, RZ, RZ, R68 ;  /* 0x000000ffff797224 */ /* 0x000fe200078e0044 */
[----:B------:R-:W2:Y:S01]  /*100f0*/  LDL.LU R67, [R1+0x1880] ;  /* 0x0018800001437983 */ /* 0x000ea20000300800 */
[----:B------:R-:W-:-:S03]  /*10100*/  IMAD.MOV.U32 R123, RZ, RZ, R70 ;  /* 0x000000ffff7b7224 */ /* 0x000fc600078e0046 */
[----:B------:R-:W3:Y:S04]  /*10110*/  LDL.LU R68, [R1+0x187c] ;  /* 0x00187c0001447983 */ /* 0x000ee80000300800 */
        /* <DEDUP_REMOVED lines=284> */
[----:B------:R-:W-:Y:S01]  /*112e0*/  MOV R173, R66 ;  /* 0x0000004200ad7202 */ /* 0x000fe20000000f00 */
[----:B------:R-:W-:-:S02]  /*112f0*/  IMAD.MOV.U32 R174, RZ, RZ, R65 ;  /* 0x000000ffffae7224 */ /* 0x000fc400078e0041 */
[----:B------:R-:W4:Y:S01]  /*11300*/  LDL.LU R66, [R1+0x1700] ;  /* 0x0017000001427983 */ /* 0x000f220000300800 */
        /* <DEDUP_REMOVED lines=74> */
[----:B------:R-:W-:Y:S01]  /*117b0*/  IMAD.MOV.U32 R214, RZ, RZ, R25 ;  /* 0x000000ffffd67224 */ /* 0x000fe200078e0019 */
[----:B------:R-:W-:Y:S01]  /*117c0*/  MOV R213, R26 ;  /* 0x0000001a00d57202 */ /* 0x000fe20000000f00 */
[----:B------:R-:W-:Y:S01]  /*117d0*/  IMAD.MOV.U32 R215, RZ, RZ, R24 ;  /* 0x000000ffffd77224 */ /* 0x000fe200078e0018 */
        /* <DEDUP_REMOVED lines=55> */
[----:B-1----:R-:W-:Y:S01]  /*11b50*/  IMAD.MOV.U32 R124, RZ, RZ, R5 ;  /* 0x000000ffff7c7224 */ /* 0x002fe200078e0005 */
[----:B------:R-:W-:Y:S01]  /*11b60*/  MOV R125, R6 ;  /* 0x00000006007d7202 */ /* 0x000fe20000000f00 */
[----:B--2---:R-:W-:Y:S02]  /*11b70*/  IMAD.MOV.U32 R122, RZ, RZ, R3 ;  /* 0x000000ffff7a7224 */ /* 0x004fe400078e0003 */
[----:B---3--:R-:W-:Y:S01]  /*11b80*/  IMAD.MOV.U32 R120, RZ, RZ, R0 ;  /* 0x000000ffff787224 */ /* 0x008fe200078e0000 */
[----:B------:R-:W-:Y:S01]  /*11b90*/  MOV R121, R2 ;  /* 0x0000000200797202 */ /* 0x000fe20000000f00 */
[----:B------:R-:W2:Y:S01]  /*11ba0*/  LDL.LU R0, [R1+0x1654] ;  /* 0x0016540001007983 */ /* 0x000ea20000300800 */
[----:B------:R-:W-:-:S03]  /*11bb0*/  IMAD.MOV.U32 R123, RZ, RZ, R4 ;  /* 0x000000ffff7b7224 */ /* 0x000fc600078e0004 */
[----:B------:R-:W3:Y:S04]  /*11bc0*/  LDL.LU R2, [R1+0x1650] ;  /* 0x0016500001027983 */ /* 0x000ee80000300800 */
        /* <DEDUP_REMOVED lines=175> */
[----:B------:R-:W-:Y:S01]  /*126c0*/  IMAD.MOV.U32 R215, RZ, RZ, R67 ;  /* 0x000000ffffd77224 */ /* 0x000fe200078e0043 */
[----:B------:R-:W-:Y:S02]  /*126d0*/  MOV R213, R69 ;  /* 0x0000004500d57202 */ /* 0x000fe40000000f00 */
[----:B------:R-:W4:Y:S04]  /*126e0*/  LDL.LU R72, [R1+0x14ec] ;  /* 0x0014ec0001487983 */ /* 0x000f280000300800 */
[----:B------:R-:W2:Y:S04]  /*126f0*/  LDL.LU R71, [R1+0x14e8] ;  /* 0x0014e80001477983 */ /* 0x000ea80000300800 */
        /* <DEDUP_REMOVED lines=52> */
[----:B0-----:R-:W3:Y:S04]  /*12a40*/  LDL.LU R120, [R1+0x180] ;  /* 0x0001800001787983 */ /* 0x001ee80000300800 */
        /* <DEDUP_REMOVED lines=51> */
[----:B------:R-:W4:Y:S01]  /*12d80*/  LDL.LU R172, [R1+0x250] ;  /* 0x0002500001ac7983 */ /* 0x000f220000300800 */
[----:B------:R-:W-:Y:S01]  /*12d90*/  IMAD.MOV.U32 R173, RZ, RZ, R24 ;  /* 0x000000ffffad7224 */ /* 0x000fe200078e0018 */
[----:B------:R-:W-:Y:S01]  /*12da0*/  MOV R174, R25 ;  /* 0x0000001900ae7202 */ /* 0x000fe20000000f00 */
[----:B------:R-:W-:Y:S01]  /*12db0*/  IMAD.MOV.U32 R175, RZ, RZ, R26 ;  /* 0x000000ffffaf7224 */ /* 0x000fe200078e001a */
[----:B------:R-:W3:Y:S01]  /*12dc0*/  LDL.LU R24, [R1+0x14d4] ;  /* 0x0014d40001187983 */ /* 0x000ee20000300800 */
[----:B------:R-:W-:-:S03]  /*12dd0*/  IMAD.MOV.U32 R176, RZ, RZ, R27 ;  /* 0x000000ffffb07224 */ /* 0x000fc600078e001b */
[----:B------:R-:W3:Y:S01]  /*12de0*/  LDL.LU R25, [R1+0x14d0] ;  /* 0x0014d00001197983 */ /* 0x000ee20000300800 */
[----:B------:R-:W-:Y:S01]  /*12df0*/  IMAD.MOV.U32 R177, RZ, RZ, R28 ;  /* 0x000000ffffb17224 */ /* 0x000fe200078e001c */
[----:B------:R-:W-:Y:S02]  /*12e00*/  MOV R178, R29 ;  /* 0x0000001d00b27202 */ /* 0x000fe40000000f00 */
[----:B------:R-:W3:Y:S01]  /*12e10*/  LDL.LU R26, [R1+0x14cc] ;  /* 0x0014cc00011a7983 */ /* 0x000ee20000300800 */
[----:B------:R-:W-:-:S03]  /*12e20*/  IMAD.MOV.U32 R179, RZ, RZ, R30 ;  /* 0x000000ffffb37224 */ /* 0x000fc600078e001e */
[----:B------:R-:W3:Y:S01]  /*12e30*/  LDL.LU R27, [R1+0x14c8] ;  /* 0x0014c800011b7983 */ /* 0x000ee20000300800 */
[----:B------:R-:W-:-:S03]  /*12e40*/  IMAD.MOV.U32 R180, RZ, RZ, R31 ;  /* 0x000000ffffb47224 */ /* 0x000fc600078e001f */
[----:B------:R-:W3:Y:S01]  /*12e50*/  LDL.LU R28, [R1+0x14c4] ;  /* 0x0014c400011c7983 */ /* 0x000ee20000300800 */
[----:B------:R-:W-:-:S03]  /*12e60*/  IMAD.MOV.U32 R181, RZ, RZ, R32 ;  /* 0x000000ffffb57224 */ /* 0x000fc600078e0020 */
[----:B------:R-:W3:Y:S01]  /*12e70*/  LDL.LU R29, [R1+0x14c0] ;  /* 0x0014c000011d7983 */ /* 0x000ee20000300800 */
[----:B------:R-:W-:-:S03]  /*12e80*/  MOV R182, R33 ;  /* 0x0000002100b67202 */ /* 0x000fc60000000f00 */
        /* <DEDUP_REMOVED lines=65> */
[----:B------:R-:W3:Y:S04]  /*132a0*/  LDL.LU R62, [R1+0x143c] ;  /* 0x00143c00013e7983 */ /* 0x000ee80000300800 */
[----:B------:R-:W3:Y:S04]  /*132b0*/  LDL.LU R63, [R1+0x1438] ;  /* 0x00143800013f7983 */ /* 0x000ee80000300800 */
[----:B------:R-:W3:Y:S04]  /*132c0*/  LDL.LU R64, [R1+0x1434] ;  /* 0x0014340001407983 */ /* 0x000ee80000300800 */
[----:B------:R-:W3:Y:S04]  /*132d0*/  LDL.LU R65, [R1+0x1430] ;  /* 0x0014300001417983 */ /* 0x000ee80000300800 */
[----:B------:R-:W3:Y:S04]  /*132e0*/  LDL.LU R66, [R1+0x142c] ;  /* 0x00142c0001427983 */ /* 0x000ee80000300800 */
        /* <DEDUP_REMOVED lines=21> */
[----:B----4-:R-:W-:Y:S04]  /*13440*/  STL.64 [R1+0x1128], R172 ;  /* 0x001128ac01007387 */ /* 0x010fe80000100a00 */
[----:B--2---:R-:W-:Y:S04]  /*13450*/  STL.64 [R1+0x1120], R170 ;  /* 0x001120aa01007387 */ /* 0x004fe80000100a00 */
[----:B---3--:R-:W-:Y:S04]  /*13460*/  STL.64 [R1+0x1118], R168 ;  /* 0x001118a801007387 */ /* 0x008fe80000100a00 */
        /* <DEDUP_REMOVED lines=40> */
[----:B------:R-:W-:-:S03]  /*136f0*/  MOV R130, R77 ;  /* 0x0000004d00827202 */ /* 0x000fc60000000f00 */
        /* <DEDUP_REMOVED lines=84> */
[----:B------:R-:W2:Y:S04]  /*13c40*/  LDL.LU R115, [R1+0x1368] ;  /* 0x0013680001737983 */ /* 0x000ea80000300800 */
[----:B------:R-:W2:Y:S04]  /*13c50*/  LDL.LU R116, [R1+0x1364] ;  /* 0x0013640001747983 */ /* 0x000ea80000300800 */
[----:B------:R-:W2:Y:S04]  /*13c60*/  LDL.LU R117, [R1+0x1360] ;  /* 0x0013600001757983 */ /* 0x000ea80000300800 */
[----:B------:R-:W2:Y:S04]  /*13c70*/  LDL.LU R118, [R1+0x135c] ;  /* 0x00135c0001767983 */ /* 0x000ea80000300800 */
[----:B------:R-:W2:Y:S01]  /*13c80*/  LDL.LU R119, [R1+0x1358] ;  /* 0x0013580001777983 */ /* 0x000ea20000300800 */
[----:B------:R-:W-:Y:S01]  /*13c90*/  MOV R214, R2 ;  /* 0x0000000200d67202 */ /* 0x000fe20000000f00 */
[----:B------:R-:W-:Y:S01]  /*13ca0*/  IMAD.MOV.U32 R215, RZ, RZ, R0 ;  /* 0x000000ffffd77224 */ /* 0x000fe200078e0000 */
[----:B------:R-:W-:Y:S01]  /*13cb0*/  MOV R210, R6 ;  /* 0x0000000600d27202 */ /* 0x000fe20000000f00 */
[----:B------:R-:W-:-:S02]  /*13cc0*/  IMAD.MOV.U32 R212, RZ, RZ, R4 ;  /* 0x000000ffffd47224 */ /* 0x000fc400078e0004 */
[----:B------:R-:W-:Y:S02]  /*13cd0*/  IMAD.MOV.U32 R213, RZ, RZ, R3 ;  /* 0x000000ffffd57224 */ /* 0x000fe400078e0003 */
[----:B------:R-:W-:Y:S01]  /*13ce0*/  IMAD.MOV.U32 R211, RZ, RZ, R5 ;  /* 0x000000ffffd37224 */ /* 0x000fe200078e0005 */
[----:B------:R-:W-:Y:S01]  /*13cf0*/  MOV R206, R10 ;  /* 0x0000000a00ce7202 */ /* 0x000fe20000000f00 */
[----:B------:R-:W-:Y:S02]  /*13d00*/  IMAD.MOV.U32 R208, RZ, RZ, R8 ;  /* 0x000000ffffd07224 */ /* 0x000fe400078e0008 */
        /* <DEDUP_REMOVED lines=35> */
[----:B------:R-:W-:-:S03]  /*13f40*/  IMAD.MOV.U32 R183, RZ, RZ, R225 ;  /* 0x000000ffffb77224 */ /* 0x000fc600078e00e1 */
        /* <DEDUP_REMOVED lines=13> */
[----:B------:R-:W-:-:S03]  /*14020*/  IMAD.MOV.U32 R173, RZ, RZ, R235 ;  /* 0x000000ffffad7224 */ /* 0x000fc600078e00eb */
        /* <DEDUP_REMOVED lines=33> */
[----:B0-----:R-:W3:Y:S04]  /*14240*/  LDL.LU.64 R120, [R1+0x300] ;  /* 0x0003000001787983 */ /* 0x001ee80000300a00 */
[----:B------:R-:W3:Y:S04]  /*14250*/  LDL.LU.64 R122, [R1+0x308] ;  /* 0x00030800017a7983 */ /* 0x000ee80000300a00 */
        /* <DEDUP_REMOVED lines=45> */
[----:B------:R-:W3:Y:S01]  /*14530*/  LDL.LU.64 R214, [R1+0x478] ;  /* 0x0004780001d67983 */ /* 0x000ee20000300a00 */
[----:B------:R-:W-:Y:S01]  /*14540*/  UIADD3 UR12, UR6, 0xc04, URZ ;  /* 0x00000c04060c7890 */ /* 0x000fe2000fffe03f */
[----:B--2---:R-:W-:Y:S01]  /*14550*/  WARPGROUP.ARRIVE ;  /* 0x00000000000079c5 */ /* 0x004fe20000000000 */
[----:B------:R-:W-:-:S07]  /*14560*/  UMOV UR13, 0x40000040 ;  /* 0x40000040000d7882 */ /* 0x000fce0000000000 */
[----:B------:R-:W-:Y:S01]  /*14570*/  HGMMA.64x192x16.F32 R24, gdesc[UR12], R24, gsb0 ;  /* 0x02e000000c1879f0 */ /* 0x000fe20008000818 */
[----:B------:R-:W-:Y:S01]  /*14580*/  UMOV UR8, UR12 ;  /* 0x0000000c00087c82 */ /* 0x000fe20008000000 */
[----:B------:R-:W-:Y:S01]  /*14590*/  UMOV UR9, UR13 ;  /* 0x0000000d00097c82 */ /* 0x000fe20008000000 */
[----:B------:R-:W-:Y:S02]  /*145a0*/  WARPGROUP.DEPBAR.LE gsb0, 0x0 ;  /* 0x00008000000079c5 */ /* 0x000fe40000010000 */
[----:B---3--:R-:W-:-:S15]  /*145b0*/  WARPGROUP.ARRIVE ;  /* 0x00000000000079c5 */ /* 0x008fde0000000000 */
        /* <DEDUP_REMOVED lines=27> */
[----:B------:R-:W-:-:S03]  /*14770*/  MOV R0, R215 ;  /* 0x000000d700007202 */ /* 0x000fc60000000f00 */
[----:B------:R-:W-:Y:S01]  /*14780*/  STL.64 [R1+0x3c0], R168 ;  /* 0x0003c0a801007387 */ /* 0x000fe20000100a00 */
[----:B------:R-:W-:-:S03]  /*14790*/  IMAD.MOV.U32 R6, RZ, RZ, R212 ;  /* 0x000000ffff067224 */ /* 0x000fc600078e00d4 */
[----:B------:R-:W-:Y:S01]  /*147a0*/  STL.64 [R1+0x3c8], R170 ;  /* 0x0003c8aa01007387 */ /* 0x000fe20000100a00 */
[----:B------:R-:W-:Y:S01]  /*147b0*/  IMAD.MOV.U32 R5, RZ, RZ, R213 ;  /* 0x000000ffff057224 */ /* 0x000fe200078e00d5 */
[----:B------:R-:W-:Y:S02]  /*147c0*/  MOV R7, R211 ;  /* 0x000000d300077202 */ /* 0x000fe40000000f00 */
[----:B------:R0:W-:Y:S01]  /*147d0*/  STL [R1+0x3d0], R172 ;  /* 0x0003d0ac01007387 */ /* 0x0001e20000100800 */
        /* <DEDUP_REMOVED lines=638> */
[----:B0-----:R-:W2:Y:S04]  /*16fc0*/  LDL.LU R140, [R1+0x300] ;  /* 0x00030000018c7983 */ /* 0x001ea80000300800 */
[----:B------:R-:W2:Y:S04]  /*16fd0*/  LDL.LU R141, [R1+0x304] ;  /* 0x00030400018d7983 */ /* 0x000ea80000300800 */
        /* <DEDUP_REMOVED lines=50> */
[----:B------:R-:W2:Y:S01]  /*17300*/  LDL.LU R192, [R1+0x3d0] ;  /* 0x0003d00001c07983 */ /* 0x000ea20000300800 */
[----:B------:R-:W-:Y:S01]  /*17310*/  UIADD3 UR12, UR6, 0xc06, URZ ;  /* 0x00000c06060c7890 */ /* 0x000fe2000fffe03f */
[----:B------:R-:W-:Y:S01]  /*17320*/  WARPGROUP.ARRIVE ;  /* 0x00000000000079c5 */ /* 0x000fe20000000000 */
[----:B------:R-:W-:-:S07]  /*17330*/  UMOV UR13, 0x40000040 ;  /* 0x40000040000d7882 */ /* 0x000fce0000000000 */
[----:B------:R-:W-:Y:S01]  /*17340*/  HGMMA.64x192x16.F32 R24, gdesc[UR12], R24, gsb0 ;  /* 0x02e000000c1879f0 */ /* 0x000fe20008000818 */
        /* <DEDUP_REMOVED lines=21> */
[----:B------:R-:W-:Y:S02]  /*174a0*/  IMAD.MOV.U32 R214, RZ, RZ, R219 ;  /* 0x000000ffffd67224 */ /* 0x000fe400078e00db */
[----:B------:R-:W-:Y:S01]  /*174b0*/  IMAD.MOV.U32 R215, RZ, RZ, R218 ;  /* 0x000000ffffd77224 */ /* 0x000fe200078e00da */
[----:B------:R-:W-:Y:S01]  /*174c0*/  MOV R218, R23 ;  /* 0x0000001700da7202 */ /* 0x000fe20000000f00 */
[----:B------:R-:W-:-:S02]  /*174d0*/  IMAD.MOV.U32 R193, RZ, RZ, R18 ;  /* 0x000000ffffc17224 */ /* 0x000fc400078e0012 */
[----:B------:R-:W-:Y:S02]  /*174e0*/  IMAD.MOV.U32 R194, RZ, RZ, R17 ;  /* 0x000000ffffc27224 */ /* 0x000fe400078e0011 */
[----:B------:R-:W-:Y:S02]  /*174f0*/  IMAD.MOV.U32 R195, RZ, RZ, R16 ;  /* 0x000000ffffc37224 */ /* 0x000fe400078e0010 */
[----:B------:R-:W-:Y:S01]  /*17500*/  IMAD.MOV.U32 R197, RZ, RZ, R2 ;  /* 0x000000ffffc57224 */ /* 0x000fe200078e0002 */
[----:B------:R-:W-:Y:S01]  /*17510*/  UMOV UR8, UR12 ;  /* 0x0000000c00087c82 */ /* 0x000fe20008000000 */
[----:B------:R-:W-:Y:S01]  /*17520*/  IMAD.MOV.U32 R219, RZ, RZ, R22 ;  /* 0x000000ffffdb7224 */ /* 0x000fe200078e0016 */
[----:B------:R-:W-:Y:S01]  /*17530*/  UMOV UR9, UR13 ;  /* 0x0000000d00097c82 */ /* 0x000fe20008000000 */
[----:B------:R-:W-:Y:S01]  /*17540*/  IMAD.MOV.U32 R220, RZ, RZ, R21 ;  /* 0x000000ffffdc7224 */ /* 0x000fe200078e0015 */
[----:B------:R0:W5:Y:S01]  /*17550*/  LDL.LU R18, [R1+0xa50] ;  /* 0x000a500001127983 */ /* 0x0001620000300800 */
[----:B------:R-:W-:-:S02]  /*17560*/  IMAD.MOV.U32 R221, RZ, RZ, R20 ;  /* 0x000000ffffdd7224 */ /* 0x000fc400078e0014 */
[----:B------:R-:W-:Y:S01]  /*17570*/  IMAD.MOV.U32 R223, RZ, RZ, R15 ;  /* 0x000000ffffdf7224 */ /* 0x000fe200078e000f */
[----:B------:R0:W5:Y:S01]  /*17580*/  LDL.LU R17, [R1+0xa4c] ;  /* 0x000a4c0001117983 */ /* 0x0001620000300800 */
[----:B------:R-:W-:Y:S02]  /*17590*/  IMAD.MOV.U32 R224, RZ, RZ, R14 ;  /* 0x000000ffffe07224 */ /* 0x000fe400078e000e */
[----:B------:R-:W-:Y:S01]  /*175a0*/  IMAD.MOV.U32 R225, RZ, RZ, R13 ;  /* 0x000000ffffe17224 */ /* 0x000fe200078e000d */
[----:B------:R0:W5:Y:S01]  /*175b0*/  LDL.LU R16, [R1+0xa48] ;  /* 0x000a480001107983 */ /* 0x0001620000300800 */
[----:B------:R-:W-:Y:S02]  /*175c0*/  IMAD.MOV.U32 R227, RZ, RZ, R11 ;  /* 0x000000ffffe37224 */ /* 0x000fe400078e000b */
[----:B------:R-:W-:Y:S01]  /*175d0*/  IMAD.MOV.U32 R228, RZ, RZ, R10 ;  /* 0x000000ffffe47224 */ /* 0x000fe200078e000a */
[----:B------:R0:W5:Y:S01]  /*175e0*/  LDL.LU R4, [R1+0xa44] ;  /* 0x000a440001047983 */ /* 0x0001620000300800 */
[----:B------:R-:W-:-:S02]  /*175f0*/  IMAD.MOV.U32 R229, RZ, RZ, R9 ;  /* 0x000000ffffe57224 */ /* 0x000fc400078e0009 */
[----:B------:R-:W-:Y:S01]  /*17600*/  IMAD.MOV.U32 R231, RZ, RZ, R7 ;  /* 0x000000ffffe77224 */ /* 0x000fe200078e0007 */
[----:B------:R0:W5:Y:S01]  /*17610*/  LDL.LU R2, [R1+0xa40] ;  /* 0x000a400001027983 */ /* 0x0001620000300800 */
[----:B------:R-:W-:Y:S02]  /*17620*/  IMAD.MOV.U32 R232, RZ, RZ, R6 ;  /* 0x000000ffffe87224 */ /* 0x000fe400078e0006 */
[----:B------:R-:W-:Y:S02]  /*17630*/  IMAD.MOV.U32 R233, RZ, RZ, R5 ;  /* 0x000000ffffe97224 */ /* 0x000fe400078e0005 */
[----:B------:R-:W-:Y:S01]  /*17640*/  IMAD.MOV.U32 R235, RZ, RZ, R0 ;  /* 0x000000ffffeb7224 */ /* 0x000fe200078e0000 */
[----:B------:R-:W-:-:S05]  /*17650*/  WARPGROUP.DEPBAR.LE gsb0, 0x0 ;  /* 0x00008000000079c5 */ /* 0x000fca0000010000 */
        /* <DEDUP_REMOVED lines=51> */
[----:B-1----:R0:W5:Y:S04]  /*17990*/  LDL.LU.64 R214, [R1+0xa38] ;  /* 0x000a380001d67983 */ /* 0x0021680000300a00 */
[----:B------:R0:W5:Y:S04]  /*179a0*/  LDL.LU.64 R212, [R1+0xa30] ;  /* 0x000a300001d47983 */ /* 0x0001680000300a00 */
        /* <DEDUP_REMOVED lines=35> */
[----:B------:R0:W5:Y:S01]  /*17be0*/  LDL.LU.64 R140, [R1+0x910] ;  /* 0x00091000018c7983 */ /* 0x0001620000300a00 */
[----:B------:R-:W-:Y:S05]  /*17bf0*/  @!P1 BRA `(.L_x_18) ;  /* 0x0000018800ec9947 */ /* 0x000fea0003800000 */
[----:B------:R-:W-:Y:S01]  /*17c00*/  UIADD3 UR16, UR37, 0x1, URZ ;  /* 0x0000000125107890 */ /* 0x000fe2000fffe03f */
[----:B-----5:R-:W-:-:S03]  /*17c10*/  R2UR UR7, R4 ;  /* 0x00000000040772ca */ /* 0x020fc600000e0000 */
[----:B------:R-:W-:-:S04]  /*17c20*/  UISETP.NE.AND UP0, UPT, UR16, 0x2, UPT ;  /* 0x000000021000788c */ /* 0x000fc8000bf05270 */
[----:B------:R-:W-:Y:S02]  /*17c30*/  USEL UR6, URZ, 0x1, UP0 ;  /* 0x000000013f067887 */ /* 0x000fe40008000000 */
[----:B------:R-:W-:Y:S02]  /*17c40*/  USEL UR16, UR16, URZ, UP0 ;  /* 0x0000003f10107287 */ /* 0x000fe40008000000 */
[----:B------:R-:W-:-:S06]  /*17c50*/  ULOP3.LUT UR6, UR36, UR6, URZ, 0x3c, !UPT ;  /* 0x0000000624067292 */ /* 0x000fcc000f8e3c3f */
[----:B------:R-:W-:Y:S01]  /*17c60*/  IMAD.U32 R0, RZ, RZ, UR6 ;  /* 0x00000006ff007e24 */ /* 0x000fe2000f8e00ff */
[----:B------:R-:W-:-:S06]  /*17c70*/  UMOV UR6, UR37 ;  /* 0x0000002500067c82 */ /* 0x000fcc0008000000 */
.L_x_25:
[----:B------:R-:W-:Y:S05]  /*17c80*/  @!P0 BRA `(.L_x_19) ;  /* 0x0000000000048947 */ /* 0x000fea0003800000 */
[----:B------:R-:W-:Y:S01]  /*17c90*/  BPT.TRAP 0x1 ;  /* 0x000000040000795c */ /* 0x000fe20000300000 */
.L_x_19:
[----:B------:R-:W-:Y:S01]  /*17ca0*/  ULEA UR8, UR16, UR44, 0x3 ;  /* 0x0000002c10087291 */ /* 0x000fe2000f8e183f */
[----:B------:R-:W-:-:S08]  /*17cb0*/  SHF.L.U32 R3, R0, 0x1f, RZ ;  /* 0x0000001f00037819 */ /* 0x000fd000000006ff */
[----:B------:R1:W2:Y:S01]  /*17cc0*/  SYNCS.PHASECHK.TRANS64.TRYWAIT P1, [UR8], R3 ;  /* 0x00000003ff0075a7 */ /* 0x0002a20008020148 */
[----:B------:R-:W-:Y:S05]  /*17cd0*/  @!P0 BRA `(.L_x_20) ;  /* 0x0000000000048947 */ /* 0x000fea0003800000 */
[----:B------:R-:W-:Y:S01]  /*17ce0*/  BPT.TRAP 0x1 ;  /* 0x000000040000795c */ /* 0x000fe20000300000 */
.L_x_20:
[----:B--2---:R-:W-:Y:S05]  /*17cf0*/  @P1 BRA `(.L_x_21) ;  /* 0x0000000000081947 */ /* 0x004fea0003800000 */
[----:B------:R-:W2:Y:S02]  /*17d00*/  SYNCS.PHASECHK.TRANS64.TRYWAIT P1, [UR8], R3 ;  /* 0x00000003ff0075a7 */ /* 0x000ea40008020148 */
[----:B--2---:R-:W-:Y:S05]  /*17d10*/  @!P1 BRA `(.L_x_22) ;  /* 0x0000052000509947 */ /* 0x004fea0003800000 */
.L_x_21:
        /* <DEDUP_REMOVED lines=48> */
[----:B---3--:R-:W3:Y:S04]  /*18020*/  LDL.LU.64 R120, [R1+0x780] ;  /* 0x0007800001787983 */ /* 0x008ee80000300a00 */
        /* <DEDUP_REMOVED lines=47> */
[----:B------:R-:W-:-:S02]  /*18320*/  ULEA UR17, UR16, UR4, 0xc ;  /* 0x0000000410117291 */ /* 0x000fc4000f8e603f */
[----:B------:R-:W-:Y:S01]  /*18330*/  UIMAD UR18, UR16, 0xc00, UR5 ;  /* 0x00000c00101278a4 */ /* 0x000fe2000f8e0205 */
[----:B------:R-:W-:Y:S01]  /*18340*/  STL [R1+0x2604], R24 ;  /* 0x0026041801007387 */ /* 0x000fe20000100800 */
[----:B------:R-:W-:Y:S01]  /*18350*/  UMOV UR9, 0x40000040 ;  /* 0x4000004000097882 */ /* 0x000fe20000000000 */
[----:B------:R-:W-:Y:S02]  /*18360*/  UMOV UR11, 0x40000040 ;  /* 0x40000040000b7882 */ /* 0x000fe40000000000 */
[----:B------:R-:W-:Y:S01]  /*18370*/  UMOV UR8, UR17 ;  /* 0x0000001100087c82 */ /* 0x000fe20008000000 */
        /* <DEDUP_REMOVED lines=74> */
[----:B---3--:R-:W-:-:S03]  /*18820*/  WARPGROUP.ARRIVE ;  /* 0x00000000000079c5 */ /* 0x008fc60000000000 */
[----:B------:R-:W-:Y:S04]  /*18830*/  STL [R1+0x24dc], R98 ;  /* 0x0024dc6201007387 */ /* 0x000fe80000100800 */
[----:B------:R-:W-:Y:S01]  /*18840*/  STL [R1+0x24d8], R99 ;  /* 0x0024d86301007387 */ /* 0x000fe20000100800 */
[----:B------:R-:W-:Y:S03]  /*18850*/  HGMMA.64x192x16.F32 R120, gdesc[UR8], R120, gsb0 ;  /* 0x02e00000087879f0 */ /* 0x000fe60008000878 */
        /* <DEDUP_REMOVED lines=20> */
[----:B------:R3:W-:Y:S04]  /*189a0*/  STL [R1+0xa54], R18 ;  /* 0x000a541201007387 */ /* 0x0007e80000100800 */
[----:B------:R4:W-:Y:S04]  /*189b0*/  STL [R1+0xa50], R17 ;  /* 0x000a501101007387 */ /* 0x0009e80000100800 */
[----:B------:R1:W-:Y:S04]  /*189c0*/  STL [R1+0xa4c], R16 ;  /* 0x000a4c1001007387 */ /* 0x0003e80000100800 */
[----:B------:R-:W-:Y:S04]  /*189d0*/  STL [R1+0xa48], R4 ;  /* 0x000a480401007387 */ /* 0x000fe80000100800 */
[----:B------:R2:W-:Y:S04]  /*189e0*/  STL [R1+0xa44], R2 ;  /* 0x000a440201007387 */ /* 0x0005e80000100800 */
[----:B------:R2:W-:Y:S01]  /*189f0*/  STL [R1+0xa40], R0 ;  /* 0x000a400001007387 */ /* 0x0005e20000100800 */
[----:B------:R-:W-:-:S03]  /*18a00*/  WARPGROUP.DEPBAR.LE gsb0, 0x0 ;  /* 0x00008000000079c5 */ /* 0x000fc60000010000 */
[----:B------:R2:W-:Y:S01]  /*18a10*/  STL.64 [R1+0x780], R120 ;  /* 0x0007807801007387 */ /* 0x0005e20000100a00 */
[----:B0-----:R-:W-:Y:S01]  /*18a20*/  IMAD.MOV.U32 R235, RZ, RZ, R173 ;  /* 0x000000ffffeb7224 */ /* 0x001fe200078e00ad */
[----:B------:R-:W-:Y:S01]  /*18a30*/  MOV R234, R174 ;  /* 0x000000ae00ea7202 */ /* 0x000fe20000000f00 */
[----:B------:R-:W-:Y:S01]  /*18a40*/  IMAD.MOV.U32 R233, RZ, RZ, R175 ;  /* 0x000000ffffe97224 */ /* 0x000fe200078e00af */
[----:B------:R0:W-:Y:S01]  /*18a50*/  STL.64 [R1+0x788], R122 ;  /* 0x0007887a01007387 */ /* 0x0001e20000100a00 */
[----:B------:R-:W-:Y:S01]  /*18a60*/  IMAD.MOV.U32 R232, RZ, RZ, R176 ;  /* 0x000000ffffe87224 */ /* 0x000fe200078e00b0 */
        /* <DEDUP_REMOVED lines=20> */
[----:B---3--:R-:W-:Y:S01]  /*18bb0*/  MOV R18, R198 ;  /* 0x000000c600127202 */ /* 0x008fe20000000f00 */
        /* <DEDUP_REMOVED lines=12> */
[----:B----4-:R-:W-:Y:S01]  /*18c80*/  IMAD.MOV.U32 R17, RZ, RZ, R199 ;  /* 0x000000ffff117224 */ /* 0x010fe200078e00c7 */
[----:B------:R4:W-:Y:S01]  /*18c90*/  STL.64 [R1+0x7d0], R140 ;  /* 0x0007d08c01007387 */ /* 0x0009e20000100a00 */
[----:B-1----:R-:W-:Y:S01]  /*18ca0*/  IMAD.MOV.U32 R16, RZ, RZ, R200 ;  /* 0x000000ffff107224 */ /* 0x002fe200078e00c8 */
[----:B--2---:R-:W-:Y:S01]  /*18cb0*/  MOV R2, R214 ;  /* 0x000000d600027202 */ /* 0x004fe20000000f00 */
[----:B------:R-:W-:Y:S01]  /*18cc0*/  IMAD.MOV.U32 R15, RZ, RZ, R201 ;  /* 0x000000ffff0f7224 */ /* 0x000fe200078e00c9 */
[----:B------:R1:W-:Y:S01]  /*18cd0*/  STL.64 [R1+0x7d8], R142 ;  /* 0x0007d88e01007387 */ /* 0x0003e20000100a00 */
[----:B------:R-:W-:-:S02]  /*18ce0*/  IMAD.MOV.U32 R13, RZ, RZ, R203 ;  /* 0x000000ffff0d7224 */ /* 0x000fc400078e00cb */
[----:B------:R-:W-:Y:S01]  /*18cf0*/  IMAD.MOV.U32 R12, RZ, RZ, R204 ;  /* 0x000000ffff0c7224 */ /* 0x000fe200078e00cc */
[----:B------:R2:W-:Y:S01]  /*18d00*/  STL.64 [R1+0x7e0], R144 ;  /* 0x0007e09001007387 */ /* 0x0005e20000100a00 */
[----:B------:R-:W-:Y:S02]  /*18d10*/  IMAD.MOV.U32 R11, RZ, RZ, R205 ;  /* 0x000000ffff0b7224 */ /* 0x000fe400078e00cd */
[----:B------:R-:W-:Y:S01]  /*18d20*/  IMAD.MOV.U32 R9, RZ, RZ, R207 ;  /* 0x000000ffff097224 */ /* 0x000fe200078e00cf */
[----:B------:R2:W-:Y:S01]  /*18d30*/  STL.64 [R1+0x7e8], R146 ;  /* 0x0007e89201007387 */ /* 0x0005e20000100a00 */
[----:B------:R-:W-:Y:S02]  /*18d40*/  IMAD.MOV.U32 R8, RZ, RZ, R208 ;  /* 0x000000ffff087224 */ /* 0x000fe400078e00d0 */
[----:B------:R-:W-:Y:S01]  /*18d50*/  IMAD.MOV.U32 R7, RZ, RZ, R209 ;  /* 0x000000ffff077224 */ /* 0x000fe200078e00d1 */
[----:B------:R2:W-:Y:S01]  /*18d60*/  STL.64 [R1+0x7f0], R148 ;  /* 0x0007f09401007387 */ /* 0x0005e20000100a00 */
[----:B------:R-:W-:-:S02]  /*18d70*/  IMAD.MOV.U32 R5, RZ, RZ, R211 ;  /* 0x000000ffff057224 */ /* 0x000fc400078e00d3 */
[----:B------:R-:W-:Y:S01]  /*18d80*/  IMAD.MOV.U32 R4, RZ, RZ, R212 ;  /* 0x000000ffff047224 */ /* 0x000fe200078e00d4 */
[----:B------:R2:W-:Y:S01]  /*18d90*/  STL.64 [R1+0x7f8], R150 ;  /* 0x0007f89601007387 */ /* 0x0005e20000100a00 */
[----:B------:R-:W-:Y:S02]  /*18da0*/  IMAD.MOV.U32 R3, RZ, RZ, R213 ;  /* 0x000000ffff037224 */ /* 0x000fe400078e00d5 */
[----:B------:R-:W-:Y:S01]  /*18db0*/  IMAD.MOV.U32 R0, RZ, RZ, R215 ;  /* 0x000000ffff007224 */ /* 0x000fe200078e00d7 */
        /* <DEDUP_REMOVED lines=11> */
[----:B------:R-:W2:Y:S04]  /*18e70*/  LDL.LU.64 R120, [R1+0x180] ;  /* 0x0001800001787983 */ /* 0x000ea80000300a00 */
[----:B0-----:R-:W2:Y:S04]  /*18e80*/  LDL.LU.64 R122, [R1+0x188] ;  /* 0x00018800017a7983 */ /* 0x001ea80000300a00 */
[----:B------:R-:W2:Y:S04]  /*18e90*/  LDL.LU.64 R124, [R1+0x190] ;  /* 0x00019000017c7983 */ /* 0x000ea80000300a00 */
[----:B------:R-:W2:Y:S04]  /*18ea0*/  LDL.LU.64 R126, [R1+0x198] ;  /* 0x00019800017e7983 */ /* 0x000ea80000300a00 */
[----:B------:R-:W2:Y:S04]  /*18eb0*/  LDL.LU.64 R128, [R1+0x1a0] ;  /* 0x0001a00001807983 */ /* 0x000ea80000300a00 */
[----:B------:R-:W2:Y:S04]  /*18ec0*/  LDL.LU.64 R130, [R1+0x1a8] ;  /* 0x0001a80001827983 */ /* 0x000ea80000300a00 */
[----:B------:R-:W2:Y:S04]  /*18ed0*/  LDL.LU.64 R132, [R1+0x1b0] ;  /* 0x0001b00001847983 */ /* 0x000ea80000300a00 */
[----:B---3--:R-:W3:Y:S04]  /*18ee0*/  LDL.LU.64 R134, [R1+0x1b8] ;  /* 0x0001b80001867983 */ /* 0x008ee80000300a00 */
[----:B------:R-:W3:Y:S04]  /*18ef0*/  LDL.LU.64 R136, [R1+0x1c0] ;  /* 0x0001c00001887983 */ /* 0x000ee80000300a00 */
[----:B------:R-:W3:Y:S04]  /*18f00*/  LDL.LU.64 R138, [R1+0x1c8] ;  /* 0x0001c800018a7983 */ /* 0x000ee80000300a00 */
[----:B----4-:R-:W3:Y:S04]  /*18f10*/  LDL.LU.64 R140, [R1+0x1d0] ;  /* 0x0001d000018c7983 */ /* 0x010ee80000300a00 */
[----:B-1----:R-:W3:Y:S04]  /*18f20*/  LDL.LU.64 R142, [R1+0x1d8] ;  /* 0x0001d800018e7983 */ /* 0x002ee80000300a00 */
[----:B--2---:R-:W3:Y:S04]  /*18f30*/  LDL.LU.64 R144, [R1+0x1e0] ;  /* 0x0001e00001907983 */ /* 0x004ee80000300a00 */
        /* <DEDUP_REMOVED lines=82> */
[----:B---3--:R-:W-:-:S06]  /*19460*/  WARPGROUP.ARRIVE ;  /* 0x00000000000079c5 */ /* 0x008fcc0000000000 */
[----:B------:R-:W-:Y:S03]  /*19470*/  HGMMA.64x192x16.F32 R120, gdesc[UR12], R120, gsb0 ;  /* 0x02e000000c7879f0 */ /* 0x000fe60008000878 */
[----:B------:R-:W-:Y:S02]  /*19480*/  WARPGROUP.DEPBAR.LE gsb0, 0x0 ;  /* 0x00008000000079c5 */ /* 0x000fe40000010000 */
[----:B------:R-:W-:Y:S01]  /*19490*/  IMAD.MOV.U32 R24, RZ, RZ, R120 ;  /* 0x000000ffff187224 */ /* 0x000fe200078e0078 */
[----:B------:R-:W-:Y:S01]  /*194a0*/  MOV R26, R122 ;  /* 0x0000007a001a7202 */ /* 0x000fe20000000f00 */
[----:B------:R-:W-:Y:S01]  /*194b0*/  IMAD.MOV.U32 R25, RZ, RZ, R121 ;  /* 0x000000ffff197224 */ /* 0x000fe200078e0079 */
[----:B------:R-:W-:Y:S01]  /*194c0*/  MOV R30, R126 ;  /* 0x0000007e001e7202 */ /* 0x000fe20000000f00 */
[----:B------:R-:W-:Y:S01]  /*194d0*/  IMAD.MOV.U32 R27, RZ, RZ, R123 ;  /* 0x000000ffff1b7224 */ /* 0x000fe200078e007b */
[----:B------:R-:W2:Y:S01]  /*194e0*/  LDL.LU.64 R120, [R1] ;  /* 0x0000000001787983 */ /* 0x000ea20000300a00 */
        /* <DEDUP_REMOVED lines=239> */
[----:B------:R0:W-:Y:S04]  /*1a3e0*/  STL.64 [R1], R120 ;  /* 0x0000007801007387 */ /* 0x0001e80000100a00 */
        /* <DEDUP_REMOVED lines=26> */
[----:B0-----:R-:W4:Y:S04]  /*1a590*/  LDL.LU.64 R120, [R1+0x480] ;  /* 0x0004800001787983 */ /* 0x001f280000300a00 */
[----:B-1----:R-:W4:Y:S04]  /*1a5a0*/  LDL.LU.64 R122, [R1+0x488] ;  /* 0x00048800017a7983 */ /* 0x002f280000300a00 */
[----:B--2---:R-:W2:Y:S04]  /*1a5b0*/  LDL.LU.64 R124, [R1+0x490] ;  /* 0x00049000017c7983 */ /* 0x004ea80000300a00 */
[----:B---3--:R-:W3:Y:S04]  /*1a5c0*/  LDL.LU.64 R126, [R1+0x498] ;  /* 0x00049800017e7983 */ /* 0x008ee80000300a00 */
[----:B----4-:R-:W4:Y:S04]  /*1a5d0*/  LDL.LU.64 R128, [R1+0x4a0] ;  /* 0x0004a00001807983 */ /* 0x010f280000300a00 */
[----:B------:R-:W2:Y:S04]  /*1a5e0*/  LDL.LU.64 R130, [R1+0x4a8] ;  /* 0x0004a80001827983 */ /* 0x000ea80000300a00 */
[----:B------:R-:W3:Y:S04]  /*1a5f0*/  LDL.LU.64 R132, [R1+0x4b0] ;  /* 0x0004b00001847983 */ /* 0x000ee80000300a00 */
[----:B------:R-:W4:Y:S04]  /*1a600*/  LDL.LU.64 R134, [R1+0x4b8] ;  /* 0x0004b80001867983 */ /* 0x000f280000300a00 */
        /* <DEDUP_REMOVED lines=13> */
[----:B------:R-:W3:Y:S01]  /*1a6e0*/  LDL.LU.64 R162, [R1+0x528] ;  /* 0x0005280001a27983 */ /* 0x000ee20000300a00 */
[----:B------:R-:W-:-:S03]  /*1a6f0*/  IMAD.MOV.U32 R0, RZ, RZ, R173 ;  /* 0x000000ffff007224 */ /* 0x000fc600078e00ad */
[----:B------:R-:W4:Y:S01]  /*1a700*/  LDL.LU.64 R164, [R1+0x530] ;  /* 0x0005300001a47983 */ /* 0x000f220000300a00 */
[----:B------:R-:W-:-:S03]  /*1a710*/  IMAD.MOV.U32 R2, RZ, RZ, R174 ;  /* 0x000000ffff027224 */ /* 0x000fc600078e00ae */
[----:B------:R-:W2:Y:S01]  /*1a720*/  LDL.LU.64 R166, [R1+0x538] ;  /* 0x0005380001a67983 */ /* 0x000ea20000300a00 */
[----:B------:R-:W-:-:S03]  /*1a730*/  MOV R3, R175 ;  /* 0x000000af00037202 */ /* 0x000fc60000000f00 */
[----:B------:R-:W3:Y:S01]  /*1a740*/  LDL.LU.64 R168, [R1+0x540] ;  /* 0x0005400001a87983 */ /* 0x000ee20000300a00 */
[----:B------:R-:W-:-:S03]  /*1a750*/  IMAD.MOV.U32 R4, RZ, RZ, R176 ;  /* 0x000000ffff047224 */ /* 0x000fc600078e00b0 */
[----:B------:R-:W4:Y:S01]  /*1a760*/  LDL.LU.64 R170, [R1+0x548] ;  /* 0x0005480001aa7983 */ /* 0x000f220000300a00 */
[----:B------:R-:W-:Y:S01]  /*1a770*/  IMAD.MOV.U32 R5, RZ, RZ, R177 ;  /* 0x000000ffff057224 */ /* 0x000fe200078e00b1 */
[----:B------:R-:W-:Y:S02]  /*1a780*/  MOV R7, R179 ;  /* 0x000000b300077202 */ /* 0x000fe40000000f00 */
        /* <DEDUP_REMOVED lines=56> */
[----:B------:R-:W3:Y:S04]  /*1ab10*/  LDL.LU.64 R210, [R1+0x5e8] ;  /* 0x0005e80001d27983 */ /* 0x000ee80000300a00 */
[----:B------:R-:W4:Y:S04]  /*1ab20*/  LDL.LU.64 R212, [R1+0x5f0] ;  /* 0x0005f00001d47983 */ /* 0x000f280000300a00 */
[----:B------:R-:W2:Y:S04]  /*1ab30*/  LDL.LU.64 R214, [R1+0x5f8] ;  /* 0x0005f80001d67983 */ /* 0x000ea80000300a00 */
[----:B--2---:R-:W-:Y:S04]  /*1ab40*/  STL.64 [R1+0x2bd8], R214 ;  /* 0x002bd8d601007387 */ /* 0x004fe80000100a00 */
[----:B----4-:R-:W-:Y:S04]  /*1ab50*/  STL.64 [R1+0x2bd0], R212 ;  /* 0x002bd0d401007387 */ /* 0x010fe80000100a00 */
        /* <DEDUP_REMOVED lines=314> */
[----:B0-----:R-:W-:-:S03]  /*1bf00*/  IMAD.MOV.U32 R2, RZ, RZ, R214 ;  /* 0x000000ffff027224 */ /* 0x001fc600078e00d6 */
[----:B------:R-:W-:Y:S01]  /*1bf10*/  STL.64 [R1+0x538], R166 ;  /* 0x000538a601007387 */ /* 0x000fe20000100a00 */
[----:B-1----:R-:W-:-:S03]  /*1bf20*/  IMAD.MOV.U32 R0, RZ, RZ, R215 ;  /* 0x000000ffff007224 */ /* 0x002fc600078e00d7 */
        /* <DEDUP_REMOVED lines=147> */
[----:B------:R-:W3:Y:S04]  /*1c860*/  LDL.LU R122, [R1+0x488] ;  /* 0x00048800017a7983 */ /* 0x000ee80000300800 */
[----:B------:R-:W3:Y:S04]  /*1c870*/  LDL.LU R123, [R1+0x48c] ;  /* 0x00048c00017b7983 */ /* 0x000ee80000300800 */
[----:B------:R-:W4:Y:S04]  /*1c880*/  LDL.LU R124, [R1+0x490] ;  /* 0x00049000017c7983 */ /* 0x000f280000300800 */
[----:B------:R-:W4:Y:S04]  /*1c890*/  LDL.LU R125, [R1+0x494] ;  /* 0x00049400017d7983 */ /* 0x000f280000300800 */
[----:B------:R-:W2:Y:S04]  /*1c8a0*/  LDL.LU R126, [R1+0x498] ;  /* 0x00049800017e7983 */ /* 0x000ea80000300800 */
        /* <DEDUP_REMOVED lines=45> */
[----:B------:R-:W4:Y:S01]  /*1cb80*/  LDL.LU R172, [R1+0x550] ;  /* 0x0005500001ac7983 */ /* 0x000f220000300800 */
[----:B------:R-:W-:Y:S01]  /*1cb90*/  MOV R173, R235 ;  /* 0x000000eb00ad7202 */ /* 0x000fe20000000f00 */
[----:B------:R-:W-:-:S02]  /*1cba0*/  IMAD.MOV.U32 R174, RZ, RZ, R234 ;  /* 0x000000ffffae7224 */ /* 0x000fc400078e00ea */
[----:B------:R-:W2:Y:S01]  /*1cbb0*/  LDL.LU R235, [R1+0x28dc] ;  /* 0x0028dc0001eb7983 */ /* 0x000ea20000300800 */
[----:B------:R-:W-:Y:S01]  /*1cbc0*/  IMAD.MOV.U32 R175, RZ, RZ, R233 ;  /* 0x000000ffffaf7224 */ /* 0x000fe200078e00e9 */
[----:B------:R-:W-:Y:S01]  /*1cbd0*/  MOV R177, R231 ;  /* 0x000000e700b17202 */ /* 0x000fe20000000f00 */
[----:B------:R-:W-:Y:S01]  /*1cbe0*/  IMAD.MOV.U32 R176, RZ, RZ, R232 ;  /* 0x000000ffffb07224 */ /* 0x000fe200078e00e8 */
        /* <DEDUP_REMOVED lines=71> */
[----:B------:R-:W-:Y:S01]  /*1d060*/  IMAD.MOV.U32 R214, RZ, RZ, R2 ;  /* 0x000000ffffd67224 */ /* 0x000fe200078e0002 */
[----:B------:R-:W-:Y:S01]  /*1d070*/  MOV R213, R3 ;  /* 0x0000000300d57202 */ /* 0x000fe20000000f00 */
[----:B------:R-:W-:Y:S01]  /*1d080*/  IMAD.MOV.U32 R215, RZ, RZ, R0 ;  /* 0x000000ffffd77224 */ /* 0x000fe200078e0000 */
[----:B------:R-:W2:Y:S04]  /*1d090*/  LDL.LU R6, [R1+0x2848] ;  /* 0x0028480001067983 */ /* 0x000ea80000300800 */
[----:B------:R-:W2:Y:S04]  /*1d0a0*/  LDL.LU R5, [R1+0x2844] ;  /* 0x0028440001057983 */ /* 0x000ea80000300800 */
        /* <DEDUP_REMOVED lines=236> */
[----:B------:R-:W-:Y:S01]  /*1df70*/  IMAD.MOV.U32 R215, RZ, RZ, R24 ;  /* 0x000000ffffd77224 */ /* 0x000fe200078e0018 */
[----:B------:R-:W-:Y:S02]  /*1df80*/  MOV R213, R26 ;  /* 0x0000001a00d57202 */ /* 0x000fe40000000f00 */
        /* <DEDUP_REMOVED lines=54> */
[----:B0-----:R-:W4:Y:S04]  /*1e2f0*/  LDL.LU R120, [R1] ;  /* 0x0000000001787983 */ /* 0x001f280000300800 */
        /* <DEDUP_REMOVED lines=368> */
[----:B------:R-:W-:Y:S01]  /*1fa00*/  MOV R214, R118 ;  /* 0x0000007600d67202 */ /* 0x000fe20000000f00 */
[----:B------:R-:W-:Y:S02]  /*1fa10*/  IMAD.MOV.U32 R215, RZ, RZ, R119 ;  /* 0x000000ffffd77224 */ /* 0x000fe400078e0077 */
[----:B------:R-:W2:Y:S01]  /*1fa20*/  LDL.LU R113, [R1+0x24a0] ;  /* 0x0024a00001717983 */ /* 0x000ea20000300800 */
[----:B------:R-:W-:-:S03]  /*1fa30*/  IMAD.MOV.U32 R213, RZ, RZ, R117 ;  /* 0x000000ffffd57224 */ /* 0x000fc600078e0075 */
        /* <DEDUP_REMOVED lines=106> */
[----:B------:R-:W2:Y:S01]  /*200e0*/  LDL.LU R172, [R1+0x850] ;  /* 0x0008500001ac7983 */ /* 0x000ea20000300800 */
[----:B------:R-:W-:Y:S01]  /*200f0*/  IMAD.MOV.U32 R214, RZ, RZ, R2 ;  /* 0x000000ffffd67224 */ /* 0x000fe200078e0002 */
[----:B------:R-:W-:Y:S01]  /*20100*/  MOV R215, R0 ;  /* 0x0000000000d77202 */ /* 0x000fe20000000f00 */
[----:B------:R-:W-:Y:S01]  /*20110*/  IMAD.MOV.U32 R212, RZ, RZ, R4 ;  /* 0x000000ffffd47224 */ /* 0x000fe200078e0004 */
[----:B------:R-:W-:Y:S01]  /*20120*/  MOV R211, R5 ;  /* 0x0000000500d37202 */ /* 0x000fe20000000f00 */
[----:B------:R-:W-:-:S02]  /*20130*/  IMAD.MOV.U32 R213, RZ, RZ, R3 ;  /* 0x000000ffffd57224 */ /* 0x000fc400078e0003 */
        /* <DEDUP_REMOVED lines=135> */
[----:B------:R-:W-:Y:S01]  /*209b0*/  WARPGROUP.ARRIVE ;  /* 0x00000000000079c5 */ /* 0x000fe20000000000 */
[----:B------:R-:W-:-:S07]  /*209c0*/  UMOV UR13, 0x40000040 ;  /* 0x40000040000d7882 */ /* 0x000fce0000000000 */
[----:B------:R-:W-:Y:S01]  /*209d0*/  HGMMA.64x192x16.F32 R24, gdesc[UR12], R24, gsb0 ;  /* 0x02e000000c1879f0 */ /* 0x000fe20008000818 */
[----:B------:R-:W-:Y:S01]  /*209e0*/  UMOV UR14, UR10 ;  /* 0x0000000a000e7c82 */ /* 0x000fe20008000000 */
[----:B------:R-:W-:Y:S01]  /*209f0*/  UMOV UR15, UR11 ;  /* 0x0000000b000f7c82 */ /* 0x000fe20008000000 */
[----:B------:R-:W-:Y:S02]  /*20a00*/  WARPGROUP.DEPBAR.LE gsb0, 0x0 ;  /* 0x00008000000079c5 */ /* 0x000fe40000010000 */
[----:B--2---:R-:W-:-:S15]  /*20a10*/  WARPGROUP.ARRIVE ;  /* 0x00000000000079c5 */ /* 0x004fde0000000000 */
        /* <DEDUP_REMOVED lines=636> */
[----:B------:R-:W-:-:S15]  /*231e0*/  WARPGROUP.ARRIVE ;  /* 0x00000000000079c5 */ /* 0x000fde0000000000 */
        /* <DEDUP_REMOVED lines=289> */
[----:B------:R-:W-:Y:S01]  /*24400*/  IMAD.MOV.U32 R119, RZ, RZ, R0 ;  /* 0x000000ffff777224 */ /* 0x000fe200078e0000 */
[----:B------:R-:W-:Y:S01]  /*24410*/  UMOV UR8, UR12 ;  /* 0x0000000c00087c82 */ /* 0x000fe20008000000 */
[----:B------:R-:W-:-:S04]  /*24420*/  UMOV UR9, UR13 ;  /* 0x0000000d00097c82 */ /* 0x000fc80008000000 */
[----:B---3--:R-:W-:-:S06]  /*24430*/  WARPGROUP.ARRIVE ;  /* 0x00000000000079c5 */ /* 0x008fcc0000000000 */
[----:B------:R-:W-:Y:S01]  /*24440*/  HGMMA.64x192x16.F32 R24, gdesc[UR8], R24, gsb0 ;  /* 0x02e00000081879f0 */ /* 0x000fe20008000818 */
[----:B------:R-:W-:Y:S02]  /*24450*/  UIADD3 UR8, UR17, 0x4, URZ ;  /* 0x0000000411087890 */ /* 0x000fe4000fffe03f */
[----:B------:R-:W-:Y:S01]  /*24460*/  UIADD3 UR10, UR18, 0x4, URZ ;  /* 0x00000004120a7890 */ /* 0x000fe2000fffe03f */
[----:B------:R-:W-:Y:S01]  /*24470*/  UMOV UR9, 0x40000040 ;  /* 0x4000004000097882 */ /* 0x000fe20000000000 */
[----:B------:R-:W-:Y:S01]  /*24480*/  UMOV UR11, 0x40000040 ;  /* 0x40000040000b7882 */ /* 0x000fe20000000000 */
[----:B------:R-:W-:Y:S02]  /*24490*/  WARPGROUP.DEPBAR.LE gsb0, 0x0 ;  /* 0x00008000000079c5 */ /* 0x000fe40000010000 */
[----:B------:R-:W-:-:S12]  /*244a0*/  WARPGROUP.ARRIVE ;  /* 0x00000000000079c5 */ /* 0x000fd80000000000 */
        /* <DEDUP_REMOVED lines=53> */
[----:B------:R-:W4:Y:S01]  /*24800*/  LDL.LU.64 R120, [R1+0x180] ;  /* 0x0001800001787983 */ /* 0x000f220000300a00 */
[----:B--2---:R-:W-:Y:S01]  /*24810*/  IMAD.MOV.U32 R70, RZ, RZ, R123 ;  /* 0x000000ffff467224 */ /* 0x004fe200078e007b */
        /* <DEDUP_REMOVED lines=293> */
[----:B------:R-:W-:-:S03]  /*25a70*/  MOV R25, R174 ;  /* 0x000000ae00197202 */ /* 0x000fc60000000f00 */
[----:B------:R-:W2:Y:S01]  /*25a80*/  LDL.LU.64 R166, [R1+0xb8] ;  /* 0x0000b80001a67983 */ /* 0x000ea20000300a00 */
[----:B------:R-:W-:-:S03]  /*25a90*/  IMAD.MOV.U32 R26, RZ, RZ, R175 ;  /* 0x000000ffff1a7224 */ /* 0x000fc600078e00af */
        /* <DEDUP_REMOVED lines=955> */
[----:B------:R-:W-:Y:S01]  /*29650*/  IMAD.MOV.U32 R214, RZ, RZ, R2 ;  /* 0x000000ffffd67224 */ /* 0x000fe200078e0002 */
[----:B------:R-:W-:Y:S02]  /*29660*/  MOV R215, R0 ;  /* 0x0000000000d77202 */ /* 0x000fe40000000f00 */
        /* <DEDUP_REMOVED lines=109> */
[----:B------:R-:W-:-:S02]  /*29d40*/  IMAD.MOV.U32 R173, RZ, RZ, R66 ;  /* 0x000000ffffad7224 */ /* 0x000fc400078e0042 */
[----:B------:R-:W-:Y:S01]  /*29d50*/  IMAD.MOV.U32 R174, RZ, RZ, R65 ;  /* 0x000000ffffae7224 */ /* 0x000fe200078e0041 */
        /* <DEDUP_REMOVED lines=73> */
[----:B------:R-:W-:Y:S01]  /*2a1f0*/  MOV R212, R27 ;  /* 0x0000001b00d47202 */ /* 0x000fe20000000f00 */
[----:B------:R-:W-:Y:S02]  /*2a200*/  IMAD.MOV.U32 R214, RZ, RZ, R25 ;  /* 0x000000ffffd67224 */ /* 0x000fe400078e0019 */
        /* <DEDUP_REMOVED lines=492> */
[----:B------:R-:W2:Y:S04]  /*2c0d0*/  LDL.LU R68, [R1+0x1424] ;  /* 0x0014240001447983 */ /* 0x000ea80000300800 */
        /* <DEDUP_REMOVED lines=97> */
[----:B------:R-:W-:Y:S01]  /*2c6f0*/  IMAD.MOV.U32 R214, RZ, RZ, R2 ;  /* 0x000000ffffd67224 */ /* 0x000fe200078e0002 */
[----:B------:R-:W-:Y:S01]  /*2c700*/  MOV R213, R3 ;  /* 0x0000000300d57202 */ /* 0x000fe20000000f00 */
[----:B------:R-:W-:-:S02]  /*2c710*/  IMAD.MOV.U32 R215, RZ, RZ, R0 ;  /* 0x000000ffffd77224 */ /* 0x000fc400078e0000 */
[----:B------:R-:W-:Y:S01]  /*2c720*/  IMAD.MOV.U32 R212, RZ, RZ, R4 ;  /* 0x000000ffffd47224 */ /* 0x000fe200078e0004 */
[----:B------:R-:W-:Y:S01]  /*2c730*/  MOV R209, R7 ;  /* 0x0000000700d17202 */ /* 0x000fe20000000f00 */
[----:B------:R-:W-:Y:S02]  /*2c740*/  IMAD.MOV.U32 R210, RZ, RZ, R6 ;  /* 0x000000ffffd27224 */ /* 0x000fe400078e0006 */
[----:B------:R-:W-:Y:S02]  /*2c750*/  IMAD.MOV.U32 R211, RZ, RZ, R5 ;  /* 0x000000ffffd37224 */ /* 0x000fe400078e0005 */
        /* <DEDUP_REMOVED lines=165> */
[----:B------:R-:W-:-:S03]  /*2d1b0*/  MOV R5, R214 ;  /* 0x000000d600057202 */ /* 0x000fc60000000f00 */
[----:B------:R-:W-:Y:S01]  /*2d1c0*/  STL.64 [R1+0x3b8], R166 ;  /* 0x0003b8a601007387 */ /* 0x000fe20000100a00 */
[----:B------:R-:W-:-:S03]  /*2d1d0*/  IMAD.MOV.U32 R3, RZ, RZ, R215 ;  /* 0x000000ffff037224 */ /* 0x000fc600078e00d7 */
        /* <DEDUP_REMOVED lines=722> */
[----:B------:R-:W-:Y:S02]  /*2ff00*/  IMAD.MOV.U32 R214, RZ, RZ, R220 ;  /* 0x000000ffffd67224 */ /* 0x000fe400078e00dc */
[----:B------:R-:W-:Y:S02]  /*2ff10*/  IMAD.MOV.U32 R193, RZ, RZ, R18 ;  /* 0x000000ffffc17224 */ /* 0x000fe400078e0012 */
[----:B------:R-:W-:Y:S02]  /*2ff20*/  IMAD.MOV.U32 R194, RZ, RZ, R17 ;  /* 0x000000ffffc27224 */ /* 0x000fe400078e0011 */
[----:B------:R-:W-:-:S02]  /*2ff30*/  IMAD.MOV.U32 R196, RZ, RZ, R4 ;  /* 0x000000ffffc47224 */ /* 0x000fc400078e0004 */
[----:B------:R-:W-:Y:S02]  /*2ff40*/  IMAD.MOV.U32 R197, RZ, RZ, R2 ;  /* 0x000000ffffc57224 */ /* 0x000fe400078e0002 */
[----:B------:R-:W-:Y:S01]  /*2ff50*/  IMAD.MOV.U32 R198, RZ, RZ, R0 ;  /* 0x000000ffffc67224 */ /* 0x000fe200078e0000 */
[----:B------:R-:W-:Y:S01]  /*2ff60*/  UMOV UR8, UR12 ;  /* 0x0000000c00087c82 */ /* 0x000fe20008000000 */
[----:B------:R-:W-:Y:S01]  /*2ff70*/  IMAD.MOV.U32 R219, RZ, RZ, R23 ;  /* 0x000000ffffdb7224 */ /* 0x000fe200078e0017 */
[----:B------:R-:W-:Y:S01]  /*2ff80*/  UMOV UR9, UR13 ;  /* 0x0000000d00097c82 */ /* 0x000fe20008000000 */
        /* <DEDUP_REMOVED lines=109> */
[----:B------:R-:W-:Y:S01]  /*30660*/  BPT.TRAP 0x1 ;  /* 0x000000040000795c */ /* 0x000fe20000300000 */
.L_x_23:
[----:B------:R-:W-:Y:S02]  /*30670*/  UISETP.GT.U32.AND UP0, UPT, UR38, 0x1, UPT ;  /* 0x000000012600788c */ /* 0x000fe4000bf04070 */
[----:B------:R-:W-:-:S04]  /*30680*/  ULEA UR8, UR6, UR44, 0x3 ;  /* 0x0000002c06087291 */ /* 0x000fc8000f8e183f */
[----:B------:R-:W-:Y:S01]  /*30690*/  UIADD3 UR8, UR8, 0x10, URZ ;  /* 0x0000001008087890 */ /* 0x000fe2000fffe03f */
[----:B------:R-:W-:-:S03]  /*306a0*/  PLOP3.LUT P1, PT, PT, PT, UP0, 0x80, 0x0 ;  /* 0x000000000000781c */ /* 0x000fc60003f2f008 */
[----:B------:R-:W-:-:S09]  /*306b0*/  UPRMT UR8, URZ, 0x654, UR8 ;  /* 0x000006543f087896 */ /* 0x000fd20008000008 */
[----:B------:R-:W-:Y:S01]  /*306c0*/  SYNCS.ARRIVE.TRANS64.RED.A1T0 RZ, [UR8], RZ ;  /* 0x000000ffffff79a7 */ /* 0x000fe20008100408 */
[----:B------:R-:W-:Y:S05]  /*306d0*/  @P1 BRA `(.L_x_24) ;  /* 0x0000000000041947 */ /* 0x000fea0003800000 */
[----:B------:R-:W-:Y:S01]  /*306e0*/  BPT.TRAP 0x1 ;  /* 0x000000040000795c */ /* 0x000fe20000300000 */
.L_x_24:
[----:B------:R-:W-:Y:S02]  /*306f0*/  UISETP.GT.AND UP2, UPT, UR7, 0x1, UPT ;  /* 0x000000010700788c */ /* 0x000fe4000bf44270 */
[----:B------:R-:W-:Y:S02]  /*30700*/  UIADD3 UR16, UR16, 0x1, URZ ;  /* 0x0000000110107890 */ /* 0x000fe4000fffe03f */
[----:B------:R-:W-:Y:S02]  /*30710*/  UIADD3 UR6, UR6, 0x1, URZ ;  /* 0x0000000106067890 */ /* 0x000fe4000fffe03f */
[----:B------:R-:W-:Y:S01]  /*30720*/  PLOP3.LUT P1, PT, PT, PT, UP2, 0x80, 0x0 ;  /* 0x000000000000781c */ /* 0x000fe20003f2f028 */
[----:B------:R-:W-:Y:S02]  /*30730*/  UISETP.NE.AND UP0, UPT, UR16, 0x2, UPT ;  /* 0x000000021000788c */ /* 0x000fe4000bf05270 */
[----:B------:R-:W-:Y:S02]  /*30740*/  UISETP.NE.AND UP1, UPT, UR6, 0x2, UPT ;  /* 0x000000020600788c */ /* 0x000fe4000bf25270 */
[----:B------:R-:W-:-:S02]  /*30750*/  USEL UR8, URZ, 0x1, UP0 ;  /* 0x000000013f087887 */ /* 0x000fc40008000000 */
[----:B------:R-:W-:Y:S02]  /*30760*/  UIADD3 UR7, UR7, -0x1, URZ ;  /* 0xffffffff07077890 */ /* 0x000fe4000fffe03f */
[----:B------:R-:W-:Y:S02]  /*30770*/  USEL UR16, UR16, URZ, UP0 ;  /* 0x0000003f10107287 */ /* 0x000fe40008000000 */
[----:B------:R-:W-:Y:S01]  /*30780*/  USEL UR6, UR6, URZ, UP1 ;  /* 0x0000003f06067287 */ /* 0x000fe20008800000 */
[----:B-----5:R-:W-:Y:S01]  /*30790*/  LOP3.LUT R0, R0, UR8, RZ, 0x3c, !PT ;  /* 0x0000000800007c12 */ /* 0x020fe2000f8e3cff */
[----:B------:R-:W-:Y:S10]  /*307a0*/  @P1 BRA `(.L_x_25) ;  /* 0xfffffe7400341947 */ /* 0x000ff4000383ffff */
.L_x_18:
[----:B------:R-:W1:Y:S02]  /*307b0*/  LDC R0, c[0x0][0x28c] ;  /* 0x0000a300ff007b82 */ /* 0x000e640000000800 */
[----:B-1----:R-:W-:-:S13]  /*307c0*/  ISETP.GE.AND P1, PT, R0, 0x1, PT ;  /* 0x000000010000780c */ /* 0x002fda0003f26270 */
[----:B------:R-:W-:Y:S05]  /*307d0*/  @!P1 BRA `(.L_x_26) ;  /* 0x0000000000349947 */ /* 0x000fea0003800000 */
[----:B------:R-:W-:Y:S05]  /*307e0*/  @!P0 BRA `(.L_x_27) ;  /* 0x0000000000048947 */ /* 0x000fea0003800000 */
[----:B------:R-:W-:Y:S01]  /*307f0*/  BPT.TRAP 0x1 ;  /* 0x000000040000795c */ /* 0x000fe20000300000 */
.L_x_27:
[----:B-----5:R-:W-:Y:S01]  /*30800*/  R2UR UR4, R4 ;  /* 0x00000000040472ca */ /* 0x020fe200000e0000 */
[----:B------:R-:W-:-:S06]  /*30810*/  UISETP.GT.U32.AND UP0, UPT, UR38, 0x1, UPT ;  /* 0x000000012600788c */ /* 0x000fcc000bf04070 */
[----:B------:R-:W-:-:S06]  /*30820*/  PLOP3.LUT P0, PT, PT, PT, UP0, 0x80, 0x0 ;  /* 0x000000000000781c */ /* 0x000fcc0003f0f008 */
[----:B------:R-:W-:-:S04]  /*30830*/  UIADD3 UR4, UR4, UR37, URZ ;  /* 0x0000002504047290 */ /* 0x000fc8000fffe03f */
[----:B------:R-:W-:-:S04]  /*30840*/  USHF.L.U32 UR4, UR4, 0x3, URZ ;  /* 0x0000000304047899 */ /* 0x000fc8000800063f */
[----:B------:R-:W-:-:S04]  /*30850*/  ULOP3.LUT UR4, UR4, 0x8, URZ, 0xc0, !UPT ;  /* 0x0000000804047892 */ /* 0x000fc8000f8ec03f */
[----:B------:R-:W-:-:S04]  /*30860*/  UIADD3 UR4, UR44, 0x10, UR4 ;  /* 0x000000102c047890 */ /* 0x000fc8000fffe004 */
[----:B------:R-:W-:-:S09]  /*30870*/  UPRMT UR4, URZ, 0x654, UR4 ;  /* 0x000006543f047896 */ /* 0x000fd20008000004 */
[----:B------:R-:W-:Y:S01]  /*30880*/  SYNCS.ARRIVE.TRANS64.RED.A1T0 RZ, [UR4], RZ ;  /* 0x000000ffffff79a7 */ /* 0x000fe20008100404 */
[----:B------:R-:W-:Y:S05]  /*30890*/  @P0 BRA `(.L_x_26) ;  /* 0x0000000000040947 */ /* 0x000fea0003800000 */
[----:B------:R-:W-:Y:S01]  /*308a0*/  BPT.TRAP 0x1 ;  /* 0x000000040000795c */ /* 0x000fe20000300000 */
.L_x_26:
[----:B------:R-:W1:Y:S01]  /*308b0*/  S2R R0, SR_TID.X ;  /* 0x0000000000007919 */ /* 0x000e620000002100 */
[----:B------:R-:W-:Y:S01]  /*308c0*/  UIMAD UR41, UR41, 0x180, URZ ;  /* 0x00000180292978a4 */ /* 0x000fe2000f8e023f */
[----:B------:R-:W-:Y:S01]  /*308d0*/  ULDC UR8, c[0x0][0x288] ;  /* 0x0000a20000087ab9 */ /* 0x000fe20000000800 */
[----:B------:R-:W2:Y:S01]  /*308e0*/  S2R R5, SR_TID.X ;  /* 0x0000000000057919 */ /* 0x000ea20000002100 */
[----:B------:R-:W-:Y:S02]  /*308f0*/  UIADD3 UR37, UR43, UR37, URZ ;  /* 0x000000252b257290 */ /* 0x000fe4000fffe03f */
[----:B------:R-:W-:Y:S01]  /*30900*/  UIMAD.WIDE UR6, UR40, 0x200, URZ ;  /* 0x00000200280678a5 */ /* 0x000fe2000f8e023f */
[----:B------:R-:W-:Y:S01]  /*30910*/  IMAD.U32 R12, RZ, RZ, UR41 ;  /* 0x00000029ff0c7e24 */ /* 0x000fe2000f8e00ff */
[----:B------:R-:W-:Y:S02]  /*30920*/  USHF.L.U32 UR40, UR40, 0x9, URZ ;  /* 0x0000000928287899 */ /* 0x000fe4000800063f */
[----:B------:R-:W-:Y:S01]  /*30930*/  UISETP.GE.AND UP2, UPT, UR41, UR8, UPT ;  /* 0x000000082900728c */ /* 0x000fe2000bf46270 */
[----:B------:R-:W-:Y:S01]  /*30940*/  ULDC UR9, c[0x0][0x284] ;  /* 0x0000a10000097ab9 */ /* 0x000fe20000000800 */
[----:B------:R-:W-:Y:S01]  /*30950*/  USHF.R.U32.HI UR4, URZ, 0x1, UR37 ;  /* 0x000000013f047899 */ /* 0x000fe20008011625 */
[----:B------:R-:W-:Y:S01]  /*30960*/  IMAD.U32 R6, RZ, RZ, UR9 ;  /* 0x00000009ff067e24 */ /* 0x000fe2000f8e00ff */
[----:B------:R-:W-:-:S02]  /*30970*/  UISETP.GE.OR UP2, UPT, UR40, UR9, UP2 ;  /* 0x000000092800728c */ /* 0x000fc40009746670 */
[----:B------:R-:W-:Y:S02]  /*30980*/  ULOP3.LUT UR4, UR4, 0x1, URZ, 0xc0, !UPT ;  /* 0x0000000104047892 */ /* 0x000fe4000f8ec03f */
[----:B------:R-:W-:Y:S01]  /*30990*/  USHF.R.S32.HI UR12, URZ, 0x1f, UR42 ;  /* 0x0000001f3f0c7899 */ /* 0x000fe2000801142a */
[----:B------:R-:W-:Y:S01]  /*309a0*/  ULDC.64 UR10, c[0x0][0x5d0] ;  /* 0x00017400000a7ab9 */ /* 0x000fe20000000a00 */
[----:B------:R-:W-:Y:S01]  /*309b0*/  UISETP.GT.U32.AND UP1, UPT, UR37, 0x1, UPT ;  /* 0x000000012500788c */ /* 0x000fe2000bf24070 */
[----:B------:R-:W-:Y:S01]  /*309c0*/  PLOP3.LUT P0, PT, PT, PT, UP2, 0x80, 0x0 ;  /* 0x000000000000781c */ /* 0x000fe20003f0f028 */
[----:B------:R-:W-:Y:S02]  /*309d0*/  UISETP.NE.U32.AND UP0, UPT, UR4, 0x1, UPT ;  /* 0x000000010400788c */ /* 0x000fe4000bf05070 */
[----:B------:R-:W-:Y:S02]  /*309e0*/  UIMAD UR5, UR12, UR10, URZ ;  /* 0x0000000a0c0572a4 */ /* 0x000fe4000f8e023f */
[----:B------:R-:W-:-:S02]  /*309f0*/  UISETP.LT.U32.AND UP1, UPT, UR43, 0x2, UP1 ;  /* 0x000000022b00788c */ /* 0x000fc40008f21070 */
[----:B------:R-:W-:Y:S01]  /*30a00*/  UISETP.GT.U32.AND UP0, UPT, UR43, 0x1, !UP0 ;  /* 0x000000012b00788c */ /* 0x000fe2000c704070 */
[----:B-1----:R-:W-:Y:S01]  /*30a10*/  SHF.R.U32.HI R3, RZ, 0x7, R0 ;  /* 0x00000007ff037819 */ /* 0x002fe20000011600 */
[----:B------:R-:W-:Y:S02]  /*30a20*/  UIMAD UR5, UR42, UR11, UR5 ;  /* 0x0000000b2a0572a4 */ /* 0x000fe4000f8e0205 */
[----:B------:R-:W-:Y:S01]  /*30a30*/  USEL UR4, URZ, 0x1, !UP0 ;  /* 0x000000013f047887 */ /* 0x000fe2000c000000 */
[----:B------:R-:W-:Y:S01]  /*30a40*/  LOP3.LUT R3, R3, 0x1, RZ, 0xc0, !PT ;  /* 0x0000000103037812 */ /* 0x000fe200078ec0ff */
[----:B------:R-:W-:Y:S01]  /*30a50*/  ULOP3.LUT UR37, UR37, 0x1, URZ, 0xc0, !UPT ;  /* 0x0000000125257892 */ /* 0x000fe2000f8ec03f */
[----:B--2---:R-:W-:Y:S02]  /*30a60*/  SHF.R.U32.HI R0, RZ, 0x2, R5 ;  /* 0x00000002ff007819 */ /* 0x004fe40000011605 */
[----:B-----5:R-:W-:Y:S01]  /*30a70*/  LOP3.LUT R4, R5, 0x60, RZ, 0xc0, !PT ;  /* 0x0000006005047812 */ /* 0x020fe200078ec0ff */
[----:B------:R-:W-:Y:S01]  /*30a80*/  IMAD.SHL.U32 R10, R3, 0x40, RZ ;  /* 0x00000040030a7824 */ /* 0x000fe200078e00ff */
[----:B------:R-:W-:-:S02]  /*30a90*/  LOP3.LUT R0, R0, 0x7, RZ, 0xc0, !PT ;  /* 0x0000000700007812 */ /* 0x000fc400078ec0ff */
[----:B------:R-:W-:Y:S02]  /*30aa0*/  SHF.R.U32.HI R4, RZ, 0x1, R4 ;  /* 0x00000001ff047819 */ /* 0x000fe40000011604 */
[--C-:B------:R-:W-:Y:S02]  /*30ab0*/  LOP3.LUT R10, R10, 0x40, R0.reuse, 0xe2, !PT ;  /* 0x000000400a0a7812 */ /* 0x100fe400078ee200 */
[----:B------:R-:W-:Y:S02]  /*30ac0*/  IADD3 R0, RZ, -R4, -R0 ;  /* 0x80000004ff007210 */ /* 0x000fe40007ffe800 */
[----:B------:R-:W-:Y:S02]  /*30ad0*/  SHF.L.U32 R13, R5, 0x1, RZ ;  /* 0x00000001050d7819 */ /* 0x000fe400000006ff */
[----:B------:R-:W-:Y:S01]  /*30ae0*/  LOP3.LUT R10, R10, UR6, R4, 0xfe, !PT ;  /* 0x000000060a0a7c12 */ /* 0x000fe2000f8efe04 */
[----:B------:R-:W-:Y:S01]  /*30af0*/  IMAD R0, R3, -0x40, R0 ;  /* 0xffffffc003007824 */ /* 0x000fe200078e0200 */
[----:B------:R-:W-:Y:S01]  /*30b00*/  LOP3.LUT R3, R5, 0x3, RZ, 0xc0, !PT ;  /* 0x0000000305037812 */ /* 0x000fe200078ec0ff */
[----:B------:R-:W-:Y:S01]  /*30b10*/  IMAD.MOV.U32 R4, RZ, RZ, -0x2 ;  /* 0xfffffffeff047424 */ /* 0x000fe200078e00ff */
[----:B------:R-:W-:-:S02]  /*30b20*/  LOP3.LUT R12, R12, 0x6, R13, 0xf8, !PT ;  /* 0x000000060c0c7812 */ /* 0x000fc400078ef80d */
[----:B------:R-:W-:Y:S01]  /*30b30*/  IADD3 R0, R6, -UR40, R0 ;  /* 0x8000002806007c10 */ /* 0x000fe2000fffe000 */
[----:B------:R-:W-:Y:S01]  /*30b40*/  IMAD R3, R3, R4, UR8 ;  /* 0x0000000803037e24 */ /* 0x000fe2000f8e0204 */
[--C-:B------:R-:W-:Y:S01]  /*30b50*/  SHF.R.S32.HI R13, RZ, 0x1f, R12.reuse ;  /* 0x0000001fff0d7819 */ /* 0x100fe2000001140c */
[----:B------:R-:W-:Y:S01]  /*30b60*/  IMAD.U32 R4, RZ, RZ, UR10 ;  /* 0x0000000aff047e24 */ /* 0x000fe2000f8e00ff */
[----:B------:R-:W-:Y:S01]  /*30b70*/  USEL UR8, URZ, 0x1, !UP1 ;  /* 0x000000013f087887 */ /* 0x000fe2000c800000 */
[----:B------:R-:W-:Y:S01]  /*30b80*/  VIADD R3, R3, -UR41 ;  /* 0x8000002903037c36 */ /* 0x000fe20008000000 */
[----:B------:R-:W-:Y:S01]  /*30b90*/  UMOV UR40, 0xffffffff ;  /* 0xffffffff00287882 */ /* 0x000fe20000000000 */
[----:B------:R-:W-:Y:S01]  /*30ba0*/  IMAD.WIDE.U32 R4, R4, UR42, R12 ;  /* 0x0000002a04047c25 */ /* 0x000fe2000f8e000c */
[----:B------:R-:W-:-:S04]  /*30bb0*/  ULOP3.LUT UR36, UR4, UR36, UR8, 0x96, !UPT ;  /* 0x0000002404247292 */ /* 0x000fc8000f8e9608 */
[----:B------:R-:W-:Y:S01]  /*30bc0*/  IADD3 R5, R5, UR5, RZ ;  /* 0x0000000505057c10 */ /* 0x000fe2000fffe0ff */
[----:B------:R-:W-:Y:S07]  /*30bd0*/  @P0 BRA `(.L_x_28) ;  /* 0x0000037000f40947 */ /* 0x000fee0003800000 */
[----:B------:R-:W-:Y:S01]  /*30be0*/  FSETP.NEU.AND P0, PT, R16, RZ, PT ;  /* 0x000000ff1000720b */ /* 0x000fe20003f0d000 */
[----:B------:R-:W-:Y:S01]  /*30bf0*/  ULDC.64 UR8, c[0x0][0x5c8] ;  /* 0x0001720000087ab9 */ /* 0x000fe20000000a00 */
[----:B------:R-:W-:Y:S01]  /*30c00*/  ISETP.GT.AND P5, PT, R3, RZ, PT ;  /* 0x000000ff0300720c */ /* 0x000fe20003fa4270 */
[----:B------:R-:W-:Y:S01]  /*30c10*/  UIMAD UR4, UR7, UR8, URZ ;  /* 0x00000008070472a4 */ /* 0x000fe2000f8e023f */
[----:B------:R-:W-:Y:S01]  /*30c20*/  IMAD.U32 R20, RZ, RZ, UR9 ;  /* 0x00000009ff147e24 */ /* 0x000fe2000f8e00ff */
[----:B------:R-:W-:Y:S01]  /*30c30*/  BSSY B0, `(.L_x_28) ;  /* 0x0003737000007945 */ /* 0x000fe20003800000 */
[----:B------:R-:W-:Y:S01]  /*30c40*/  IMAD.WIDE.U32 R4, R10, UR8, R4 ;  /* 0x000000080a047c25 */ /* 0x000fe2000f8e0004 */
[----:B------:R-:W-:-:S03]  /*30c50*/  ISETP.GT.AND P1, PT, R0, RZ, P5 ;  /* 0x000000ff0000720c */ /* 0x000fc60002f24270 */
[----:B------:R-:W-:-:S04]  /*30c60*/  IMAD R20, R10, R20, UR4 ;  /* 0x000000040a147e24 */ /* 0x000fc8000f8e0214 */
[----:B------:R-:W-:Y:S01]  /*30c70*/  IMAD.IADD R20, R5, 0x1, R20 ;  /* 0x0000000105147824 */ /* 0x000fe200078e0214 */
[----:B------:R-:W-:Y:S06]  /*30c80*/  @!P0 BRA `(.L_x_29) ;  /* 0x00000260002c8947 */ /* 0x000fec0003800000 */
[----:B0-----:R-:W0:Y:S01]  /*30c90*/  LDC.64 R222, c[0x0][0x5b8] ;  /* 0x00016e00ffde7b82 */ /* 0x001e220000000a00 */
[----:B------:R-:W2:Y:S01]  /*30ca0*/  LDL.LU R21, [R1+0x780] ;  /* 0x0007800001157983 */ /* 0x000ea20000300800 */
[----:B------:R-:W-:-:S06]  /*30cb0*/  ULDC.64 UR4, c[0x0][0x5c0] ;  /* 0x0001700000047ab9 */ /* 0x000fcc0000000a00 */
[----:B------:R-:W1:Y:S08]  /*30cc0*/  LDC.64 R8, c[0x0][0x5b0] ;  /* 0x00016c00ff087b82 */ /* 0x000e700000000a00 */
[----:B------:R-:W3:Y:S01]  /*30cd0*/  LDC.64 R218, c[0x0][0x5a8] ;  /* 0x00016a00ffda7b82 */ /* 0x000ee20000000a00 */
[C---:B0-----:R-:W-:Y:S02]  /*30ce0*/  IMAD R5, R222.reuse, UR12, RZ ;  /* 0x0000000cde057c24 */ /* 0x041fe4000f8e02ff */
[----:B------:R-:W-:-:S04]  /*30cf0*/  IMAD.WIDE.U32 R224, R222, UR42, R12 ;  /* 0x0000002adee07c25 */ /* 0x000fc8000f8e000c */
[----:B------:R-:W-:Y:S02]  /*30d00*/  IMAD R223, R223, UR42, R5 ;  /* 0x0000002adfdf7c24 */ /* 0x000fe4000f8e0205 */
[----:B-1----:R-:W-:Y:S02]  /*30d10*/  IMAD R19, R8, UR7, RZ ;  /* 0x0000000708137c24 */ /* 0x002fe4000f8e02ff */
[----:B------:R-:W-:Y:S01]  /*30d20*/  IMAD.MOV.U32 R220, RZ, RZ, R224 ;  /* 0x000000ffffdc7224 */ /* 0x000fe200078e00e0 */
[----:B------:R-:W-:Y:S01]  /*30d30*/  IADD3 R221, R225, R223, RZ ;  /* 0x000000dfe1dd7210 */ /* 0x000fe20007ffe0ff */
[C---:B------:R-:W-:Y:S02]  /*30d40*/  IMAD R19, R10.reuse, R9, R19 ;  /* 0x000000090a137224 */ /* 0x040fe400078e0213 */
[----:B------:R-:W-:-:S04]  /*30d50*/  IMAD.WIDE.U32 R6, R10, R8, R220 ;  /* 0x000000080a067225 */ /* 0x000fc800078e00dc */
[----:B------:R-:W-:Y:S01]  /*30d60*/  IMAD.IADD R5, R7, 0x1, R19 ;  /* 0x0000000107057824 */ /* 0x000fe200078e0213 */
[----:B---3--:R-:W-:-:S04]  /*30d70*/  LEA R14, P0, R6, R218, 0x1 ;  /* 0x000000da060e7211 */ /* 0x008fc800078008ff */
[----:B------:R-:W-:-:S05]  /*30d80*/  LEA.HI.X R15, R6, R219, R5, 0x1, P0 ;  /* 0x000000db060f7211 */ /* 0x000fca00000f0c05 */
[----:B------:R-:W3:Y:S01]  /*30d90*/  @P1 LDG.E.LTC128B.U16 R11, desc[UR46][R14.64] ;  /* 0x0000002e0e0b1981 */ /* 0x000ee2000c1e1520 */
[C---:B------:R-:W-:Y:S01]  /*30da0*/  LEA R226, P0, R4.reuse, UR4, 0x1 ;  /* 0x0000000404e27c11 */ /* 0x040fe2000f8008ff */
[----:B------:R-:W-:Y:S01]  /*30db0*/  BSSY B1, `(.L_x_30) ;  /* 0x0000013000017945 */ /* 0x000fe20003800000 */
[----:B------:R-:W-:Y:S02]  /*30dc0*/  ISETP.GT.AND P2, PT, R3, 0x1, PT ;  /* 0x000000010300780c */ /* 0x000fe40003f44270 */
[----:B------:R-:W-:Y:S02]  /*30dd0*/  LEA.HI.X R227, R4, UR5, R20, 0x1, P0 ;  /* 0x0000000504e37c11 */ /* 0x000fe400080f0c14 */
[----:B------:R-:W-:-:S09]  /*30de0*/  LOP3.LUT R17, R17, 0xfffffffd, RZ, 0xc0, !PT ;  /* 0xfffffffd11117812 */ /* 0x000fd200078ec0ff */
[----:B------:R-:W-:Y:S01]  /*30df0*/  @P2 LOP3.LUT R17, R17, 0x2, RZ, 0xfc, !PT ;  /* 0x0000000211112812 */ /* 0x000fe200078efcff */
[----:B---3--:R-:W-:-:S05]  /*30e00*/  HADD2.F32 R5, -RZ, R11.H0_H0 ;  /* 0x2000000bff057230 */ /* 0x008fca0000004100 */
[----:B------:R-:W-:-:S04]  /*30e10*/  FMUL R5, R5, R16 ;  /* 0x0000001005057220 */ /* 0x000fc80000400000 */
[----:B--2---:R-:W-:-:S05]  /*30e20*/  FFMA R5, R21, R2, R5 ;  /* 0x0000000215057223 */ /* 0x004fca0000000005 */
[----:B------:R-:W-:-:S05]  /*30e30*/  F2FP.F16.F32.PACK_AB R4, RZ, R5 ;  /* 0x00000005ff04723e */ /* 0x000fca00000000ff */
[----:B------:R0:W-:Y:S02]  /*30e40*/  @P1 STG.E.U16 desc[UR46][R226.64], R4 ;  /* 0x00000004e2001986 */ /* 0x0001e4000c10152e */
[----:B0-----:R-:W-:-:S04]  /*30e50*/  IMAD.WIDE.U32 R4, R10, R8, R12 ;  /* 0x000000080a047225 */ /* 0x001fc800078e000c */
[----:B------:R-:W-:Y:S02]  /*30e60*/  IMAD.IADD R5, R19, 0x1, R5 ;  /* 0x0000000113057824 */ /* 0x000fe400078e0205 */
[----:B------:R-:W-:-:S05]  /*30e70*/  IMAD.WIDE.U32 R4, R222, UR42, R4 ;  /* 0x0000002ade047c25 */ /* 0x000fca000f8e0004 */
[----:B------:R-:W-:Y:S02]  /*30e80*/  IADD3 R5, R223, R5, RZ ;  /* 0x00000005df057210 */ /* 0x000fe40007ffe0ff */
[----:B------:R-:W-:-:S04]  /*30e90*/  LEA R216, P0, R4, R218, 0x1 ;  /* 0x000000da04d87211 */ /* 0x000fc800078008ff */
[----:B------:R-:W-:Y:S02]  /*30ea0*/  LEA.HI.X R217, R4, R219, R5, 0x1, P0 ;  /* 0x000000db04d97211 */ /* 0x000fe400000f0c05 */
[----:B------:R-:W-:-:S13]  /*30eb0*/  ISETP.GT.AND P0, PT, R0, RZ, P2 ;  /* 0x000000ff0000720c */ /* 0x000fda0001704270 */
[----:B------:R-:W-:Y:S05]  /*30ec0*/  @!P0 BRA `(.L_x_31) ;  /* 0x0000000000048947 */ /* 0x000fea0003800000 */
[----:B------:R0:W5:Y:S02]  /*30ed0*/  LDG.E.LTC128B.U16 R11, desc[UR46][R216.64+0x2] ;  /* 0x0000022ed80b7981 */ /* 0x000164000c1e1520 */
.L_x_31:
[----:B------:R-:W-:Y:S05]  /*30ee0*/  BSYNC B1 ;  /* 0x0000000000017941 */ /* 0x000fea0003800000 */
.L_x_30:
[----:B------:R-:W2:Y:S01]  /*30ef0*/  LDL.LU R5, [R1+0x784] ;  /* 0x0007840001057983 */ /* 0x000ea20000300800 */
[----:B-----5:R-:W-:Y:S01]  /*30f00*/  HADD2.F32 R4, -RZ, R11.H0_H0 ;  /* 0x2000000bff047230 */ /* 0x020fe20000004100 */
[C---:B------:R-:W-:Y:S02]  /*30f10*/  SHF.L.U64.HI R229, R8.reuse, 0x3, R9 ;  /* 0x0000000308e57819 */ /* 0x040fe40000010209 */
[----:B------:R-:W-:Y:S01]  /*30f20*/  SHF.L.U32 R228, R8, 0x3, RZ ;  /* 0x0000000308e47819 */ /* 0x000fe200000006ff */
[----:B------:R-:W3:Y:S01]  /*30f30*/  LDL.LU R14, [R1+0x788] ;  /* 0x00078800010e7983 */ /* 0x000ee20000300800 */
[----:B------:R-:W-:-:S04]  /*30f40*/  FMUL R4, R4, R16 ;  /* 0x0000001004047220 */ /* 0x000fc80000400000 */
[----:B--2---:R-:W-:Y:S01]  /*30f50*/  FFMA R4, R5, R2, R4 ;  /* 0x0000000205047223 */ /* 0x004fe20000000004 */
[----:B------:R-:W-:-:S04]  /*30f60*/  @P0 IMAD.MOV.U32 R5, RZ, RZ, R227 ;  /* 0x000000ffff050224 */ /* 0x000fc800078e00e3 */
[----:B------:R-:W-:-:S04]  /*30f70*/  F2FP.F16.F32.PACK_AB R4, RZ, R4 ;  /* 0x00000004ff04723e */ /* 0x000fc800000000ff */
[----:B------:R-:W-:Y:S01]  /*30f80*/  PRMT R6, R4, 0x7610, R6 ;  /* 0x0000761004067816 */ /* 0x000fe20000000006 */
[----:B------:R-:W-:-:S05]  /*30f90*/  @P0 IMAD.MOV.U32 R4, RZ, RZ, R226 ;  /* 0x000000ffff040224 */ /* 0x000fca00078e00e2 */
[----:B------:R1:W-:Y:S01]  /*30fa0*/  @P0 STG.E.U16 desc[UR46][R4.64+0x2], R6 ;  /* 0x0000020604000986 */ /* 0x0003e2000c10152e */
[----:B------:R-:W-:Y:S01]  /*30fb0*/  ISETP.GT.AND P0, PT, R0, 0x8, P5 ;  /* 0x000000080000780c */ /* 0x000fe20002f04270 */
[----:B-1----:R-:W-:-:S04]  /*30fc0*/  IMAD.WIDE.U32 R4, R10, R8, R228 ;  /* 0x000000080a047225 */ /* 0x002fc800078e00e4 */
[----:B------:R-:W-:Y:S01]  /*30fd0*/  IMAD.IADD R19, R19, 0x1, R5 ;  /* 0x0000000113137824 */ /* 0x000fe200078e0205 */
[----:B------:R-:W-:-:S05]  /*30fe0*/  IADD3 R5, P1, R224, R4, RZ ;  /* 0x00000004e0057210 */ /* 0x000fca0007f3e0ff */
[----:B------:R-:W-:Y:S01]  /*30ff0*/  IMAD.X R7, R19, 0x1, R221, P1 ;  /* 0x0000000113077824 */ /* 0x000fe200008e06dd */
[----:B------:R-:W-:-:S04]  /*31000*/  LEA R6, P1, R5, R218, 0x1 ;  /* 0x000000da05067211 */ /* 0x000fc800078208ff */
[----:B------:R-:W-:-:S05]  /*31010*/  LEA.HI.X R7, R5, R219, R7, 0x1, P1 ;  /* 0x000000db05077211 */ /* 0x000fca00008f0c07 */
[----:B------:R1:W2:Y:S01]  /*31020*/  @P0 LDG.E.LTC128B.U16 R11, desc[UR46][R6.64] ;  /* 0x0000002e060b0981 */ /* 0x0002a2000c1e1520 */
[----:B------:R-:W-:Y:S01]  /*31030*/  IADD3 R4, P1, R12, R4, RZ ;  /* 0x000000040c047210 */ /* 0x000fe20007f3e0ff */
[----:B------:R-:W-:Y:S01]  /*31040*/  BSSY B1, `(.L_x_32) ;  /* 0x0000017000017945 */ /* 0x000fe20003800000 */
[----:B------:R-:W-:Y:S02]  /*31050*/  MOV R15, UR8 ;  /* 0x00000008000f7c02 */ /* 0x000fe40008000f00 */
[----:B------:R-:W-:Y:S02]  /*31060*/  IADD3.X R5, R13, R19, RZ, P1, !PT ;  /* 0x000000130d057210 */ /* 0x000fe40000ffe4ff */
[----:B------:R-:W-:Y:S01]  /*31070*/  ISETP.GT.AND P2, PT, R0, 0x8, P2 ;  /* 0x000000080000780c */ /* 0x000fe20001744270 */
[----:B------:R-:W-:-:S04]  /*31080*/  IMAD.WIDE.U32 R4, R222, UR42, R4 ;  /* 0x0000002ade047c25 */ /* 0x000fc8000f8e0004 */
[----:B------:R-:W-:Y:S01]  /*31090*/  IMAD.IADD R5, R223, 0x1, R5 ;  /* 0x00000001df057824 */ /* 0x000fe200078e0205 */
[----:B-1----:R-:W-:-:S04]  /*310a0*/  LEA R6, P1, R4, R218, 0x1 ;  /* 0x000000da04067211 */ /* 0x002fc800078208ff */
[----:B------:R-:W-:Y:S01]  /*310b0*/  LEA.HI.X R7, R4, R219, R5, 0x1, P1 ;  /* 0x000000db04077211 */ /* 0x000fe200008f0c05 */
[----:B------:R-:W-:-:S04]  /*310c0*/  IMAD.U32 R4, RZ, RZ, UR8 ;  /* 0x00000008ff047e24 */ /* 0x000fc8000f8e00ff */
[----:B------:R-:W-:-:S05]  /*310d0*/  IMAD.SHL.U32 R20, R4, 0x10, RZ ;  /* 0x0000001004147824 */ /* 0x000fca00078e00ff */
[----:B------:R-:W-:Y:S01]  /*310e0*/  IADD3 R4, P1, R20, R226, RZ ;  /* 0x000000e214047210 */ /* 0x000fe20007f3e0ff */
[----:B--2---:R-:W-:-:S05]  /*310f0*/  HADD2.F32 R5, -RZ, R11.H0_H0 ;  /* 0x2000000bff057230 */ /* 0x004fca0000004100 */
[----:B------:R-:W-:-:S04]  /*31100*/  FMUL R5, R5, R16 ;  /* 0x0000001005057220 */ /* 0x000fc80000400000 */
[----:B---3--:R-:W-:Y:S01]  /*31110*/  FFMA R5, R14, R2, R5 ;  /* 0x000000020e057223 */ /* 0x008fe20000000005 */
[----:B------:R-:W-:-:S04]  /*31120*/  IMAD.U32 R14, RZ, RZ, UR9 ;  /* 0x00000009ff0e7e24 */ /* 0x000fc8000f8e00ff */
[----:B------:R-:W-:Y:S02]  /*31130*/  F2FP.F16.F32.PACK_AB R5, RZ, R5 ;  /* 0x00000005ff05723e */ /* 0x000fe400000000ff */
[--C-:B------:R-:W-:Y:S02]  /*31140*/  SHF.L.U64.HI R19, R15, 0x4, R14.reuse ;  /* 0x000000040f137819 */ /* 0x100fe4000001020e */
[----:B------:R-:W-:Y:S02]  /*31150*/  PRMT R14, R5, 0x7610, R14 ;  /* 0x00007610050e7816 */ /* 0x000fe4000000000e */
[----:B------:R-:W-:Y:S01]  /*31160*/  IADD3.X R5, R19, R227, RZ, P1, !PT ;  /* 0x000000e313057210 */ /* 0x000fe20000ffe4ff */
[----:B------:R1:W-:Y:S04]  /*31170*/  STL [R1+0x904], R19 ;  /* 0x0009041301007387 */ /* 0x0003e80000100800 */
[----:B------:R1:W-:Y:S01]  /*31180*/  @P0 STG.E.U16 desc[UR46][R4.64], R14 ;  /* 0x0000000e04000986 */ /* 0x0003e2000c10152e */
[----:B------:R-:W-:Y:S05]  /*31190*/  @!P2 BRA `(.L_x_33) ;  /* 0x000000000004a947 */ /* 0x000fea0003800000 */
[----:B------:R2:W5:Y:S02]  /*311a0*/  LDG.E.LTC128B.U16 R11, desc[UR46][R6.64+0x2] ;  /* 0x0000022e060b7981 */ /* 0x000564000c1e1520 */
.L_x_33:
[----:B------:R-:W-:Y:S05]  /*311b0*/  BSYNC B1 ;  /* 0x0000000000017941 */ /* 0x000fea0003800000 */
.L_x_32:
[----:B------:R-:W3:Y:S01]  /*311c0*/  LDL.LU R15, [R1+0x78c] ;  /* 0x00078c00010f7983 */ /* 0x000ee20000300800 */
[----:B-1---5:R-:W-:Y:S01]  /*311d0*/  HADD2.F32 R14, -RZ, R11.H0_H0 ;  /* 0x2000000bff0e7230 */ /* 0x022fe20000004100 */
[----:B------:R-:W-:Y:S01]  /*311e0*/  ISETP.GT.AND P4, PT, R3, 0x8, PT ;  /* 0x000000080300780c */ /* 0x000fe20003f84270 */
[----:B------:R-:W-:Y:S01]  /*311f0*/  BSSY B1, `(.L_x_34) ;  /* 0x000000a000017945 */ /* 0x000fe20003800000 */
[----:B------:R-:W-:Y:S02]  /*31200*/  LOP3.LUT R17, R17, 0xfffffffb, RZ, 0xc0, !PT ;  /* 0xfffffffb11117812 */ /* 0x000fe400078ec0ff */
[----:B------:R-:W-:Y:S01]  /*31210*/  FMUL R14, R14, R16 ;  /* 0x000000100e0e7220 */ /* 0x000fe20000400000 */
[----:B------:R-:W-:-:S08]  /*31220*/  ISETP.GT.AND P0, PT, R0, RZ, P4 ;  /* 0x000000ff0000720c */ /* 0x000fd00002704270 */
[----:B------:R-:W-:Y:S01]  /*31230*/  @P4 LOP3.LUT R17, R17, 0x4, RZ, 0xfc, !PT ;  /* 0x0000000411114812 */ /* 0x000fe200078efcff */
[----:B---3--:R-:W-:-:S05]  /*31240*/  FFMA R14, R15, R2, R14 ;  /* 0x000000020f0e7223 */ /* 0x008fca000000000e */
[----:B------:R-:W-:-:S05]  /*31250*/  F2FP.F16.F32.PACK_AB R14, RZ, R14 ;  /* 0x0000000eff0e723e */ /* 0x000fca00000000ff */
[----:B------:R1:W-:Y:S01]  /*31260*/  @P2 STG.E.U16 desc[UR46][R4.64+0x2], R14 ;  /* 0x0000020e04002986 */ /* 0x0003e2000c10152e */
[----:B------:R-:W-:Y:S05]  /*31270*/  @!P0 BRA `(.L_x_35) ;  /* 0x0000000000048947 */ /* 0x000fea0003800000 */
[----:B------:R3:W5:Y:S02]  /*31280*/  LDG.E.LTC128B.U16 R11, desc[UR46][R216.64+0x10] ;  /* 0x0000102ed80b7981 */ /* 0x000764000c1e1520 */
.L_x_35:
[----:B------:R-:W-:Y:S05]  /*31290*/  BSYNC B1 ;  /* 0x0000000000017941 */ /* 0x000fea0003800000 */
.L_x_34:
[----:B------:R-:W4:Y:S01]  /*312a0*/  LDL.LU R15, [R1+0x790] ;  /* 0x00079000010f7983 */ /* 0x000f220000300800 */
[----:B-1---5:R-:W-:Y:S01]  /*312b0*/  HADD2.F32 R14, -RZ, R11.H0_H0 ;  /* 0x2000000bff0e7230 */ /* 0x022fe20000004100 */
[----:B------:R-:W-:Y:S01]  /*312c0*/  ISETP.GT.AND P3, PT, R3, 0x9, PT ;  /* 0x000000090300780c */ /* 0x000fe20003f64270 */
[----:B------:R-:W-:Y:S01]  /*312d0*/  BSSY B1, `(.L_x_36) ;  /* 0x000000d000017945 */ /* 0x000fe20003800000 */
[----:B------:R-:W-:Y:S02]  /*312e0*/  LOP3.LUT R17, R17, 0xfffffff7, RZ, 0xc0, !PT ;  /* 0xfffffff711117812 */ /* 0x000fe400078ec0ff */
[----:B------:R-:W-:Y:S01]  /*312f0*/  FMUL R14, R14, R16 ;  /* 0x000000100e0e7220 */ /* 0x000fe20000400000 */
[----:B------:R-:W-:-:S08]  /*31300*/  ISETP.GT.AND P1, PT, R0, RZ, P3 ;  /* 0x000000ff0000720c */ /* 0x000fd00001f24270 */
[----:B------:R-:W-:Y:S01]  /*31310*/  @P3 LOP3.LUT R17, R17, 0x8, RZ, 0xfc, !PT ;  /* 0x0000000811113812 */ /* 0x000fe200078efcff */
[----:B----4-:R-:W-:Y:S01]  /*31320*/  FFMA R14, R15, R2, R14 ;  /* 0x000000020f0e7223 */ /* 0x010fe2000000000e */
[----:B------:R-:W-:-:S04]  /*31330*/  @P0 IMAD.MOV.U32 R15, RZ, RZ, R227 ;  /* 0x000000ffff0f0224 */ /* 0x000fc800078e00e3 */
[----:B------:R-:W-:-:S04]  /*31340*/  F2FP.F16.F32.PACK_AB R14, RZ, R14 ;  /* 0x0000000eff0e723e */ /* 0x000fc800000000ff */
[----:B------:R-:W-:Y:S01]  /*31350*/  PRMT R19, R14, 0x7610, R19 ;  /* 0x000076100e137816 */ /* 0x000fe20000000013 */
[----:B------:R-:W-:-:S05]  /*31360*/  @P0 IMAD.MOV.U32 R14, RZ, RZ, R226 ;  /* 0x000000ffff0e0224 */ /* 0x000fca00078e00e2 */
[----:B------:R1:W-:Y:S01]  /*31370*/  @P0 STG.E.U16 desc[UR46][R14.64+0x10], R19 ;  /* 0x000010130e000986 */ /* 0x0003e2000c10152e */
[----:B------:R-:W-:Y:S05]  /*31380*/  @!P1 BRA `(.L_x_37) ;  /* 0x0000000000049947 */ /* 0x000fea0003800000 */
[----:B------:R4:W5:Y:S02]  /*31390*/  LDG.E.LTC128B.U16 R11, desc[UR46][R216.64+0x12] ;  /* 0x0000122ed80b7981 */ /* 0x000964000c1e1520 */
.L_x_37:
[----:B------:R-:W-:Y:S05]  /*313a0*/  BSYNC B1 ;  /* 0x0000000000017941 */ /* 0x000fea0003800000 */
.L_x_36:
[----:B-1----:R-:W2:Y:S01]  /*313b0*/  LDL.LU R15, [R1+0x794] ;  /* 0x00079400010f7983 */ /* 0x002ea20000300800 */
[----:B-----5:R-:W-:Y:S01]  /*313c0*/  HADD2.F32 R14, -RZ, R11.H0_H0 ;  /* 0x2000000bff0e7230 */ /* 0x020fe20000004100 */
[----:B------:R-:W-:Y:S01]  /*313d0*/  ISETP.GT.AND P2, PT, R0, 0x8, P4 ;  /* 0x000000080000780c */ /* 0x000fe20002744270 */
[----:B------:R-:W-:Y:S03]  /*313e0*/  BSSY B1, `(.L_x_38) ;  /* 0x000000a000017945 */ /* 0x000fe60003800000 */
[----:B------:R-:W-:-:S04]  /*313f0*/  FMUL R14, R14, R16 ;  /* 0x000000100e0e7220 */ /* 0x000fc80000400000 */
[----:B--2---:R-:W-:Y:S01]  /*31400*/  FFMA R14, R15, R2, R14 ;  /* 0x000000020f0e7223 */ /* 0x004fe2000000000e */
[----:B------:R-:W-:-:S04]  /*31410*/  @P1 IMAD.MOV.U32 R15, RZ, RZ, R227 ;  /* 0x000000ffff0f1224 */ /* 0x000fc800078e00e3 */
[----:B------:R-:W-:-:S04]  /*31420*/  F2FP.F16.F32.PACK_AB R14, RZ, R14 ;  /* 0x0000000eff0e723e */ /* 0x000fc800000000ff */
[----:B------:R-:W-:Y:S02]  /*31430*/  PRMT R19, R14, 0x7610, R19 ;  /* 0x000076100e137816 */ /* 0x000fe40000000013 */
[----:B------:R-:W-:-:S05]  /*31440*/  @P1 MOV R14, R226 ;  /* 0x000000e2000e1202 */ /* 0x000fca0000000f00 */
[----:B------:R1:W-:Y:S01]  /*31450*/  @P1 STG.E.U16 desc[UR46][R14.64+0x12], R19 ;  /* 0x000012130e001986 */ /* 0x0003e2000c10152e */
[----:B------:R-:W-:Y:S05]  /*31460*/  @!P2 BRA `(.L_x_39) ;  /* 0x000000000004a947 */ /* 0x000fea0003800000 */
[----:B------:R2:W5:Y:S02]  /*31470*/  LDG.E.LTC128B.U16 R11, desc[UR46][R6.64+0x10] ;  /* 0x0000102e060b7981 */ /* 0x000564000c1e1520 */
.L_x_39:
[----:B------:R-:W-:Y:S05]  /*31480*/  BSYNC B1 ;  /* 0x0000000000017941 */ /* 0x000fea0003800000 */
.L_x_38:
[----:B-1----:R-:W3:Y:S01]  /*31490*/  LDL.LU R15, [R1+0x798] ;  /* 0x00079800010f7983 */ /* 0x002ee20000300800 */
[----:B-----5:R-:W-:Y:S01]  /*314a0*/  HADD2.F32 R14, -RZ, R11.H0_H0 ;  /* 0x2000000bff0e7230 */ /* 0x020fe20000004100 */
[----:B------:R-:W-:Y:S01]  /*314b0*/  ISETP.GT.AND P0, PT, R0, 0x8, P3 ;  /* 0x000000080000780c */ /* 0x000fe20001f04270 */
[----:B------:R-:W-:Y:S03]  /*314c0*/  BSSY B1, `(.L_x_40) ;  /* 0x0000007000017945 */ /* 0x000fe60003800000 */
[----:B------:R-:W-:-:S04]  /*314d0*/  FMUL R14, R14, R16 ;  /* 0x000000100e0e7220 */ /* 0x000fc80000400000 */
[----:B---3--:R-:W-:-:S05]  /*314e0*/  FFMA R14, R15, R2, R14 ;  /* 0x000000020f0e7223 */ /* 0x008fca000000000e */
[----:B------:R-:W-:-:S05]  /*314f0*/  F2FP.F16.F32.PACK_AB R14, RZ, R14 ;  /* 0x0000000eff0e723e */ /* 0x000fca00000000ff */
[----:B------:R1:W-:Y:S01]  /*31500*/  @P2 STG.E.U16 desc[UR46][R4.64+0x10], R14 ;  /* 0x0000100e04002986 */ /* 0x0003e2000c10152e */
[----:B------:R-:W-:Y:S05]  /*31510*/  @!P0 BRA `(.L_x_41) ;  /* 0x0000000000048947 */ /* 0x000fea0003800000 */
[----:B------:R3:W5:Y:S02]  /*31520*/  LDG.E.LTC128B.U16 R11, desc[UR46][R6.64+0x12] ;  /* 0x0000122e060b7981 */ /* 0x000764000c1e1520 */
.L_x_41:
[----:B------:R-:W-:Y:S05]  /*31530*/  BSYNC B1 ;  /* 0x0000000000017941 */ /* 0x000fea0003800000 */
.L_x_40:
[----:B------:R-:W2:Y:S01]  /*31540*/  LDL.LU R15, [R1+0x79c] ;  /* 0x00079c00010f7983 */ /* 0x000ea20000300800 */
[----:B-1---5:R-:W-:Y:S01]  /*31550*/  HADD2.F32 R14, -RZ, R11.H0_H0 ;  /* 0x2000000bff0e7230 */ /* 0x022fe20000004100 */
[----:B------:R-:W-:Y:S01]  /*31560*/  ISETP.GT.AND P3, PT, R3, 0x10, PT ;  /* 0x000000100300780c */ /* 0x000fe20003f64270 */
[----:B------:R-:W-:Y:S01]  /*31570*/  BSSY B1, `(.L_x_42) ;  /* 0x000000a000017945 */ /* 0x000fe20003800000 */
[----:B------:R-:W-:Y:S02]  /*31580*/  LOP3.LUT R17, R17, 0xffffffef, RZ, 0xc0, !PT ;  /* 0xffffffef11117812 */ /* 0x000fe400078ec0ff */
[----:B------:R-:W-:Y:S01]  /*31590*/  FMUL R14, R14, R16 ;  /* 0x000000100e0e7220 */ /* 0x000fe20000400000 */
[----:B------:R-:W-:-:S08]  /*315a0*/  ISETP.GT.AND P1, PT, R0, RZ, P3 ;  /* 0x000000ff0000720c */ /* 0x000fd00001f24270 */
[----:B------:R-:W-:Y:S01]  /*315b0*/  @P3 LOP3.LUT R17, R17, 0x10, RZ, 0xfc, !PT ;  /* 0x0000001011113812 */ /* 0x000fe200078efcff */
[----:B--2---:R-:W-:-:S05]  /*315c0*/  FFMA R14, R15, R2, R14 ;  /* 0x000000020f0e7223 */ /* 0x004fca000000000e */
[----:B------:R-:W-:-:S05]  /*315d0*/  F2FP.F16.F32.PACK_AB R14, RZ, R14 ;  /* 0x0000000eff0e723e */ /* 0x000fca00000000ff */
[----:B------:R1:W-:Y:S01]  /*315e0*/  @P0 STG.E.U16 desc[UR46][R4.64+0x12], R14 ;  /* 0x0000120e04000986 */ /* 0x0003e2000c10152e */
[----:B------:R-:W-:Y:S05]  /*315f0*/  @!P1 BRA `(.L_x_43) ;  /* 0x0000000000049947 */ /* 0x000fea0003800000 */
[----:B------:R2:W5:Y:S02]  /*31600*/  LDG.E.LTC128B.U16 R11, desc[UR46][R216.64+0x20] ;  /* 0x0000202ed80b7981 */ /* 0x000564000c1e1520 */
.L_x_43:
[----:B------:R-:W-:Y:S05]  /*31610*/  BSYNC B1 ;  /* 0x0000000000017941 */ /* 0x000fea0003800000 */
.L_x_42:
        /* <DEDUP_REMOVED lines=8> */
[----:B---3--:R-:W-:Y:S01]  /*316a0*/  FFMA R14, R15, R2, R14 ;  /* 0x000000020f0e7223 */ /* 0x008fe2000000000e */
[----:B------:R-:W-:-:S04]  /*316b0*/  @P1 MOV R15, R227 ;  /* 0x000000e3000f1202 */ /* 0x000fc80000000f00 */
[----:B------:R-:W-:-:S04]  /*316c0*/  F2FP.F16.F32.PACK_AB R14, RZ, R14 ;  /* 0x0000000eff0e723e */ /* 0x000fc800000000ff */
[----:B------:R-:W-:Y:S01]  /*316d0*/  PRMT R19, R14, 0x7610, R19 ;  /* 0x000076100e137816 */ /* 0x000fe20000000013 */
[----:B------:R-:W-:-:S05]  /*316e0*/  @P1 IMAD.MOV.U32 R14, RZ, RZ, R226 ;  /* 0x000000ffff0e1224 */ /* 0x000fca00078e00e2 */
[----:B------:R1:W-:Y:S01]  /*316f0*/  @P1 STG.E.U16 desc[UR46][R14.64+0x20], R19 ;  /* 0x000020130e001986 */ /* 0x0003e2000c10152e */
[----:B------:R-:W-:Y:S05]  /*31700*/  @!P0 BRA `(.L_x_45) ;  /* 0x0000000000048947 */ /* 0x000fea0003800000 */
[----:B------:R3:W5:Y:S02]  /*31710*/  LDG.E.LTC128B.U16 R11, desc[UR46][R216.64+0x22] ;  /* 0x0000222ed80b7981 */ /* 0x000764000c1e1520 */
.L_x_45:
[----:B------:R-:W-:Y:S05]  /*31720*/  BSYNC B1 ;  /* 0x0000000000017941 */ /* 0x000fea0003800000 */
.L_x_44:
[----:B-1----:R-:W2:Y:S01]  /*31730*/  LDL.LU R15, [R1+0x7a4] ;  /* 0x0007a400010f7983 */ /* 0x002ea20000300800 */
[----:B-----5:R-:W-:Y:S01]  /*31740*/  HADD2.F32 R14, -RZ, R11.H0_H0 ;  /* 0x2000000bff0e7230 */ /* 0x020fe20000004100 */
[----:B------:R-:W-:Y:S04]  /*31750*/  BSSY B1, `(.L_x_46) ;  /* 0x000000b000017945 */ /* 0x000fe80003800000 */
[----:B------:R-:W-:-:S04]  /*31760*/  FMUL R14, R14, R16 ;  /* 0x000000100e0e7220 */ /* 0x000fc80000400000 */
[----:B--2---:R-:W-:Y:S01]  /*31770*/  FFMA R14, R15, R2, R14 ;  /* 0x000000020f0e7223 */ /* 0x004fe2000000000e */
[----:B------:R-:W-:-:S04]  /*31780*/  @P0 IMAD.MOV.U32 R15, RZ, RZ, R227 ;  /* 0x000000ffff0f0224 */ /* 0x000fc800078e00e3 */
[----:B------:R-:W-:-:S04]  /*31790*/  F2FP.F16.F32.PACK_AB R14, RZ, R14 ;  /* 0x0000000eff0e723e */ /* 0x000fc800000000ff */
[----:B------:R-:W-:Y:S01]  /*317a0*/  PRMT R19, R14, 0x7610, R19 ;  /* 0x000076100e137816 */ /* 0x000fe20000000013 */
[----:B------:R-:W-:-:S05]  /*317b0*/  @P0 IMAD.MOV.U32 R14, RZ, RZ, R226 ;  /* 0x000000ffff0e0224 */ /* 0x000fca00078e00e2 */
[----:B------:R1:W-:Y:S01]  /*317c0*/  @P0 STG.E.U16 desc[UR46][R14.64+0x22], R19 ;  /* 0x000022130e000986 */ /* 0x0003e2000c10152e */
[----:B------:R-:W-:-:S13]  /*317d0*/  ISETP.GT.AND P0, PT, R0, 0x8, P3 ;  /* 0x000000080000780c */ /* 0x000fda0001f04270 */
[----:B-1----:R-:W-:Y:S05]  /*317e0*/  @!P0 BRA `(.L_x_47) ;  /* 0x0000000000048947 */ /* 0x002fea0003800000 */
[----:B------:R1:W5:Y:S02]  /*317f0*/  LDG.E.LTC128B.U16 R11, desc[UR46][R6.64+0x20] ;  /* 0x0000202e060b7981 */ /* 0x000364000c1e1520 */
.L_x_47:
[----:B------:R-:W-:Y:S05]  /*31800*/  BSYNC B1 ;  /* 0x0000000000017941 */ /* 0x000fea0003800000 */
.L_x_46:
[----:B------:R-:W2:Y:S01]  /*31810*/  LDL.LU R15, [R1+0x7a8] ;  /* 0x0007a800010f7983 */ /* 0x000ea20000300800 */
[----:B-----5:R-:W-:Y:S01]  /*31820*/  HADD2.F32 R14, -RZ, R11.H0_H0 ;  /* 0x2000000bff0e7230 */ /* 0x020fe20000004100 */
[----:B------:R-:W-:Y:S04]  /*31830*/  BSSY B1, `(.L_x_48) ;  /* 0x0000008000017945 */ /* 0x000fe80003800000 */
[----:B------:R-:W-:-:S04]  /*31840*/  FMUL R14, R14, R16 ;  /* 0x000000100e0e7220 */ /* 0x000fc80000400000 */
[----:B--2---:R-:W-:-:S05]  /*31850*/  FFMA R14, R15, R2, R14 ;  /* 0x000000020f0e7223 */ /* 0x004fca000000000e */
[----:B------:R-:W-:-:S05]  /*31860*/  F2FP.F16.F32.PACK_AB R14, RZ, R14 ;  /* 0x0000000eff0e723e */ /* 0x000fca00000000ff */
[----:B------:R2:W-:Y:S01]  /*31870*/  @P0 STG.E.U16 desc[UR46][R4.64+0x20], R14 ;  /* 0x0000200e04000986 */ /* 0x0005e2000c10152e */
[----:B------:R-:W-:-:S13]  /*31880*/  ISETP.GT.AND P0, PT, R0, 0x8, P2 ;  /* 0x000000080000780c */ /* 0x000fda0001704270 */
[----:B--2---:R-:W-:Y:S05]  /*31890*/  @!P0 BRA `(.L_x_49) ;  /* 0x0000000000048947 */ /* 0x004fea0003800000 */
[----:B------:R2:W5:Y:S02]  /*318a0*/  LDG.E.LTC128B.U16 R11, desc[UR46][R6.64+0x22] ;  /* 0x0000222e060b7981 */ /* 0x000564000c1e1520 */
.L_x_49:
[----:B------:R-:W-:Y:S05]  /*318b0*/  BSYNC B1 ;  /* 0x0000000000017941 */ /* 0x000fea0003800000 */
.L_x_48:
[----:B------:R-:W3:Y:S01]  /*318c0*/  LDL.LU R15, [R1+0x7ac] ;  /* 0x0007ac00010f7983 */ /* 0x000ee20000300800 */
[----:B-----5:R-:W-:Y:S01]  /*318d0*/  HADD2.F32 R14, -RZ, R11.H0_H0 ;  /* 0x2000000bff0e7230 */ /* 0x020fe20000004100 */
[----:B------:R-:W-:Y:S01]  /*318e0*/  ISETP.GT.AND P2, PT, R3, 0x18, PT ;  /* 0x000000180300780c */ /* 0x000fe20003f44270 */
[----:B------:R-:W-:Y:S01]  /*318f0*/  BSSY B1, `(.L_x_50) ;  /* 0x000000a000017945 */ /* 0x000fe20003800000 */
[----:B------:R-:W-:Y:S02]  /*31900*/  LOP3.LUT R18, R18, 0xfffffbff, RZ, 0xc0, !PT ;  /* 0xfffffbff12127812 */ /* 0x000fe400078ec0ff */
[----:B------:R-:W-:-:S09]  /*31910*/  FMUL R14, R14, R16 ;  /* 0x000000100e0e7220 */ /* 0x000fd20000400000 */
[----:B------:R-:W-:Y:S01]  /*31920*/  @P2 LOP3.LUT R18, R18, 0x400, RZ, 0xfc, !PT ;  /* 0x0000040012122812 */ /* 0x000fe200078efcff */
[----:B---3--:R-:W-:-:S05]  /*31930*/  FFMA R14, R15, R2, R14 ;  /* 0x000000020f0e7223 */ /* 0x008fca000000000e */
[----:B------:R-:W-:-:S05]  /*31940*/  F2FP.F16.F32.PACK_AB R14, RZ, R14 ;  /* 0x0000000eff0e723e */ /* 0x000fca00000000ff */
[----:B------:R3:W-:Y:S01]  /*31950*/  @P0 STG.E.U16 desc[UR46][R4.64+0x22], R14 ;  /* 0x0000220e04000986 */ /* 0x0007e2000c10152e */
[----:B------:R-:W-:-:S13]  /*31960*/  ISETP.GT.AND P0, PT, R0, RZ, P2 ;  /* 0x000000ff0000720c */ /* 0x000fda0001704270 */
[----:B---3--:R-:W-:Y:S05]  /*31970*/  @!P0 BRA `(.L_x_51) ;  /* 0x0000000000048947 */ /* 0x008fea0003800000 */
[----:B------:R3:W5:Y:S02]  /*31980*/  LDG.E.LTC128B.U16 R11, desc[UR46][R216.64+0x30] ;  /* 0x0000302ed80b7981 */ /* 0x000764000c1e1520 */
.L_x_51:
[----:B------:R-:W-:Y:S05]  /*31990*/  BSYNC B1 ;  /* 0x0000000000017941 */ /* 0x000fea0003800000 */
.L_x_50:
[----:B------:R-:W2:Y:S01]  /*319a0*/  LDL.LU R15, [R1+0x7b0] ;  /* 0x0007b000010f7983 */ /* 0x000ea20000300800 */
[----:B-----5:R-:W-:Y:S01]  /*319b0*/  HADD2.F32 R14, -RZ, R11.H0_H0 ;  /* 0x2000000bff0e7230 */ /* 0x020fe20000004100 */
[----:B------:R-:W-:Y:S01]  /*319c0*/  ISETP.GT.AND P1, PT, R3, 0x19, PT ;  /* 0x000000190300780c */ /* 0x000fe20003f24270 */
[----:B------:R-:W-:Y:S01]  /*319d0*/  BSSY B1, `(.L_x_52) ;  /* 0x000000d000017945 */ /* 0x000fe20003800000 */
[----:B------:R-:W-:Y:S02]  /*319e0*/  LOP3.LUT R18, R18, 0xfffffdff, RZ, 0xc0, !PT ;  /* 0xfffffdff12127812 */ /* 0x000fe400078ec0ff */
[----:B------:R-:W-:-:S09]  /*319f0*/  FMUL R14, R14, R16 ;  /* 0x000000100e0e7220 */ /* 0x000fd20000400000 */
[----:B------:R-:W-:Y:S01]  /*31a00*/  @P1 LOP3.LUT R18, R18, 0x200, RZ, 0xfc, !PT ;  /* 0x0000020012121812 */ /* 0x000fe200078efcff */
[----:B--2---:R-:W-:Y:S01]  /*31a10*/  FFMA R14, R15, R2, R14 ;  /* 0x000000020f0e7223 */ /* 0x004fe2000000000e */
[----:B------:R-:W-:-:S04]  /*31a20*/  @P0 IMAD.MOV.U32 R15, RZ, RZ, R227 ;  /* 0x000000ffff0f0224 */ /* 0x000fc800078e00e3 */
[----:B------:R-:W-:-:S04]  /*31a30*/  F2FP.F16.F32.PACK_AB R14, RZ, R14 ;  /* 0x0000000eff0e723e */ /* 0x000fc800000000ff */
[----:B------:R-:W-:Y:S02]  /*31a40*/  PRMT R19, R14, 0x7610, R19 ;  /* 0x000076100e137816 */ /* 0x000fe40000000013 */
[----:B------:R-:W-:-:S05]  /*31a50*/  @P0 MOV R14, R226 ;  /* 0x000000e2000e0202 */ /* 0x000fca0000000f00 */
[----:B------:R2:W-:Y:S01]  /*31a60*/  @P0 STG.E.U16 desc[UR46][R14.64+0x30], R19 ;  /* 0x000030130e000986 */ /* 0x0005e2000c10152e */
[----:B------:R-:W-:-:S13]  /*31a70*/  ISETP.GT.AND P0, PT, R0, RZ, P1 ;  /* 0x000000ff0000720c */ /* 0x000fda0000f04270 */
[----:B--2---:R-:W-:Y:S05]  /*31a80*/  @!P0 BRA `(.L_x_53) ;  /* 0x0000000000048947 */ /* 0x004fea0003800000 */
[----:B------:R2:W5:Y:S02]  /*31a90*/  LDG.E.LTC128B.U16 R11, desc[UR46][R216.64+0x32] ;  /* 0x0000322ed80b7981 */ /* 0x000564000c1e1520 */
.L_x_53:
[----:B------:R-:W-:Y:S05]  /*31aa0*/  BSYNC B1 ;  /* 0x0000000000017941 */ /* 0x000fea0003800000 */
.L_x_52:
[----:B------:R-:W3:Y:S01]  /*31ab0*/  LDL.LU R15, [R1+0x7b4] ;  /* 0x0007b400010f7983 */ /* 0x000ee20000300800 */
[----:B-----5:R-:W-:Y:S01]  /*31ac0*/  HADD2.F32 R14, -RZ, R11.H0_H0 ;  /* 0x2000000bff0e7230 */ /* 0x020fe20000004100 */
[----:B------:R-:W-:Y:S04]  /*31ad0*/  BSSY B1, `(.L_x_54) ;  /* 0x000000b000017945 */ /* 0x000fe80003800000 */
[----:B------:R-:W-:-:S04]  /*31ae0*/  FMUL R14, R14, R16 ;  /* 0x000000100e0e7220 */ /* 0x000fc80000400000 */
[----:B---3--:R-:W-:Y:S01]  /*31af0*/  FFMA R14, R15, R2, R14 ;  /* 0x000000020f0e7223 */ /* 0x008fe2000000000e */
[----:B------:R-:W-:-:S04]  /*31b00*/  @P0 MOV R15, R227 ;  /* 0x000000e3000f0202 */ /* 0x000fc80000000f00 */
[----:B------:R-:W-:-:S04]  /*31b10*/  F2FP.F16.F32.PACK_AB R14, RZ, R14 ;  /* 0x0000000eff0e723e */ /* 0x000fc800000000ff */
[----:B------:R-:W-:Y:S01]  /*31b20*/  PRMT R19, R14, 0x7610, R19 ;  /* 0x000076100e137816 */ /* 0x000fe20000000013 */
[----:B------:R-:W-:-:S05]  /*31b30*/  @P0 IMAD.MOV.U32 R14, RZ, RZ, R226 ;  /* 0x000000ffff0e0224 */ /* 0x000fca00078e00e2 */
[----:B------:R3:W-:Y:S01]  /*31b40*/  @P0 STG.E.U16 desc[UR46][R14.64+0x32], R19 ;  /* 0x000032130e000986 */ /* 0x0007e2000c10152e */
[----:B------:R-:W-:-:S13]  /*31b50*/  ISETP.GT.AND P0, PT, R0, 0x8, P2 ;  /* 0x000000080000780c */ /* 0x000fda0001704270 */
[----:B---3--:R-:W-:Y:S05]  /*31b60*/  @!P0 BRA `(.L_x_55) ;  /* 0x0000000000048947 */ /* 0x008fea0003800000 */
[----:B------:R3:W5:Y:S02]  /*31b70*/  LDG.E.LTC128B.U16 R11, desc[UR46][R6.64+0x30] ;  /* 0x0000302e060b7981 */ /* 0x000764000c1e1520 */
.L_x_55:
[----:B------:R-:W-:Y:S05]  /*31b80*/  BSYNC B1 ;  /* 0x0000000000017941 */ /* 0x000fea0003800000 */
.L_x_54:
        /* <DEDUP_REMOVED lines=10> */
.L_x_57:
[----:B------:R-:W-:Y:S05]  /*31c30*/  BSYNC B1 ;  /* 0x0000000000017941 */ /* 0x000fea0003800000 */
.L_x_56:
        /* <DEDUP_REMOVED lines=13> */
.L_x_59:
[----:B------:R-:W-:Y:S05]  /*31d10*/  BSYNC B1 ;  /* 0x0000000000017941 */ /* 0x000fea0003800000 */
.L_x_58:
        /* <DEDUP_REMOVED lines=10> */
[----:B------:R-:W-:Y:S01]  /*31dc0*/  PRMT R19, R14, 0x7610, R19 ;  /* 0x000076100e137816 */ /* 0x000fe20000000013 */
[----:B------:R-:W-:-:S05]  /*31dd0*/  @P0 IMAD.MOV.U32 R14, RZ, RZ, R226 ;  /* 0x000000ffff0e0224 */ /* 0x000fca00078e00e2 */
[----:B------:R2:W-:Y:S01]  /*31de0*/  @P0 STG.E.U16 desc[UR46][R14.64+0x40], R19 ;  /* 0x000040130e000986 */ /* 0x0005e2000c10152e */
[----:B------:R-:W-:-:S13]  /*31df0*/  ISETP.GT.AND P0, PT, R0, RZ, P1 ;  /* 0x000000ff0000720c */ /* 0x000fda0000f04270 */
[----:B--2---:R-:W-:Y:S05]  /*31e00*/  @!P0 BRA `(.L_x_61) ;  /* 0x0000000000048947 */ /* 0x004fea0003800000 */
[----:B------:R2:W5:Y:S02]  /*31e10*/  LDG.E.LTC128B.U16 R11, desc[UR46][R216.64+0x42] ;  /* 0x0000422ed80b7981 */ /* 0x000564000c1e1520 */
.L_x_61:
[----:B------:R-:W-:Y:S05]  /*31e20*/  BSYNC B1 ;  /* 0x0000000000017941 */ /* 0x000fea0003800000 */
.L_x_60:
[----:B------:R-:W3:Y:S01]  /*31e30*/  LDL.LU R15, [R1+0x7c4] ;  /* 0x0007c400010f7983 */ /* 0x000ee20000300800 */
[----:B-----5:R-:W-:Y:S01]  /*31e40*/  HADD2.F32 R14, -RZ, R11.H0_H0 ;  /* 0x2000000bff0e7230 */ /* 0x020fe20000004100 */
[----:B------:R-:W-:Y:S04]  /*31e50*/  BSSY B1, `(.L_x_62) ;  /* 0x000000b000017945 */ /* 0x000fe80003800000 */
[----:B------:R-:W-:-:S04]  /*31e60*/  FMUL R14, R14, R16 ;  /* 0x000000100e0e7220 */ /* 0x000fc80000400000 */
[----:B---3--:R-:W-:Y:S01]  /*31e70*/  FFMA R14, R15, R2, R14 ;  /* 0x000000020f0e7223 */ /* 0x008fe2000000000e */
[----:B------:R-:W-:-:S04]  /*31e80*/  @P0 IMAD.MOV.U32 R15, RZ, RZ, R227 ;  /* 0x000000ffff0f0224 */ /* 0x000fc800078e00e3 */
[----:B------:R-:W-:-:S04]  /*31e90*/  F2FP.F16.F32.PACK_AB R14, RZ, R14 ;  /* 0x0000000eff0e723e */ /* 0x000fc800000000ff */
[----:B------:R-:W-:Y:S02]  /*31ea0*/  PRMT R19, R14, 0x7610, R19 ;  /* 0x000076100e137816 */ /* 0x000fe40000000013 */
[----:B------:R-:W-:-:S05]  /*31eb0*/  @P0 MOV R14, R226 ;  /* 0x000000e2000e0202 */ /* 0x000fca0000000f00 */
[----:B------:R3:W-:Y:S01]  /*31ec0*/  @P0 STG.E.U16 desc[UR46][R14.64+0x42], R19 ;  /* 0x000042130e000986 */ /* 0x0007e2000c10152e */
[----:B------:R-:W-:-:S13]  /*31ed0*/  ISETP.GT.AND P0, PT, R0, 0x8, P2 ;  /* 0x000000080000780c */ /* 0x000fda0001704270 */
[----:B---3--:R-:W-:Y:S05]  /*31ee0*/  @!P0 BRA `(.L_x_63) ;  /* 0x0000000000048947 */ /* 0x008fea0003800000 */
[----:B------:R3:W5:Y:S02]  /*31ef0*/  LDG.E.LTC128B.U16 R11, desc[UR46][R6.64+0x40] ;  /* 0x0000402e060b7981 */ /* 0x000764000c1e1520 */
.L_x_63:
[----:B------:R-:W-:Y:S05]  /*31f00*/  BSYNC B1 ;  /* 0x0000000000017941 */ /* 0x000fea0003800000 */
.L_x_62:
        /* <DEDUP_REMOVED lines=10> */
.L_x_65:
[----:B------:R-:W-:Y:S05]  /*31fb0*/  BSYNC B1 ;  /* 0x0000000000017941 */ /* 0x000fea0003800000 */
.L_x_64:
        /* <DEDUP_REMOVED lines=13> */
.L_x_67:
[----:B------:R-:W-:Y:S05]  /*32090*/  BSYNC B1 ;  /* 0x0000000000017941 */ /* 0x000fea0003800000 */
.L_x_66:
        /* <DEDUP_REMOVED lines=8> */
[----:B------:R-:W-:-:S04]  /*32120*/  @P0 MOV R15, R227 ;  /* 0x000000e3000f0202 */ /* 0x000fc80000000f00 */
[----:B------:R-:W-:-:S04]  /*32130*/  F2FP.F16.F32.PACK_AB R14, RZ, R14 ;  /* 0x0000000eff0e723e */ /* 0x000fc800000000ff */
[----:B------:R-:W-:Y:S01]  /*32140*/  PRMT R19, R14, 0x7610, R19 ;  /* 0x000076100e137816 */ /* 0x000fe20000000013 */
[----:B------:R-:W-:-:S05]  /*32150*/  @P0 IMAD.MOV.U32 R14, RZ, RZ, R226 ;  /* 0x000000ffff0e0224 */ /* 0x000fca00078e00e2 */
[----:B------:R2:W-:Y:S01]  /*32160*/  @P0 STG.E.U16 desc[UR46][R14.64+0x50], R19 ;  /* 0x000050130e000986 */ /* 0x0005e2000c10152e */
[----:B------:R-:W-:-:S13]  /*32170*/  ISETP.GT.AND P0, PT, R0, RZ, P1 ;  /* 0x000000ff0000720c */ /* 0x000fda0000f04270 */
[----:B--2---:R-:W-:Y:S05]  /*32180*/  @!P0 BRA `(.L_x_69) ;  /* 0x0000000000048947 */ /* 0x004fea0003800000 */
[----:B------:R2:W5:Y:S02]  /*32190*/  LDG.E.LTC128B.U16 R11, desc[UR46][R216.64+0x52] ;  /* 0x0000522ed80b7981 */ /* 0x000564000c1e1520 */
.L_x_69:
[----:B------:R-:W-:Y:S05]  /*321a0*/  BSYNC B1 ;  /* 0x0000000000017941 */ /* 0x000fea0003800000 */
.L_x_68:
[----:B------:R-:W3:Y:S01]  /*321b0*/  LDL.LU R15, [R1+0x7d4] ;  /* 0x0007d400010f7983 */ /* 0x000ee20000300800 */
[----:B-----5:R-:W-:Y:S01]  /*321c0*/  HADD2.F32 R14, -RZ, R11.H0_H0 ;  /* 0x2000000bff0e7230 */ /* 0x020fe20000004100 */
[----:B------:R-:W-:Y:S04]  /*321d0*/  BSSY B1, `(.L_x_70) ;  /* 0x000000b000017945 */ /* 0x000fe80003800000 */
[----:B------:R-:W-:-:S04]  /*321e0*/  FMUL R14, R14, R16 ;  /* 0x000000100e0e7220 */ /* 0x000fc80000400000 */
[----:B---3--:R-:W-:Y:S01]  /*321f0*/  FFMA R14, R15, R2, R14 ;  /* 0x000000020f0e7223 */ /* 0x008fe2000000000e */
[----:B------:R-:W-:-:S04]  /*32200*/  @P0 IMAD.MOV.U32 R15, RZ, RZ, R227 ;  /* 0x000000ffff0f0224 */ /* 0x000fc800078e00e3 */
[----:B------:R-:W-:-:S04]  /*32210*/  F2FP.F16.F32.PACK_AB R14, RZ, R14 ;  /* 0x0000000eff0e723e */ /* 0x000fc800000000ff */
[----:B------:R-:W-:Y:S01]  /*32220*/  PRMT R19, R14, 0x7610, R19 ;  /* 0x000076100e137816 */ /* 0x000fe20000000013 */
[----:B------:R-:W-:-:S05]  /*32230*/  @P0 IMAD.MOV.U32 R14, RZ, RZ, R226 ;  /* 0x000000ffff0e0224 */ /* 0x000fca00078e00e2 */
[----:B------:R3:W-:Y:S01]  /*32240*/  @P0 STG.E.U16 desc[UR46][R14.64+0x52], R19 ;  /* 0x000052130e000986 */ /* 0x0007e2000c10152e */
[----:B------:R-:W-:-:S13]  /*32250*/  ISETP.GT.AND P0, PT, R0, 0x8, P2 ;  /* 0x000000080000780c */ /* 0x000fda0001704270 */
[----:B---3--:R-:W-:Y:S05]  /*32260*/  @!P0 BRA `(.L_x_71) ;  /* 0x0000000000048947 */ /* 0x008fea0003800000 */
[----:B------:R3:W5:Y:S02]  /*32270*/  LDG.E.LTC128B.U16 R11, desc[UR46][R6.64+0x50] ;  /* 0x0000502e060b7981 */ /* 0x000764000c1e1520 */
.L_x_71:
[----:B------:R-:W-:Y:S05]  /*32280*/  BSYNC B1 ;  /* 0x0000000000017941 */ /* 0x000fea0003800000 */
.L_x_70:
        /* <DEDUP_REMOVED lines=10> */
.L_x_73:
[----:B------:R-:W-:Y:S05]  /*32330*/  BSYNC B1 ;  /* 0x0000000000017941 */ /* 0x000fea0003800000 */
.L_x_72:
        /* <DEDUP_REMOVED lines=13> */
.L_x_75:
[----:B------:R-:W-:Y:S05]  /*32410*/  BSYNC B1 ;  /* 0x0000000000017941 */ /* 0x000fea0003800000 */
.L_x_74:
        /* <DEDUP_REMOVED lines=16> */
.L_x_77:
[----:B------:R-:W-:Y:S05]  /*32520*/  BSYNC B1 ;  /* 0x0000000000017941 */ /* 0x000fea0003800000 */
.L_x_76:
        /* <DEDUP_REMOVED lines=13> */
.L_x_79:
[----:B------:R-:W-:Y:S05]  /*32600*/  BSYNC B1 ;  /* 0x0000000000017941 */ /* 0x000fea0003800000 */
.L_x_78:
        /* <DEDUP_REMOVED lines=10> */
.L_x_81:
[----:B------:R-:W-:Y:S05]  /*326b0*/  BSYNC B1 ;  /* 0x0000000000017941 */ /* 0x000fea0003800000 */
.L_x_80:
        /* <DEDUP_REMOVED lines=13> */
.L_x_83:
[----:B------:R-:W-:Y:S05]  /*32790*/  BSYNC B1 ;  /* 0x0000000000017941 */ /* 0x000fea0003800000 */
.L_x_82:
        /* <DEDUP_REMOVED lines=16> */
.L_x_85:
[----:B------:R-:W-:Y:S05]  /*328a0*/  BSYNC B1 ;  /* 0x0000000000017941 */ /* 0x000fea0003800000 */
.L_x_84:
        /* <DEDUP_REMOVED lines=13> */
.L_x_87:
[----:B------:R-:W-:Y:S05]  /*32980*/  BSYNC B1 ;  /* 0x0000000000017941 */ /* 0x000fea0003800000 */
.L_x_86:
        /* <DEDUP_REMOVED lines=10> */
.L_x_89:
[----:B------:R-:W-:Y:S05]  /*32a30*/  BSYNC B1 ;  /* 0x0000000000017941 */ /* 0x000fea0003800000 */
.L_x_88:
        /* <DEDUP_REMOVED lines=13> */
.L_x_91:
[----:B------:R-:W-:Y:S05]  /*32b10*/  BSYNC B1 ;  /* 0x0000000000017941 */ /* 0x000fea0003800000 */
.L_x_90:
        /* <DEDUP_REMOVED lines=16> */
.L_x_93:
[----:B------:R-:W-:Y:S05]  /*32c20*/  BSYNC B1 ;  /* 0x0000000000017941 */ /* 0x000fea0003800000 */
.L_x_92:
        /* <DEDUP_REMOVED lines=13> */
.L_x_95:
[----:B------:R-:W-:Y:S05]  /*32d00*/  BSYNC B1 ;  /* 0x0000000000017941 */ /* 0x000fea0003800000 */
.L_x_94:
        /* <DEDUP_REMOVED lines=10> */
.L_x_97:
[----:B------:R-:W-:Y:S05]  /*32db0*/  BSYNC B1 ;  /* 0x0000000000017941 */ /* 0x000fea0003800000 */
.L_x_96:
        /* <DEDUP_REMOVED lines=13> */
.L_x_99:
[----:B------:R-:W-:Y:S05]  /*32e90*/  BSYNC B1 ;  /* 0x0000000000017941 */ /* 0x000fea0003800000 */
.L_x_98:
        /* <DEDUP_REMOVED lines=16> */
.L_x_101:
[----:B------:R-:W-:Y:S05]  /*32fa0*/  BSYNC B1 ;  /* 0x0000000000017941 */ /* 0x000fea0003800000 */
.L_x_100:
        /* <DEDUP_REMOVED lines=13> */
.L_x_103:
[----:B------:R-:W-:Y:S05]  /*33080*/  BSYNC B1 ;  /* 0x0000000000017941 */ /* 0x000fea0003800000 */
.L_x_102:
        /* <DEDUP_REMOVED lines=10> */
.L_x_105:
[----:B------:R-:W-:Y:S05]  /*33130*/  BSYNC B1 ;  /* 0x0000000000017941 */ /* 0x000fea0003800000 */
.L_x_104:
        /* <DEDUP_REMOVED lines=13> */
.L_x_107:
[----:B------:R-:W-:Y:S05]  /*33210*/  BSYNC B1 ;  /* 0x0000000000017941 */ /* 0x000fea0003800000 */
.L_x_106:
        /* <DEDUP_REMOVED lines=16> */
.L_x_109:
[----:B------:R-:W-:Y:S05]  /*33320*/  BSYNC B1 ;  /* 0x0000000000017941 */ /* 0x000fea0003800000 */
.L_x_108:
        /* <DEDUP_REMOVED lines=13> */
.L_x_111:
[----:B------:R-:W-:Y:S05]  /*33400*/  BSYNC B1 ;  /* 0x0000000000017941 */ /* 0x000fea0003800000 */
.L_x_110:
        /* <DEDUP_REMOVED lines=10> */
.L_x_113:
[----:B------:R-:W-:Y:S05]  /*334b0*/  BSYNC B1 ;  /* 0x0000000000017941 */ /* 0x000fea0003800000 */
.L_x_112:
        /* <DEDUP_REMOVED lines=13> */
.L_x_115:
[----:B------:R-:W-:Y:S05]  /*33590*/  BSYNC B1 ;  /* 0x0000000000017941 */ /* 0x000fea0003800000 */
.L_x_114:
        /* <DEDUP_REMOVED lines=16> */
.L_x_117:
[----:B------:R-:W-:Y:S05]  /*336a0*/  BSYNC B1 ;  /* 0x0000000000017941 */ /* 0x000fea0003800000 */
.L_x_116:
        /* <DEDUP_REMOVED lines=13> */
.L_x_119:
[----:B------:R-:W-:Y:S05]  /*33780*/  BSYNC B1 ;  /* 0x0000000000017941 */ /* 0x000fea0003800000 */
.L_x_118:
        /* <DEDUP_REMOVED lines=10> */
.L_x_121:
[----:B------:R-:W-:Y:S05]  /*33830*/  BSYNC B1 ;  /* 0x0000000000017941 */ /* 0x000fea0003800000 */
.L_x_120:
        /* <DEDUP_REMOVED lines=13> */
.L_x_123:
[----:B------:R-:W-:Y:S05]  /*33910*/  BSYNC B1 ;  /* 0x0000000000017941 */ /* 0x000fea0003800000 */
.L_x_122:
        /* <DEDUP_REMOVED lines=16> */
.L_x_125:
[----:B------:R-:W-:Y:S05]  /*33a20*/  BSYNC B1 ;  /* 0x0000000000017941 */ /* 0x000fea0003800000 */
.L_x_124:
        /* <DEDUP_REMOVED lines=10> */
[----:B------:R-:W-:-:S05]  /*33ad0*/  IADD3 R234, P0, R10, 0x80, RZ ;  /* 0x000000800aea7810 */ /* 0x000fca0007f1e0ff */
[----:B------:R-:W-:Y:S01]  /*33ae0*/  IMAD.X R20, RZ, RZ, UR7, P0 ;  /* 0x00000007ff147e24 */ /* 0x000fe200080e06ff */
[----:B------:R-:W-:-:S13]  /*33af0*/  ISETP.GT.AND P0, PT, R0, 0x8, P2 ;  /* 0x000000080000780c */ /* 0x000fda0001704270 */
[----:B---3--:R-:W-:Y:S05]  /*33b00*/  @!P0 BRA `(.L_x_127) ;  /* 0x0000000000048947 */ /* 0x008fea0003800000 */
[----:B------:R3:W5:Y:S02]  /*33b10*/  LDG.E.LTC128B.U16 R11, desc[UR46][R6.64+0xc0] ;  /* 0x0000c02e060b7981 */ /* 0x000764000c1e1520 */
.L_x_127:
[----:B------:R-:W-:Y:S05]  /*33b20*/  BSYNC B1 ;  /* 0x0000000000017941 */ /* 0x000fea0003800000 */
.L_x_126:
        /* <DEDUP_REMOVED lines=10> */
.L_x_129:
[----:B------:R-:W-:Y:S05]  /*33bd0*/  BSYNC B1 ;  /* 0x0000000000017941 */ /* 0x000fea0003800000 */
.L_x_128:
        /* <DEDUP_REMOVED lines=10> */
[----:B------:R-:W-:-:S05]  /*33c80*/  IADD3 R232, P0, R10, 0x100, RZ ;  /* 0x000001000ae87810 */ /* 0x000fca0007f1e0ff */
[----:B------:R-:W-:Y:S01]  /*33c90*/  IMAD.X R19, RZ, RZ, UR7, P0 ;  /* 0x00000007ff137e24 */ /* 0x000fe200080e06ff */
[----:B------:R-:W-:-:S13]  /*33ca0*/  ISETP.GT.AND P0, PT, R0, RZ, P2 ;  /* 0x000000ff0000720c */ /* 0x000fda0001704270 */
[----:B---3--:R-:W-:Y:S05]  /*33cb0*/  @!P0 BRA `(.L_x_131) ;  /* 0x0000000000048947 */ /* 0x008fea0003800000 */
[----:B------:R3:W5:Y:S02]  /*33cc0*/  LDG.E.LTC128B.U16 R11, desc[UR46][R216.64+0xd0] ;  /* 0x0000d02ed80b7981 */ /* 0x000764000c1e1520 */
.L_x_131:
[----:B------:R-:W-:Y:S05]  /*33cd0*/  BSYNC B1 ;  /* 0x0000000000017941 */ /* 0x000fea0003800000 */
.L_x_130:
[----:B------:R-:W2:Y:S01]  /*33ce0*/  LDL.LU R15, [R1+0x850] ;  /* 0x00085000010f7983 */ /* 0x000ea20000300800 */
[----:B-----5:R-:W-:Y:S01]  /*33cf0*/  HADD2.F32 R14, -RZ, R11.H0_H0 ;  /* 0x2000000bff0e7230 */ /* 0x020fe20000004100 */
[----:B------:R-:W-:Y:S01]  /*33d00*/  ISETP.GT.AND P1, PT, R3, 0x69, PT ;  /* 0x000000690300780c */ /* 0x000fe20003f24270 */
[----:B------:R-:W-:Y:S01]  /*33d10*/  BSSY B1, `(.L_x_132) ;  /* 0x000000f000017945 */ /* 0x000fe20003800000 */
[----:B------:R0:W-:Y:S01]  /*33d20*/  STL.S16 [R1+0x780], R11 ;  /* 0x0007800b01007387 */ /* 0x0001e20000100600 */
[----:B------:R-:W-:Y:S01]  /*33d30*/  LOP3.LUT R17, R17, 0xffdfffff, RZ, 0xc0, !PT ;  /* 0xffdfffff11117812 */ /* 0x000fe200078ec0ff */
        /* <DEDUP_REMOVED lines=9> */
[----:B0-----:R-:W-:Y:S05]  /*33dd0*/  @!P0 BRA `(.L_x_133) ;  /* 0x0000000000088947 */ /* 0x001fea0003800000 */
[----:B------:R-:W2:Y:S04]  /*33de0*/  LDG.E.LTC128B.U16 R11, desc[UR46][R216.64+0xd2] ;  /* 0x0000d22ed80b7981 */ /* 0x000ea8000c1e1520 */
[----:B--2---:R0:W-:Y:S02]  /*33df0*/  STL [R1+0x780], R11 ;  /* 0x0007800b01007387 */ /* 0x0041e40000100800 */
.L_x_133:
[----:B------:R-:W-:Y:S05]  /*33e00*/  BSYNC B1 ;  /* 0x0000000000017941 */ /* 0x000fea0003800000 */
.L_x_132:
[----:B------:R-:W2:Y:S01]  /*33e10*/  LDL.LU R14, [R1+0x854] ;  /* 0x00085400010e7983 */ /* 0x000ea20000300800 */
[----:B0-----:R-:W-:Y:S01]  /*33e20*/  HADD2.F32 R11, -RZ, R11.H0_H0 ;  /* 0x2000000bff0b7230 */ /* 0x001fe20000004100 */
[----:B------:R-:W-:Y:S01]  /*33e30*/  @P0 MOV R15, R227 ;  /* 0x000000e3000f0202 */ /* 0x000fe20000000f00 */
[----:B------:R-:W-:-:S03]  /*33e40*/  IMAD R225, R20, R8, RZ ;  /* 0x0000000814e17224 */ /* 0x000fc600078e02ff */
[----:B------:R-:W-:Y:S01]  /*33e50*/  FMUL R11, R11, R16 ;  /* 0x000000100b0b7220 */ /* 0x000fe20000400000 */
[----:B------:R-:W-:-:S03]  /*33e60*/  IMAD R225, R234, R9, R225 ;  /* 0x00000009eae17224 */ /* 0x000fc600078e02e1 */
[----:B--2---:R-:W-:Y:S01]  /*33e70*/  FFMA R11, R14, R2, R11 ;  /* 0x000000020e0b7223 */ /* 0x004fe2000000000b */
[----:B------:R-:W-:-:S04]  /*33e80*/  @P0 IMAD.MOV.U32 R14, RZ, RZ, R226 ;  /* 0x000000ffff0e0224 */ /* 0x000fc800078e00e2 */
[----:B------:R-:W-:-:S05]  /*33e90*/  F2FP.F16.F32.PACK_AB R11, RZ, R11 ;  /* 0x0000000bff0b723e */ /* 0x000fca00000000ff */
[----:B------:R0:W-:Y:S02]  /*33ea0*/  @P0 STG.E.U16 desc[UR46][R14.64+0xd2], R11 ;  /* 0x0000d20b0e000986 */ /* 0x0001e4000c10152e */
[----:B0-----:R-:W-:-:S04]  /*33eb0*/  IMAD.WIDE.U32 R14, R234, R8, R220 ;  /* 0x00000008ea0e7225 */ /* 0x001fc800078e00dc */
[----:B------:R-:W-:Y:S01]  /*33ec0*/  IMAD.IADD R11, R15, 0x1, R225 ;  /* 0x000000010f0b7824 */ /* 0x000fe200078e02e1 */
[----:B------:R-:W-:-:S04]  /*33ed0*/  LEA R236, P0, R14, R218, 0x1 ;  /* 0x000000da0eec7211 */ /* 0x000fc800078008ff */
[----:B------:R-:W-:Y:S01]  /*33ee0*/  LEA.HI.X R237, R14, R219, R11, 0x1, P0 ;  /* 0x000000db0eed7211 */ /* 0x000fe200000f0c0b */
[-C--:B------:R-:W-:Y:S02]  /*33ef0*/  IMAD R11, R19, R8.reuse, RZ ;  /* 0x00000008130b7224 */ /* 0x080fe400078e02ff */
[----:B------:R-:W-:-:S04]  /*33f00*/  IMAD.WIDE.U32 R14, R232, R8, R220 ;  /* 0x00000008e80e7225 */ /* 0x000fc800078e00dc */
[----:B------:R-:W-:Y:S01]  /*33f10*/  IMAD R21, R232, R9, R11 ;  /* 0x00000009e8157224 */ /* 0x000fe200078e020b */
[----:B------:R-:W-:-:S03]  /*33f20*/  LEA R22, P0, R14, R218, 0x1 ;  /* 0x000000da0e167211 */ /* 0x000fc600078008ff */
[----:B------:R-:W-:-:S05]  /*33f30*/  IMAD.IADD R11, R15, 0x1, R21 ;  /* 0x000000010f0b7824 */ /* 0x000fca00078e0215 */
[----:B------:R-:W-:Y:S02]  /*33f40*/  LEA.HI.X R23, R14, R219, R11, 0x1, P0 ;  /* 0x000000db0e177211 */ /* 0x000fe400000f0c0b */
[----:B------:R-:W-:-:S03]  /*33f50*/  IADD3 R19, P0, R10, 0x180, RZ ;  /* 0x000001800a137810 */ /* 0x000fc60007f1e0ff */
[----:B------:R0:W-:Y:S01]  /*33f60*/  STL.64 [R1+0x790], R22 ;  /* 0x0007901601007387 */ /* 0x0001e20000100a00 */
[----:B------:R-:W-:-:S05]  /*33f70*/  IADD3.X R10, RZ, UR7, RZ, P0, !PT ;  /* 0x00000007ff0a7c10 */ /* 0x000fca00087fe4ff */
[----:B------:R-:W-:-:S04]  /*33f80*/  IMAD R10, R10, R8, RZ ;  /* 0x000000080a0a7224 */ /* 0x000fc800078e02ff */
[C---:B------:R-:W-:Y:S02]  /*33f90*/  IMAD R9, R19.reuse, R9, R10 ;  /* 0x0000000913097224 */ /* 0x040fe400078e020a */
[----:B------:R-:W-:-:S04]  /*33fa0*/  IMAD.WIDE.U32 R10, R19, R8, R220 ;  /* 0x00000008130a7225 */ /* 0x000fc800078e00dc */
[----:B------:R-:W-:Y:S01]  /*33fb0*/  IMAD.IADD R11, R11, 0x1, R9 ;  /* 0x000000010b0b7824 */ /* 0x000fe200078e0209 */
[----:B------:R-:W-:Y:S01]  /*33fc0*/  LEA R14, P0, R10, R218, 0x1 ;  /* 0x000000da0a0e7211 */ /* 0x000fe200078008ff */
[----:B------:R-:W-:-:S03]  /*33fd0*/  IMAD.MOV.U32 R220, RZ, RZ, R21 ;  /* 0x000000ffffdc7224 */ /* 0x000fc600078e0015 */
[----:B------:R-:W-:Y:S01]  /*33fe0*/  LEA.HI.X R15, R10, R219, R11, 0x1, P0 ;  /* 0x000000db0a0f7211 */ /* 0x000fe200000f0c0b */
[----:B------:R-:W-:-:S04]  /*33ff0*/  IMAD.WIDE.U32 R10, R234, R8, R12 ;  /* 0x00000008ea0a7225 */ /* 0x000fc800078e000c */
[----:B------:R2:W-:Y:S01]  /*34000*/  STL.64 [R1+0x798], R14 ;  /* 0x0007980e01007387 */ /* 0x0005e20000100a00 */
[----:B------:R-:W-:Y:S01]  /*34010*/  IADD3 R11, R225, R11, RZ ;  /* 0x0000000be10b7210 */ /* 0x000fe20007ffe0ff */
[----:B------:R-:W-:-:S04]  /*34020*/  IMAD.WIDE.U32 R234, R234, R8, R228 ;  /* 0x00000008eaea7225 */ /* 0x000fc800078e00e4 */
[----:B------:R-:W-:Y:S01]  /*34030*/  IMAD.WIDE.U32 R10, R222, UR42, R10 ;  /* 0x0000002ade0a7c25 */ /* 0x000fe2000f8e000a */
[----:B------:R-:W-:-:S03]  /*34040*/  IADD3 R225, R225, R235, RZ ;  /* 0x000000ebe1e17210 */ /* 0x000fc60007ffe0ff */
[----:B------:R-:W-:Y:S01]  /*34050*/  IMAD.IADD R11, R223, 0x1, R11 ;  /* 0x00000001df0b7824 */ /* 0x000fe200078e020b */
[----:B0-----:R-:W-:-:S04]  /*34060*/  LEA R22, P0, R10, R218, 0x1 ;  /* 0x000000da0a167211 */ /* 0x001fc800078008ff */
[----:B------:R-:W-:Y:S01]  /*34070*/  LEA.HI.X R23, R10, R219, R11, 0x1, P0 ;  /* 0x000000db0a177211 */ /* 0x000fe200000f0c0b */
[----:B------:R-:W-:-:S04]  /*34080*/  IMAD.WIDE.U32 R10, R232, R8, R12 ;  /* 0x00000008e80a7225 */ /* 0x000fc800078e000c */
[----:B------:R-:W-:Y:S02]  /*34090*/  IMAD.IADD R11, R220, 0x1, R11 ;  /* 0x00000001dc0b7824 */ /* 0x000fe400078e020b */
[----:B------:R-:W-:-:S04]  /*340a0*/  IMAD.WIDE.U32 R232, R232, R8, R228 ;  /* 0x00000008e8e87225 */ /* 0x000fc800078e00e4 */
[----:B------:R-:W-:Y:S01]  /*340b0*/  IMAD.WIDE.U32 R10, R222, UR42, R10 ;  /* 0x0000002ade0a7c25 */ /* 0x000fe2000f8e000a */
[----:B------:R-:W-:-:S03]  /*340c0*/  IADD3 R220, R220, R233, RZ ;  /* 0x000000e9dcdc7210 */ /* 0x000fc60007ffe0ff */
[----:B------:R-:W-:Y:S01]  /*340d0*/  IMAD.WIDE.U32 R228, R19, R8, R228 ;  /* 0x0000000813e47225 */ /* 0x000fe200078e00e4 */
[----:B------:R-:W-:Y:S02]  /*340e0*/  IADD3 R11, R223, R11, RZ ;  /* 0x0000000bdf0b7210 */ /* 0x000fe40007ffe0ff */
[----:B--2---:R-:W-:-:S04]  /*340f0*/  LEA R14, P0, R10, R218, 0x1 ;  /* 0x000000da0a0e7211 */ /* 0x004fc800078008ff */
[----:B------:R-:W-:Y:S01]  /*34100*/  LEA.HI.X R15, R10, R219, R11, 0x1, P0 ;  /* 0x000000db0a0f7211 */ /* 0x000fe200000f0c0b */
[----:B------:R-:W-:Y:S01]  /*34110*/  IMAD.WIDE.U32 R10, R19, R8, R12 ;  /* 0x00000008130a7225 */ /* 0x000fe200078e000c */
[----:B------:R-:W-:-:S03]  /*34120*/  MOV R8, R228 ;  /* 0x000000e400087202 */ /* 0x000fc60000000f00 */
[C---:B------:R-:W-:Y:S02]  /*34130*/  IMAD.IADD R11, R9.reuse, 0x1, R11 ;  /* 0x00000001090b7824 */ /* 0x040fe400078e020b */
[----:B------:R-:W-:Y:S02]  /*34140*/  IMAD.IADD R19, R9, 0x1, R229 ;  /* 0x0000000109137824 */ /* 0x000fe400078e02e5 */
[----:B------:R-:W-:-:S04]  /*34150*/  IMAD.WIDE.U32 R20, R222, UR42, R10 ;  /* 0x0000002ade147c25 */ /* 0x000fc8000f8e000a */
[----:B------:R-:W-:Y:S01]  /*34160*/  IMAD.IADD R11, R223, 0x1, R21 ;  /* 0x00000001df0b7824 */ /* 0x000fe200078e0215 */
[----:B------:R-:W-:Y:S01]  /*34170*/  LEA R10, P0, R20, R218, 0x1 ;  /* 0x000000da140a7211 */ /* 0x000fe200078008ff */
[----:B------:R-:W-:-:S03]  /*34180*/  IMAD.MOV.U32 R9, RZ, RZ, R229 ;  /* 0x000000ffff097224 */ /* 0x000fc600078e00e5 */
[----:B------:R-:W-:Y:S02]  /*34190*/  LEA.HI.X R11, R20, R219, R11, 0x1, P0 ;  /* 0x000000db140b7211 */ /* 0x000fe400000f0c0b */
[----:B------:R-:W-:-:S05]  /*341a0*/  IADD3 R230, P0, R12, R234, RZ ;  /* 0x000000ea0ce67210 */ /* 0x000fca0007f1e0ff */
[----:B------:R-:W-:Y:S02]  /*341b0*/  IMAD.X R231, R13, 0x1, R225, P0 ;  /* 0x000000010de77824 */ /* 0x000fe400000e06e1 */
[----:B------:R-:W-:-:S04]  /*341c0*/  IMAD.WIDE.U32 R230, R222, UR42, R230 ;  /* 0x0000002adee67c25 */ /* 0x000fc8000f8e00e6 */
[----:B------:R-:W-:Y:S01]  /*341d0*/  IMAD.IADD R21, R223, 0x1, R231 ;  /* 0x00000001df157824 */ /* 0x000fe200078e02e7 */
[----:B------:R-:W-:-:S04]  /*341e0*/  LEA R20, P0, R230, R218, 0x1 ;  /* 0x000000dae6147211 */ /* 0x000fc800078008ff */
[----:B------:R-:W-:Y:S02]  /*341f0*/  LEA.HI.X R21, R230, R219, R21, 0x1, P0 ;  /* 0x000000dbe6157211 */ /* 0x000fe400000f0c15 */
[----:B------:R-:W-:-:S05]  /*34200*/  IADD3 R230, P0, R12, R232, RZ ;  /* 0x000000e80ce67210 */ /* 0x000fca0007f1e0ff */
[----:B------:R-:W-:Y:S01]  /*34210*/  IMAD.X R231, R13, 0x1, R220, P0 ;  /* 0x000000010de77824 */ /* 0x000fe200000e06dc */
[-C--:B------:R-:W-:Y:S02]  /*34220*/  IADD3 R228, P0, R12, R8.reuse, RZ ;  /* 0x000000080ce47210 */ /* 0x080fe40007f1e0ff */
[----:B------:R-:W-:-:S03]  /*34230*/  MOV R12, R8 ;  /* 0x00000008000c7202 */ /* 0x000fc60000000f00 */
[----:B------:R-:W-:Y:S02]  /*34240*/  IMAD.X R229, R13, 0x1, R19, P0 ;  /* 0x000000010de57824 */ /* 0x000fe400000e0613 */
[----:B------:R-:W-:Y:S02]  /*34250*/  IMAD.MOV.U32 R13, RZ, RZ, R9 ;  /* 0x000000ffff0d7224 */ /* 0x000fe400078e0009 */
[----:B------:R-:W-:-:S03]  /*34260*/  IMAD.WIDE.U32 R8, R222, UR42, R230 ;  /* 0x0000002ade087c25 */ /* 0x000fc6000f8e00e6 */
[----:B------:R-:W-:Y:S01]  /*34270*/  MOV R231, R13 ;  /* 0x0000000d00e77202 */ /* 0x000fe20000000f00 */
[----:B------:R-:W-:Y:S01]  /*34280*/  IMAD.MOV.U32 R230, RZ, RZ, R12 ;  /* 0x000000ffffe67224 */ /* 0x000fe200078e000c */
[----:B------:R-:W-:Y:S01]  /*34290*/  LEA R12, P0, R8, R218, 0x1 ;  /* 0x000000da080c7211 */ /* 0x000fe200078008ff */
[----:B------:R-:W-:Y:S02]  /*342a0*/  IMAD.IADD R9, R223, 0x1, R9 ;  /* 0x00000001df097824 */ /* 0x000fe400078e0209 */
[----:B------:R-:W-:-:S03]  /*342b0*/  IMAD.WIDE.U32 R228, R222, UR42, R228 ;  /* 0x0000002adee47c25 */ /* 0x000fc6000f8e00e4 */
[----:B------:R-:W-:Y:S01]  /*342c0*/  LEA.HI.X R13, R8, R219, R9, 0x1, P0 ;  /* 0x000000db080d7211 */ /* 0x000fe200000f0c09 */
[----:B------:R-:W-:Y:S01]  /*342d0*/  IMAD.IADD R223, R223, 0x1, R229 ;  /* 0x00000001dfdf7824 */ /* 0x000fe200078e02e5 */
[----:B------:R-:W-:-:S04]  /*342e0*/  LEA R8, P0, R228, R218, 0x1 ;  /* 0x000000dae4087211 */ /* 0x000fc800078008ff */
[----:B------:R-:W-:Y:S02]  /*342f0*/  LEA.HI.X R9, R228, R219, R223, 0x1, P0 ;  /* 0x000000dbe4097211 */ /* 0x000fe400000f0cdf */
[----:B------:R-:W2:Y:S01]  /*34300*/  LDL.LU R223, [R1+0x780] ;  /* 0x0007800001df7983 */ /* 0x000ea20000300800 */
[C---:B------:R-:W-:Y:S01]  /*34310*/  IADD3 R234, P0, R224.reuse, R234, RZ ;  /* 0x000000eae0ea7210 */ /* 0x040fe20007f1e0ff */
[----:B------:R-:W-:Y:S03]  /*34320*/  BSSY B1, `(.L_x_134) ;  /* 0x0000010000017945 */ /* 0x000fe60003800000 */
[----:B------:R-:W-:Y:S02]  /*34330*/  IADD3.X R225, R225, R221, RZ, P0, !PT ;  /* 0x000000dde1e17210 */ /* 0x000fe400007fe4ff */
[----:B------:R-:W-:-:S05]  /*34340*/  IADD3 R232, P0, R224, R232, RZ ;  /* 0x000000e8e0e87210 */ /* 0x000fca0007f1e0ff */
[----:B------:R-:W-:Y:S01]  /*34350*/  IMAD.X R222, R220, 0x1, R221, P0 ;  /* 0x00000001dcde7824 */ /* 0x000fe200000e06dd */
[----:B------:R-:W-:-:S05]  /*34360*/  IADD3 R224, P0, R224, R230, RZ ;  /* 0x000000e6e0e07210 */ /* 0x000fca0007f1e0ff */
[----:B------:R-:W-:Y:S01]  /*34370*/  IMAD.X R19, R19, 0x1, R221, P0 ;  /* 0x0000000113137824 */ /* 0x000fe200000e06dd */
[----:B------:R-:W-:-:S04]  /*34380*/  LEA R220, P0, R234, R218, 0x1 ;  /* 0x000000daeadc7211 */ /* 0x000fc800078008ff */
[----:B------:R-:W-:Y:S02]  /*34390*/  LEA.HI.X R221, R234, R219, R225, 0x1, P0 ;  /* 0x000000dbeadd7211 */ /* 0x000fe400000f0ce1 */
[----:B------:R-:W-:-:S04]  /*343a0*/  LEA R230, P0, R232, R218, 0x1 ;  /* 0x000000dae8e67211 */ /* 0x000fc800078008ff */
[----:B------:R-:W-:Y:S02]  /*343b0*/  LEA.HI.X R231, R232, R219, R222, 0x1, P0 ;  /* 0x000000dbe8e77211 */ /* 0x000fe400000f0cde */
[----:B------:R-:W-:-:S04]  /*343c0*/  LEA R234, P0, R224, R218, 0x1 ;  /* 0x000000dae0ea7211 */ /* 0x000fc800078008ff */
[--C-:B------:R-:W-:Y:S02]  /*343d0*/  LEA.HI.X R235, R224, R219, R19.reuse, 0x1, P0 ;  /* 0x000000dbe0eb7211 */ /* 0x100fe400000f0c13 */
[----:B------:R-:W-:Y:S02]  /*343e0*/  ISETP.GT.AND P0, PT, R0, 0x8, P2 ;  /* 0x000000080000780c */ /* 0x000fe40001704270 */
[----:B--2---:R-:W-:-:S11]  /*343f0*/  PRMT R19, R223, 0x7610, R19 ;  /* 0x00007610df137816 */ /* 0x004fd60000000013 */
[----:B------:R-:W-:Y:S05]  /*34400*/  @!P0 BRA `(.L_x_135) ;  /* 0x0000000000048947 */ /* 0x000fea0003800000 */
[----:B------:R0:W5:Y:S02]  /*34410*/  LDG.E.LTC128B.U16 R19, desc[UR46][R6.64+0xd0] ;  /* 0x0000d02e06137981 */ /* 0x000164000c1e1520 */
.L_x_135:
[----:B------:R-:W-:Y:S05]  /*34420*/  BSYNC B1 ;  /* 0x0000000000017941 */ /* 0x000fea0003800000 */
.L_x_134:
        /* <DEDUP_REMOVED lines=10> */
.L_x_137:
[----:B------:R-:W-:Y:S05]  /*344d0*/  BSYNC B1 ;  /* 0x0000000000017941 */ /* 0x000fea0003800000 */
.L_x_136:
        /* <DEDUP_REMOVED lines=13> */
.L_x_139:
[----:B------:R-:W-:Y:S05]  /*345b0*/  BSYNC B1 ;  /* 0x0000000000017941 */ /* 0x000fea0003800000 */
.L_x_138:
        /* <DEDUP_REMOVED lines=16> */
.L_x_141:
[----:B------:R-:W-:Y:S05]  /*346c0*/  BSYNC B1 ;  /* 0x0000000000017941 */ /* 0x000fea0003800000 */
.L_x_140:
        /* <DEDUP_REMOVED lines=13> */
.L_x_143:
[----:B------:R-:W-:Y:S05]  /*347a0*/  BSYNC B1 ;  /* 0x0000000000017941 */ /* 0x000fea0003800000 */
.L_x_142:
        /* <DEDUP_REMOVED lines=10> */
.L_x_145:
[----:B------:R-:W-:Y:S05]  /*34850*/  BSYNC B1 ;  /* 0x0000000000017941 */ /* 0x000fea0003800000 */
.L_x_144:
        /* <DEDUP_REMOVED lines=13> */
.L_x_147:
[----:B------:R-:W-:Y:S05]  /*34930*/  BSYNC B1 ;  /* 0x0000000000017941 */ /* 0x000fea0003800000 */
.L_x_146:
        /* <DEDUP_REMOVED lines=16> */
.L_x_149:
[----:B------:R-:W-:Y:S05]  /*34a40*/  BSYNC B1 ;  /* 0x0000000000017941 */ /* 0x000fea0003800000 */
.L_x_148:
        /* <DEDUP_REMOVED lines=13> */
.L_x_151:
[----:B------:R-:W-:Y:S05]  /*34b20*/  BSYNC B1 ;  /* 0x0000000000017941 */ /* 0x000fea0003800000 */
.L_x_150:
        /* <DEDUP_REMOVED lines=10> */
.L_x_153:
[----:B------:R-:W-:Y:S05]  /*34bd0*/  BSYNC B1 ;  /* 0x0000000000017941 */ /* 0x000fea0003800000 */
.L_x_152:
        /* <DEDUP_REMOVED lines=13> */
.L_x_155:
[----:B------:R-:W-:Y:S05]  /*34cb0*/  BSYNC B1 ;  /* 0x0000000000017941 */ /* 0x000fea0003800000 */
.L_x_154:
        /* <DEDUP_REMOVED lines=16> */
.L_x_157:
[----:B------:R-:W-:Y:S05]  /*34dc0*/  BSYNC B1 ;  /* 0x0000000000017941 */ /* 0x000fea0003800000 */
.L_x_156:
        /* <DEDUP_REMOVED lines=13> */
.L_x_159:
[----:B------:R-:W-:Y:S05]  /*34ea0*/  BSYNC B1 ;  /* 0x0000000000017941 */ /* 0x000fea0003800000 */
.L_x_158:
        /* <DEDUP_REMOVED lines=10> */
.L_x_161:
[----:B------:R-:W-:Y:S05]  /*34f50*/  BSYNC B1 ;  /* 0x0000000000017941 */ /* 0x000fea0003800000 */
.L_x_160:
        /* <DEDUP_REMOVED lines=13> */
.L_x_163:
[----:B------:R-:W-:Y:S05]  /*35030*/  BSYNC B1 ;  /* 0x0000000000017941 */ /* 0x000fea0003800000 */
.L_x_162:
        /* <DEDUP_REMOVED lines=16> */
.L_x_165:
[----:B------:R-:W-:Y:S05]  /*35140*/  BSYNC B1 ;  /* 0x0000000000017941 */ /* 0x000fea0003800000 */
.L_x_164:
        /* <DEDUP_REMOVED lines=13> */
.L_x_167:
[----:B------:R-:W-:Y:S05]  /*35220*/  BSYNC B1 ;  /* 0x0000000000017941 */ /* 0x000fea0003800000 */
.L_x_166:
        /* <DEDUP_REMOVED lines=10> */
.L_x_169:
[----:B------:R-:W-:Y:S05]  /*352d0*/  BSYNC B1 ;  /* 0x0000000000017941 */ /* 0x000fea0003800000 */
.L_x_168:
        /* <DEDUP_REMOVED lines=13> */
.L_x_171:
[----:B------:R-:W-:Y:S05]  /*353b0*/  BSYNC B1 ;  /* 0x0000000000017941 */ /* 0x000fea0003800000 */
.L_x_170:
        /* <DEDUP_REMOVED lines=16> */
.L_x_173:
[----:B------:R-:W-:Y:S05]  /*354c0*/  BSYNC B1 ;  /* 0x0000000000017941 */ /* 0x000fea0003800000 */
.L_x_172:
        /* <DEDUP_REMOVED lines=13> */
.L_x_175:
[----:B------:R-:W-:Y:S05]  /*355a0*/  BSYNC B1 ;  /* 0x0000000000017941 */ /* 0x000fea0003800000 */
.L_x_174:
        /* <DEDUP_REMOVED lines=10> */
.L_x_177:
[----:B------:R-:W-:Y:S05]  /*35650*/  BSYNC B1 ;  /* 0x0000000000017941 */ /* 0x000fea0003800000 */
.L_x_176:
        /* <DEDUP_REMOVED lines=13> */
.L_x_179:
[----:B------:R-:W-:Y:S05]  /*35730*/  BSYNC B1 ;  /* 0x0000000000017941 */ /* 0x000fea0003800000 */
.L_x_178:
        /* <DEDUP_REMOVED lines=16> */
.L_x_181:
[----:B------:R-:W-:Y:S05]  /*35840*/  BSYNC B1 ;  /* 0x0000000000017941 */ /* 0x000fea0003800000 */
.L_x_180:
        /* <DEDUP_REMOVED lines=13> */
.L_x_183:
[----:B------:R-:W-:Y:S05]  /*35920*/  BSYNC B1 ;  /* 0x0000000000017941 */ /* 0x000fea0003800000 */
.L_x_182:
        /* <DEDUP_REMOVED lines=10> */
.L_x_185:
[----:B------:R-:W-:Y:S05]  /*359d0*/  BSYNC B1 ;  /* 0x0000000000017941 */ /* 0x000fea0003800000 */
.L_x_184:
        /* <DEDUP_REMOVED lines=13> */
.L_x_187:
[----:B------:R-:W-:Y:S05]  /*35ab0*/  BSYNC B1 ;  /* 0x0000000000017941 */ /* 0x000fea0003800000 */
.L_x_186:
        /* <DEDUP_REMOVED lines=16> */
.L_x_189:
[----:B------:R-:W-:Y:S05]  /*35bc0*/  BSYNC B1 ;  /* 0x0000000000017941 */ /* 0x000fea0003800000 */
.L_x_188:
        /* <DEDUP_REMOVED lines=13> */
.L_x_191:
[----:B------:R-:W-:Y:S05]  /*35ca0*/  BSYNC B1 ;  /* 0x0000000000017941 */ /* 0x000fea0003800000 */
.L_x_190:
        /* <DEDUP_REMOVED lines=10> */
.L_x_193:
[----:B------:R-:W-:Y:S05]  /*35d50*/  BSYNC B1 ;  /* 0x0000000000017941 */ /* 0x000fea0003800000 */
.L_x_192:
        /* <DEDUP_REMOVED lines=13> */
.L_x_195:
[----:B------:R-:W-:Y:S05]  /*35e30*/  BSYNC B1 ;  /* 0x0000000000017941 */ /* 0x000fea0003800000 */
.L_x_194:
        /* <DEDUP_REMOVED lines=16> */
.L_x_197:
[----:B------:R-:W-:Y:S05]  /*35f40*/  BSYNC B1 ;  /* 0x0000000000017941 */ /* 0x000fea0003800000 */
.L_x_196:
        /* <DEDUP_REMOVED lines=13> */
.L_x_199:
[----:B------:R-:W-:Y:S05]  /*36020*/  BSYNC B1 ;  /* 0x0000000000017941 */ /* 0x000fea0003800000 */
.L_x_198:
        /* <DEDUP_REMOVED lines=10> */
.L_x_201:
[----:B------:R-:W-:Y:S05]  /*360d0*/  BSYNC B1 ;  /* 0x0000000000017941 */ /* 0x000fea0003800000 */
.L_x_200:
[----:B------:R-:W3:Y:S01]  /*360e0*/  LDL.LU R219, [R1+0x8dc] ;  /* 0x0008dc0001db7983 */ /* 0x000ee20000300800 */
[----:B-----5:R-:W-:Y:S01]  /*360f0*/  HADD2.F32 R218, -RZ, R19.H0_H0 ;  /* 0x20000013ffda7230 */ /* 0x020fe20000004100 */
[----:B------:R-:W-:Y:S01]  /*36100*/  ISETP.GT.AND P3, PT, R3, 0xb0, PT ;  /* 0x000000b00300780c */ /* 0x000fe20003f64270 */
[----:B------:R-:W-:Y:S03]  /*36110*/  BSSY B1, `(.L_x_202) ;  /* 0x0000008000017945 */ /* 0x000fe60003800000 */
[----:B------:R-:W-:-:S04]  /*36120*/  FMUL R218, R218, R16 ;  /* 0x00000010dada7220 */ /* 0x000fc80000400000 */
[----:B---3--:R-:W-:-:S05]  /*36130*/  FFMA R218, R219, R2, R218 ;  /* 0x00000002dbda7223 */ /* 0x008fca00000000da */
[----:B------:R-:W-:-:S05]  /*36140*/  F2FP.F16.F32.PACK_AB R218, RZ, R218 ;  /* 0x000000daffda723e */ /* 0x000fca00000000ff */
[----:B------:R3:W-:Y:S01]  /*36150*/  @P0 STG.E.U16 desc[UR46][R4.64+0x152], R218 ;  /* 0x000152da04000986 */ /* 0x0007e2000c10152e */
[----:B------:R-:W-:-:S13]  /*36160*/  ISETP.GT.AND P0, PT, R0, RZ, P3 ;  /* 0x000000ff0000720c */ /* 0x000fda0001f04270 */
[----:B---3--:R-:W-:Y:S05]  /*36170*/  @!P0 BRA `(.L_x_203) ;  /* 0x0000000000048947 */ /* 0x008fea0003800000 */
[----:B------:R3:W5:Y:S02]  /*36180*/  LDG.E.LTC128B.U16 R19, desc[UR46][R216.64+0x160] ;  /* 0x0001602ed8137981 */ /* 0x000764000c1e1520 */
.L_x_203:
[----:B------:R-:W-:Y:S05]  /*36190*/  BSYNC B1 ;  /* 0x0000000000017941 */ /* 0x000fea0003800000 */
.L_x_202:
[----:B------:R-:W2:Y:S01]  /*361a0*/  LDL.LU R219, [R1+0x8e0] ;  /* 0x0008e00001db7983 */ /* 0x000ea20000300800 */
[----:B-----5:R-:W-:Y:S01]  /*361b0*/  HADD2.F32 R218, -RZ, R19.H0_H0 ;  /* 0x20000013ffda7230 */ /* 0x020fe20000004100 */
[----:B------:R-:W-:Y:S01]  /*361c0*/  ISETP.GT.AND P2, PT, R3, 0xb1, PT ;  /* 0x000000b10300780c */ /* 0x000fe20003f44270 */
[----:B------:R-:W-:Y:S03]  /*361d0*/  BSSY B1, `(.L_x_204) ;  /* 0x000000b000017945 */ /* 0x000fe60003800000 */
[----:B------:R-:W-:-:S04]  /*361e0*/  FMUL R218, R218, R16 ;  /* 0x00000010dada7220 */ /* 0x000fc80000400000 */
        /* <DEDUP_REMOVED lines=9> */
.L_x_205:
[----:B------:R-:W-:Y:S05]  /*36280*/  BSYNC B1 ;  /* 0x0000000000017941 */ /* 0x000fea0003800000 */
.L_x_204:
        /* <DEDUP_REMOVED lines=13> */
.L_x_207:
[----:B------:R-:W-:Y:S05]  /*36360*/  BSYNC B1 ;  /* 0x0000000000017941 */ /* 0x000fea0003800000 */
.L_x_206:
        /* <DEDUP_REMOVED lines=10> */
.L_x_209:
[----:B------:R-:W-:Y:S05]  /*36410*/  BSYNC B1 ;  /* 0x0000000000017941 */ /* 0x000fea0003800000 */
.L_x_208:
        /* <DEDUP_REMOVED lines=11> */
.L_x_211:
[----:B------:R-:W-:Y:S05]  /*364d0*/  BSYNC B1 ;  /* 0x0000000000017941 */ /* 0x000fea0003800000 */
.L_x_210:
[----:B------:R-:W2:Y:S01]  /*364e0*/  LDL.LU R219, [R1+0x8f0] ;  /* 0x0008f00001db7983 */ /* 0x000ea20000300800 */
[----:B-----5:R-:W-:Y:S01]  /*364f0*/  HADD2.F32 R218, -RZ, R19.H0_H0 ;  /* 0x20000013ffda7230 */ /* 0x020fe20000004100 */
[----:B------:R-:W-:Y:S04]  /*36500*/  BSSY B1, `(.L_x_212) ;  /* 0x000000c000017945 */ /* 0x000fe80003800000 */
[----:B------:R-:W-:-:S04]  /*36510*/  FMUL R218, R218, R16 ;  /* 0x00000010dada7220 */ /* 0x000fc80000400000 */
[----:B--2---:R-:W-:Y:S01]  /*36520*/  FFMA R218, R219, R2, R218 ;  /* 0x00000002dbda7223 */ /* 0x004fe200000000da */
[----:B------:R-:W-:-:S04]  /*36530*/  @P0 IMAD.MOV.U32 R219, RZ, RZ, R227 ;  /* 0x000000ffffdb0224 */ /* 0x000fc800078e00e3 */
[----:B------:R-:W-:-:S04]  /*36540*/  F2FP.F16.F32.PACK_AB R218, RZ, R218 ;  /* 0x000000daffda723e */ /* 0x000fc800000000ff */
[----:B------:R-:W-:Y:S02]  /*36550*/  PRMT R222, R218, 0x7610, R222 ;  /* 0x00007610dade7816 */ /* 0x000fe400000000de */
[----:B------:R-:W-:-:S05]  /*36560*/  @P0 MOV R218, R226 ;  /* 0x000000e200da0202 */ /* 0x000fca0000000f00 */
[----:B------:R2:W-:Y:S01]  /*36570*/  @P0 STG.E.U16 desc[UR46][R218.64+0x170], R222 ;  /* 0x000170deda000986 */ /* 0x0005e2000c10152e */
[----:B------:R-:W-:-:S04]  /*36580*/  ISETP.GT.AND P0, PT, R3, 0xb9, PT ;  /* 0x000000b90300780c */ /* 0x000fc80003f04270 */
[----:B------:R-:W-:-:S13]  /*36590*/  ISETP.GT.AND P4, PT, R0, RZ, P0 ;  /* 0x000000ff0000720c */ /* 0x000fda0000784270 */
[----:B--2---:R-:W-:Y:S05]  /*365a0*/  @!P4 BRA `(.L_x_213) ;  /* 0x000000000004c947 */ /* 0x004fea0003800000 */
[----:B------:R2:W5:Y:S02]  /*365b0*/  LDG.E.LTC128B.U16 R19, desc[UR46][R216.64+0x172] ;  /* 0x0001722ed8137981 */ /* 0x000564000c1e1520 */
.L_x_213:
[----:B------:R-:W-:Y:S05]  /*365c0*/  BSYNC B1 ;  /* 0x0000000000017941 */ /* 0x000fea0003800000 */
.L_x_212:
        /* <DEDUP_REMOVED lines=13> */
.L_x_215:
[----:B------:R-:W-:Y:S05]  /*366a0*/  BSYNC B1 ;  /* 0x0000000000017941 */ /* 0x000fea0003800000 */
.L_x_214:
        /* <DEDUP_REMOVED lines=10> */
.L_x_217:
[----:B------:R-:W-:Y:S05]  /*36750*/  BSYNC B1 ;  /* 0x0000000000017941 */ /* 0x000fea0003800000 */
.L_x_216:
[----:B------:R-:W3:Y:S01]  /*36760*/  LDL.LU R222, [R1+0x8fc] ;  /* 0x0008fc0001de7983 */ /* 0x000ee20000300800 */
[----:B-----5:R-:W-:Y:S02]  /*36770*/  HADD2.F32 R218, -RZ, R19.H0_H0 ;  /* 0x20000013ffda7230 */ /* 0x020fe40000004100 */
[----:B------:R-:W-:Y:S01]  /*36780*/  IMAD.U32 R228, RZ, RZ, UR8 ;  /* 0x00000008ffe47e24 */ /* 0x000fe2000f8e00ff */
[----:B------:R-:W-:Y:S01]  /*36790*/  USHF.L.U64.HI UR4, UR8, 0x8, UR9 ;  /* 0x0000000808047899 */ /* 0x000fe20008010209 */
[----:B------:R-:W4:Y:S01]  /*367a0*/  LDL.LU R219, [R1+0x600] ;  /* 0x0006000001db7983 */ /* 0x000f220000300800 */
[----:B------:R-:W-:-:S04]  /*367b0*/  FMUL R218, R218, R16 ;  /* 0x00000010dada7220 */ /* 0x000fc80000400000 */
[----:B---3--:R-:W-:-:S05]  /*367c0*/  FFMA R218, R222, R2, R218 ;  /* 0x00000002deda7223 */ /* 0x008fca00000000da */
[----:B------:R-:W-:-:S05]  /*367d0*/  F2FP.F16.F32.PACK_AB R218, RZ, R218 ;  /* 0x000000daffda723e */ /* 0x000fca00000000ff */
[----:B------:R3:W-:Y:S01]  /*367e0*/  @P4 STG.E.U16 desc[UR46][R4.64+0x172], R218 ;  /* 0x000172da04004986 */ /* 0x0007e2000c10152e */
[----:B------:R-:W-:-:S04]  /*367f0*/  LEA R228, P4, R228, R226, 0x8 ;  /* 0x000000e2e4e47211 */ /* 0x000fc800078840ff */
[----:B------:R-:W-:Y:S02]  /*36800*/  IADD3.X R229, R227, UR4, RZ, P4, !PT ;  /* 0x00000004e3e57c10 */ /* 0x000fe4000a7fe4ff */
[----:B------:R-:W-:-:S13]  /*36810*/  ISETP.GT.AND P4, PT, R0, 0x80, P5 ;  /* 0x000000800000780c */ /* 0x000fda0002f84270 */
[----:B------:R-:W3:Y:S01]  /*36820*/  @P4 LDG.E.LTC128B.U16 R19, desc[UR46][R236.64] ;  /* 0x0000002eec134981 */ /* 0x000ee2000c1e1520 */
[----:B------:R-:W-:Y:S01]  /*36830*/  BSSY B1, `(.L_x_218) ;  /* 0x000000a000017945 */ /* 0x000fe20003800000 */
[----:B---3--:R-:W-:-:S05]  /*36840*/  HADD2.F32 R218, -RZ, R19.H0_H0 ;  /* 0x20000013ffda7230 */ /* 0x008fca0000004100 */
[----:B------:R-:W-:-:S04]  /*36850*/  FMUL R218, R218, R16 ;  /* 0x00000010dada7220 */ /* 0x000fc80000400000 */
[----:B----4-:R-:W-:-:S05]  /*36860*/  FFMA R218, R219, R2, R218 ;  /* 0x00000002dbda7223 */ /* 0x010fca00000000da */
[----:B------:R-:W-:-:S05]  /*36870*/  F2FP.F16.F32.PACK_AB R218, RZ, R218 ;  /* 0x000000daffda723e */ /* 0x000fca00000000ff */
[----:B------:R3:W-:Y:S01]  /*36880*/  @P4 STG.E.U16 desc[UR46][R228.64], R218 ;  /* 0x000000dae4004986 */ /* 0x0007e2000c10152e */
[----:B------:R-:W-:-:S04]  /*36890*/  LOP3.LUT P4, RZ, R17, 0x2, RZ, 0xc0, !PT ;  /* 0x0000000211ff7812 */ /* 0x000fc8000788c0ff */
[----:B------:R-:W-:-:S13]  /*368a0*/  ISETP.GT.AND P4, PT, R0, 0x80, P4 ;  /* 0x000000800000780c */ /* 0x000fda0002784270 */
[----:B---3--:R-:W-:Y:S05]  /*368b0*/  @!P4 BRA `(.L_x_219) ;  /* 0x000000000004c947 */ /* 0x008fea0003800000 */
[----:B------:R3:W5:Y:S02]  /*368c0*/  LDG.E.LTC128B.U16 R19, desc[UR46][R22.64+0x2] ;  /* 0x0000022e16137981 */ /* 0x000764000c1e1520 */
.L_x_219:
[----:B------:R-:W-:Y:S05]  /*368d0*/  BSYNC B1 ;  /* 0x0000000000017941 */ /* 0x000fea0003800000 */
.L_x_218:
[----:B------:R-:W4:Y:S04]  /*368e0*/  LDL.LU R219, [R1+0x604] ;  /* 0x0006040001db7983 */ /* 0x000f280000300800 */
[----:B------:R-:W2:Y:S01]  /*368f0*/  LDL R233, [R1+0x904] ;  /* 0x0009040001e97983 */ /* 0x000ea20000100800 */
[----:B-----5:R-:W-:Y:S01]  /*36900*/  HADD2.F32 R218, -RZ, R19.H0_H0 ;  /* 0x20000013ffda7230 */ /* 0x020fe20000004100 */
[----:B------:R-:W-:Y:S01]  /*36910*/  BSSY B1, `(.L_x_220) ;  /* 0x000000f000017945 */ /* 0x000fe20003800000 */
[----:B------:R-:W-:-:S03]  /*36920*/  IMAD.U32 R223, RZ, RZ, UR8 ;  /* 0x00000008ffdf7e24 */ /* 0x000fc6000f8e00ff */
[----:B------:R-:W-:Y:S02]  /*36930*/  FMUL R218, R218, R16 ;  /* 0x00000010dada7220 */ /* 0x000fe40000400000 */
[----:B------:R-:W-:Y:S02]  /*36940*/  SHF.L.U32 R223, R223, 0x4, RZ ;  /* 0x00000004dfdf7819 */ /* 0x000fe400000006ff */
[----:B----4-:R-:W-:Y:S01]  /*36950*/  FFMA R218, R219, R2, R218 ;  /* 0x00000002dbda7223 */ /* 0x010fe200000000da */
[----:B------:R-:W-:-:S04]  /*36960*/  @P4 IMAD.MOV.U32 R219, RZ, RZ, R229 ;  /* 0x000000ffffdb4224 */ /* 0x000fc800078e00e5 */
[----:B------:R-:W-:-:S04]  /*36970*/  F2FP.F16.F32.PACK_AB R218, RZ, R218 ;  /* 0x000000daffda723e */ /* 0x000fc800000000ff */
[----:B------:R-:W-:Y:S01]  /*36980*/  PRMT R222, R218, 0x7610, R222 ;  /* 0x00007610dade7816 */ /* 0x000fe200000000de */
[----:B------:R-:W-:-:S05]  /*36990*/  @P4 IMAD.MOV.U32 R218, RZ, RZ, R228 ;  /* 0x000000ffffda4224 */ /* 0x000fca00078e00e4 */
[----:B------:R4:W-:Y:S02]  /*369a0*/  @P4 STG.E.U16 desc[UR46][R218.64+0x2], R222 ;  /* 0x000002deda004986 */ /* 0x0009e4000c10152e */
[----:B----4-:R-:W-:-:S04]  /*369b0*/  IADD3 R218, P4, R228, R223, RZ ;  /* 0x000000dfe4da7210 */ /* 0x010fc80007f9e0ff */
[----:B--2---:R-:W-:Y:S02]  /*369c0*/  IADD3.X R219, R229, R233, RZ, P4, !PT ;  /* 0x000000e9e5db7210 */ /* 0x004fe400027fe4ff */
[----:B------:R-:W-:-:S13]  /*369d0*/  ISETP.GT.AND P4, PT, R0, 0x88, P5 ;  /* 0x000000880000780c */ /* 0x000fda0002f84270 */
[----:B------:R-:W-:Y:S05]  /*369e0*/  @!P4 BRA `(.L_x_221) ;  /* 0x000000000004c947 */ /* 0x000fea0003800000 */
[----:B------:R2:W5:Y:S02]  /*369f0*/  LDG.E.LTC128B.U16 R19, desc[UR46][R220.64] ;  /* 0x0000002edc137981 */ /* 0x000564000c1e1520 */
.L_x_221:
[----:B------:R-:W-:Y:S05]  /*36a00*/  BSYNC B1 ;  /* 0x0000000000017941 */ /* 0x000fea0003800000 */
.L_x_220:
[----:B--2---:R-:W2:Y:S01]  /*36a10*/  LDL.LU R221, [R1+0x608] ;  /* 0x0006080001dd7983 */ /* 0x004ea20000300800 */
[----:B-----5:R-:W-:Y:S01]  /*36a20*/  HADD2.F32 R220, -RZ, R19.H0_H0 ;  /* 0x20000013ffdc7230 */ /* 0x020fe20000004100 */
[----:B------:R-:W-:Y:S04]  /*36a30*/  BSSY B1, `(.L_x_222) ;  /* 0x0000009000017945 */ /* 0x000fe80003800000 */
[----:B------:R-:W-:-:S04]  /*36a40*/  FMUL R220, R220, R16 ;  /* 0x00000010dcdc7220 */ /* 0x000fc80000400000 */
[----:B--2---:R-:W-:-:S05]  /*36a50*/  FFMA R220, R221, R2, R220 ;  /* 0x00000002dddc7223 */ /* 0x004fca00000000dc */
[----:B------:R-:W-:-:S05]  /*36a60*/  F2FP.F16.F32.PACK_AB R220, RZ, R220 ;  /* 0x000000dcffdc723e */ /* 0x000fca00000000ff */
[----:B------:R2:W-:Y:S01]  /*36a70*/  @P4 STG.E.U16 desc[UR46][R218.64], R220 ;  /* 0x000000dcda004986 */ /* 0x0005e2000c10152e */
[----:B------:R-:W-:-:S04]  /*36a80*/  LOP3.LUT P4, RZ, R17, 0x2, RZ, 0xc0, !PT ;  /* 0x0000000211ff7812 */ /* 0x000fc8000788c0ff */
[----:B------:R-:W-:-:S13]  /*36a90*/  ISETP.GT.AND P4, PT, R0, 0x88, P4 ;  /* 0x000000880000780c */ /* 0x000fda0002784270 */
[----:B--2---:R-:W-:Y:S05]  /*36aa0*/  @!P4 BRA `(.L_x_223) ;  /* 0x000000000004c947 */ /* 0x004fea0003800000 */
[----:B------:R2:W5:Y:S02]  /*36ab0*/  LDG.E.LTC128B.U16 R19, desc[UR46][R20.64+0x2] ;  /* 0x0000022e14137981 */ /* 0x000564000c1e1520 */
.L_x_223:
[----:B------:R-:W-:Y:S05]  /*36ac0*/  BSYNC B1 ;  /* 0x0000000000017941 */ /* 0x000fea0003800000 */
.L_x_222:
[----:B------:R-:W4:Y:S01]  /*36ad0*/  LDL.LU R221, [R1+0x60c] ;  /* 0x00060c0001dd7983 */ /* 0x000f220000300800 */
[----:B-----5:R-:W-:Y:S01]  /*36ae0*/  HADD2.F32 R220, -RZ, R19.H0_H0 ;  /* 0x20000013ffdc7230 */ /* 0x020fe20000004100 */
[----:B------:R-:W-:Y:S04]  /*36af0*/  BSSY B1, `(.L_x_224) ;  /* 0x0000009000017945 */ /* 0x000fe80003800000 */
[----:B------:R-:W-:-:S04]  /*36b00*/  FMUL R220, R220, R16 ;  /* 0x00000010dcdc7220 */ /* 0x000fc80000400000 */
[----:B----4-:R-:W-:-:S05]  /*36b10*/  FFMA R220, R221, R2, R220 ;  /* 0x00000002dddc7223 */ /* 0x010fca00000000dc */
[----:B------:R-:W-:-:S05]  /*36b20*/  F2FP.F16.F32.PACK_AB R220, RZ, R220 ;  /* 0x000000dcffdc723e */ /* 0x000fca00000000ff */
[----:B------:R4:W-:Y:S01]  /*36b30*/  @P4 STG.E.U16 desc[UR46][R218.64+0x2], R220 ;  /* 0x000002dcda004986 */ /* 0x0009e2000c10152e */
[----:B------:R-:W-:-:S04]  /*36b40*/  LOP3.LUT P4, RZ, R17, 0x4, RZ, 0xc0, !PT ;  /* 0x0000000411ff7812 */ /* 0x000fc8000788c0ff */
[----:B------:R-:W-:-:S13]  /*36b50*/  ISETP.GT.AND P4, PT, R0, 0x80, P4 ;  /* 0x000000800000780c */ /* 0x000fda0002784270 */
[----:B----4-:R-:W-:Y:S05]  /*36b60*/  @!P4 BRA `(.L_x_225) ;  /* 0x000000000004c947 */ /* 0x010fea0003800000 */
[----:B------:R4:W5:Y:S02]  /*36b70*/  LDG.E.LTC128B.U16 R19, desc[UR46][R22.64+0x10] ;  /* 0x0000102e16137981 */ /* 0x000964000c1e1520 */
.L_x_225:
[----:B------:R-:W-:Y:S05]  /*36b80*/  BSYNC B1 ;  /* 0x0000000000017941 */ /* 0x000fea0003800000 */
.L_x_224:
[----:B------:R-:W2:Y:S01]  /*36b90*/  LDL.LU R221, [R1+0x610] ;  /* 0x0006100001dd7983 */ /* 0x000ea20000300800 */
        /* <DEDUP_REMOVED lines=9> */
[----:B------:R-:W-:-:S04]  /*36c30*/  LOP3.LUT P4, RZ, R17, 0x8, RZ, 0xc0, !PT ;  /* 0x0000000811ff7812 */ /* 0x000fc8000788c0ff */
[----:B------:R-:W-:-:S13]  /*36c40*/  ISETP.GT.AND P4, PT, R0, 0x80, P4 ;  /* 0x000000800000780c */ /* 0x000fda0002784270 */
[----:B--2---:R-:W-:Y:S05]  /*36c50*/  @!P4 BRA `(.L_x_227) ;  /* 0x000000000004c947 */ /* 0x004fea0003800000 */
[----:B------:R2:W5:Y:S02]  /*36c60*/  LDG.E.LTC128B.U16 R19, desc[UR46][R22.64+0x12] ;  /* 0x0000122e16137981 */ /* 0x000564000c1e1520 */
.L_x_227:
[----:B------:R-:W-:Y:S05]  /*36c70*/  BSYNC B1 ;  /* 0x0000000000017941 */ /* 0x000fea0003800000 */
.L_x_226:
        /* <DEDUP_REMOVED lines=10> */
[----:B------:R-:W-:-:S04]  /*36d20*/  LOP3.LUT P4, RZ, R17, 0x4, RZ, 0xc0, !PT ;  /* 0x0000000411ff7812 */ /* 0x000fc8000788c0ff */
[----:B------:R-:W-:-:S13]  /*36d30*/  ISETP.GT.AND P4, PT, R0, 0x88, P4 ;  /* 0x000000880000780c */ /* 0x000fda0002784270 */
[----:B---3--:R-:W-:Y:S05]  /*36d40*/  @!P4 BRA `(.L_x_229) ;  /* 0x000000000004c947 */ /* 0x008fea0003800000 */
[----:B------:R3:W5:Y:S02]  /*36d50*/  LDG.E.LTC128B.U16 R19, desc[UR46][R20.64+0x10] ;  /* 0x0000102e14137981 */ /* 0x000764000c1e1520 */
.L_x_229:
[----:B------:R-:W-:Y:S05]  /*36d60*/  BSYNC B1 ;  /* 0x0000000000017941 */ /* 0x000fea0003800000 */
.L_x_228:
[----:B------:R-:W2:Y:S01]  /*36d70*/  LDL.LU R221, [R1+0x618] ;  /* 0x0006180001dd7983 */ /* 0x000ea20000300800 */
        /* <DEDUP_REMOVED lines=10> */
.L_x_231:
[----:B------:R-:W-:Y:S05]  /*36e20*/  BSYNC B1 ;  /* 0x0000000000017941 */ /* 0x000fea0003800000 */
.L_x_230:
[----:B------:R-:W3:Y:S01]  /*36e30*/  LDL.LU R221, [R1+0x61c] ;  /* 0x00061c0001dd7983 */ /* 0x000ee20000300800 */
[----:B-----5:R-:W-:Y:S01]  /*36e40*/  HADD2.F32 R220, -RZ, R19.H0_H0 ;  /* 0x20000013ffdc7230 */ /* 0x020fe20000004100 */
[----:B------:R-:W-:Y:S04]  /*36e50*/  BSSY B1, `(.L_x_232) ;  /* 0x0000009000017945 */ /* 0x000fe80003800000 */
[----:B------:R-:W-:-:S04]  /*36e60*/  FMUL R220, R220, R16 ;  /* 0x00000010dcdc7220 */ /* 0x000fc80000400000 */
[----:B---3--:R-:W-:-:S05]  /*36e70*/  FFMA R220, R221, R2, R220 ;  /* 0x00000002dddc7223 */ /* 0x008fca00000000dc */
[----:B------:R-:W-:-:S05]  /*36e80*/  F2FP.F16.F32.PACK_AB R220, RZ, R220 ;  /* 0x000000dcffdc723e */ /* 0x000fca00000000ff */
[----:B------:R3:W-:Y:S01]  /*36e90*/  @P4 STG.E.U16 desc[UR46][R218.64+0x12], R220 ;  /* 0x000012dcda004986 */ /* 0x0007e2000c10152e */
[----:B------:R-:W-:-:S04]  /*36ea0*/  LOP3.LUT P4, RZ, R17, 0x10, RZ, 0xc0, !PT ;  /* 0x0000001011ff7812 */ /* 0x000fc8000788c0ff */
[----:B------:R-:W-:-:S13]  /*36eb0*/  ISETP.GT.AND P4, PT, R0, 0x80, P4 ;  /* 0x000000800000780c */ /* 0x000fda0002784270 */
[----:B---3--:R-:W-:Y:S05]  /*36ec0*/  @!P4 BRA `(.L_x_233) ;  /* 0x000000000004c947 */ /* 0x008fea0003800000 */
[----:B------:R3:W5:Y:S02]  /*36ed0*/  LDG.E.LTC128B.U16 R19, desc[UR46][R22.64+0x20] ;  /* 0x0000202e16137981 */ /* 0x000764000c1e1520 */
.L_x_233:
[----:B------:R-:W-:Y:S05]  /*36ee0*/  BSYNC B1 ;  /* 0x0000000000017941 */ /* 0x000fea0003800000 */
.L_x_232:
[----:B------:R-:W2:Y:S01]  /*36ef0*/  LDL.LU R221, [R1+0x620] ;  /* 0x0006200001dd7983 */ /* 0x000ea20000300800 */
[----:B-----5:R-:W-:Y:S01]  /*36f00*/  HADD2.F32 R220, -RZ, R19.H0_H0 ;  /* 0x20000013ffdc7230 */ /* 0x020fe20000004100 */
[----:B------:R-:W-:Y:S04]  /*36f10*/  BSSY B1, `(.L_x_234) ;  /* 0x000000c000017945 */ /* 0x000fe80003800000 */
[----:B------:R-:W-:-:S04]  /*36f20*/  FMUL R220, R220, R16 ;  /* 0x00000010dcdc7220 */ /* 0x000fc80000400000 */
[----:B--2---:R-:W-:Y:S01]  /*36f30*/  FFMA R220, R221, R2, R220 ;  /* 0x00000002dddc7223 */ /* 0x004fe200000000dc */
[----:B------:R-:W-:-:S04]  /*36f40*/  @P4 MOV R221, R229 ;  /* 0x000000e500dd4202 */ /* 0x000fc80000000f00 */
        /* <DEDUP_REMOVED lines=8> */
.L_x_235:
[----:B------:R-:W-:Y:S05]  /*36fd0*/  BSYNC B1 ;  /* 0x0000000000017941 */ /* 0x000fea0003800000 */
.L_x_234:
        /* <DEDUP_REMOVED lines=10> */
[----:B------:R-:W-:-:S04]  /*37080*/  LOP3.LUT P4, RZ, R17, 0x10, RZ, 0xc0, !PT ;  /* 0x0000001011ff7812 */ /* 0x000fc8000788c0ff */
[----:B------:R-:W-:-:S13]  /*37090*/  ISETP.GT.AND P4, PT, R0, 0x88, P4 ;  /* 0x000000880000780c */ /* 0x000fda0002784270 */
[----:B---3--:R-:W-:Y:S05]  /*370a0*/  @!P4 BRA `(.L_x_237) ;  /* 0x000000000004c947 */ /* 0x008fea0003800000 */
[----:B------:R3:W5:Y:S02]  /*370b0*/  LDG.E.LTC128B.U16 R19, desc[UR46][R20.64+0x20] ;  /* 0x0000202e14137981 */ /* 0x000764000c1e1520 */
.L_x_237:
[----:B------:R-:W-:Y:S05]  /*370c0*/  BSYNC B1 ;  /* 0x0000000000017941 */ /* 0x000fea0003800000 */
.L_x_236:
        /* <DEDUP_REMOVED lines=11> */
.L_x_239:
[----:B------:R-:W-:Y:S05]  /*37180*/  BSYNC B1 ;  /* 0x0000000000017941 */ /* 0x000fea0003800000 */
.L_x_238:
        /* <DEDUP_REMOVED lines=11> */
.L_x_241:
[----:B------:R-:W-:Y:S05]  /*37240*/  BSYNC B1 ;  /* 0x0000000000017941 */ /* 0x000fea0003800000 */
.L_x_240:
        /* <DEDUP_REMOVED lines=10> */
[----:B------:R-:W-:-:S04]  /*372f0*/  LOP3.LUT P4, RZ, R18, 0x200, RZ, 0xc0, !PT ;  /* 0x0000020012ff7812 */ /* 0x000fc8000788c0ff */
[----:B------:R-:W-:-:S13]  /*37300*/  ISETP.GT.AND P4, PT, R0, 0x80, P4 ;  /* 0x000000800000780c */ /* 0x000fda0002784270 */
[----:B--2---:R-:W-:Y:S05]  /*37310*/  @!P4 BRA `(.L_x_243) ;  /* 0x000000000004c947 */ /* 0x004fea0003800000 */
[----:B------:R2:W5:Y:S02]  /*37320*/  LDG.E.LTC128B.U16 R19, desc[UR46][R22.64+0x32] ;  /* 0x0000322e16137981 */ /* 0x000564000c1e1520 */
.L_x_243:
[----:B------:R-:W-:Y:S05]  /*37330*/  BSYNC B1 ;  /* 0x0000000000017941 */ /* 0x000fea0003800000 */
.L_x_242:
        /* <DEDUP_REMOVED lines=14> */
.L_x_245:
[----:B------:R-:W-:Y:S05]  /*37420*/  BSYNC B1 ;  /* 0x0000000000017941 */ /* 0x000fea0003800000 */
.L_x_244:
        /* <DEDUP_REMOVED lines=11> */
.L_x_247:
[----:B------:R-:W-:Y:S05]  /*374e0*/  BSYNC B1 ;  /* 0x0000000000017941 */ /* 0x000fea0003800000 */
.L_x_246:
        /* <DEDUP_REMOVED lines=11> */
.L_x_249:
[----:B------:R-:W-:Y:S05]  /*375a0*/  BSYNC B1 ;  /* 0x0000000000017941 */ /* 0x000fea0003800000 */
.L_x_248:
        /* <DEDUP_REMOVED lines=14> */
.L_x_251:
[----:B------:R-:W-:Y:S05]  /*37690*/  BSYNC B1 ;  /* 0x0000000000017941 */ /* 0x000fea0003800000 */
.L_x_250:
        /* <DEDUP_REMOVED lines=14> */
.L_x_253:
[----:B------:R-:W-:Y:S05]  /*37780*/  BSYNC B1 ;  /* 0x0000000000017941 */ /* 0x000fea0003800000 */
.L_x_252:
        /* <DEDUP_REMOVED lines=11> */
.L_x_255:
[----:B------:R-:W-:Y:S05]  /*37840*/  BSYNC B1 ;  /* 0x0000000000017941 */ /* 0x000fea0003800000 */
.L_x_254:
        /* <DEDUP_REMOVED lines=11> */
.L_x_257:
[----:B------:R-:W-:Y:S05]  /*37900*/  BSYNC B1 ;  /* 0x0000000000017941 */ /* 0x000fea0003800000 */
.L_x_256:
        /* <DEDUP_REMOVED lines=14> */
.L_x_259:
[----:B------:R-:W-:Y:S05]  /*379f0*/  BSYNC B1 ;  /* 0x0000000000017941 */ /* 0x000fea0003800000 */
.L_x_258:
        /* <DEDUP_REMOVED lines=14> */
.L_x_261:
[----:B------:R-:W-:Y:S05]  /*37ae0*/  BSYNC B1 ;  /* 0x0000000000017941 */ /* 0x000fea0003800000 */
.L_x_260:
        /* <DEDUP_REMOVED lines=11> */
.L_x_263:
[----:B------:R-:W-:Y:S05]  /*37ba0*/  BSYNC B1 ;  /* 0x0000000000017941 */ /* 0x000fea0003800000 */
.L_x_262:
        /* <DEDUP_REMOVED lines=11> */
.L_x_265:
[----:B------:R-:W-:Y:S05]  /*37c60*/  BSYNC B1 ;  /* 0x0000000000017941 */ /* 0x000fea0003800000 */
.L_x_264:
        /* <DEDUP_REMOVED lines=14> */
.L_x_267:
[----:B------:R-:W-:Y:S05]  /*37d50*/  BSYNC B1 ;  /* 0x0000000000017941 */ /* 0x000fea0003800000 */
.L_x_266:
        /* <DEDUP_REMOVED lines=14> */
.L_x_269:
[----:B------:R-:W-:Y:S05]  /*37e40*/  BSYNC B1 ;  /* 0x0000000000017941 */ /* 0x000fea0003800000 */
.L_x_268:
        /* <DEDUP_REMOVED lines=11> */
.L_x_271:
[----:B------:R-:W-:Y:S05]  /*37f00*/  BSYNC B1 ;  /* 0x0000000000017941 */ /* 0x000fea0003800000 */
.L_x_270:
        /* <DEDUP_REMOVED lines=11> */
.L_x_273:
[----:B------:R-:W-:Y:S05]  /*37fc0*/  BSYNC B1 ;  /* 0x0000000000017941 */ /* 0x000fea0003800000 */
.L_x_272:
        /* <DEDUP_REMOVED lines=14> */
.L_x_275:
[----:B------:R-:W-:Y:S05]  /*380b0*/  BSYNC B1 ;  /* 0x0000000000017941 */ /* 0x000fea0003800000 */
.L_x_274:
        /* <DEDUP_REMOVED lines=14> */
.L_x_277:
[----:B------:R-:W-:Y:S05]  /*381a0*/  BSYNC B1 ;  /* 0x0000000000017941 */ /* 0x000fea0003800000 */
.L_x_276:
        /* <DEDUP_REMOVED lines=11> */
.L_x_279:
[----:B------:R-:W-:Y:S05]  /*38260*/  BSYNC B1 ;  /* 0x0000000000017941 */ /* 0x000fea0003800000 */
.L_x_278:
        /* <DEDUP_REMOVED lines=11> */
.L_x_281:
[----:B------:R-:W-:Y:S05]  /*38320*/  BSYNC B1 ;  /* 0x0000000000017941 */ /* 0x000fea0003800000 */
.L_x_280:
        /* <DEDUP_REMOVED lines=14> */
.L_x_283:
[----:B------:R-:W-:Y:S05]  /*38410*/  BSYNC B1 ;  /* 0x0000000000017941 */ /* 0x000fea0003800000 */
.L_x_282:
        /* <DEDUP_REMOVED lines=14> */
.L_x_285:
[----:B------:R-:W-:Y:S05]  /*38500*/  BSYNC B1 ;  /* 0x0000000000017941 */ /* 0x000fea0003800000 */
.L_x_284:
        /* <DEDUP_REMOVED lines=11> */
.L_x_287:
[----:B------:R-:W-:Y:S05]  /*385c0*/  BSYNC B1 ;  /* 0x0000000000017941 */ /* 0x000fea0003800000 */
.L_x_286:
        /* <DEDUP_REMOVED lines=11> */
.L_x_289:
[----:B------:R-:W-:Y:S05]  /*38680*/  BSYNC B1 ;  /* 0x0000000000017941 */ /* 0x000fea0003800000 */
.L_x_288:
        /* <DEDUP_REMOVED lines=14> */
.L_x_291:
[----:B------:R-:W-:Y:S05]  /*38770*/  BSYNC B1 ;  /* 0x0000000000017941 */ /* 0x000fea0003800000 */
.L_x_290:
        /* <DEDUP_REMOVED lines=14> */
.L_x_293:
[----:B------:R-:W-:Y:S05]  /*38860*/  BSYNC B1 ;  /* 0x0000000000017941 */ /* 0x000fea0003800000 */
.L_x_292:
        /* <DEDUP_REMOVED lines=11> */
.L_x_295:
[----:B------:R-:W-:Y:S05]  /*38920*/  BSYNC B1 ;  /* 0x0000000000017941 */ /* 0x000fea0003800000 */
.L_x_294:
        /* <DEDUP_REMOVED lines=11> */
.L_x_297:
[----:B------:R-:W-:Y:S05]  /*389e0*/  BSYNC B1 ;  /* 0x0000000000017941 */ /* 0x000fea0003800000 */
.L_x_296:
        /* <DEDUP_REMOVED lines=14> */
.L_x_299:
[----:B------:R-:W-:Y:S05]  /*38ad0*/  BSYNC B1 ;  /* 0x0000000000017941 */ /* 0x000fea0003800000 */
.L_x_298:
        /* <DEDUP_REMOVED lines=14> */
.L_x_301:
[----:B------:R-:W-:Y:S05]  /*38bc0*/  BSYNC B1 ;  /* 0x0000000000017941 */ /* 0x000fea0003800000 */
.L_x_300:
        /* <DEDUP_REMOVED lines=11> */
.L_x_303:
[----:B------:R-:W-:Y:S05]  /*38c80*/  BSYNC B1 ;  /* 0x0000000000017941 */ /* 0x000fea0003800000 */
.L_x_302:
        /* <DEDUP_REMOVED lines=11> */
.L_x_305:
[----:B------:R-:W-:Y:S05]  /*38d40*/  BSYNC B1 ;  /* 0x0000000000017941 */ /* 0x000fea0003800000 */
.L_x_304:
        /* <DEDUP_REMOVED lines=14> */
.L_x_307:
[----:B------:R-:W-:Y:S05]  /*38e30*/  BSYNC B1 ;  /* 0x0000000000017941 */ /* 0x000fea0003800000 */
.L_x_306:
        /* <DEDUP_REMOVED lines=14> */
.L_x_309:
[----:B------:R-:W-:Y:S05]  /*38f20*/  BSYNC B1 ;  /* 0x0000000000017941 */ /* 0x000fea0003800000 */
.L_x_308:
        /* <DEDUP_REMOVED lines=11> */
.L_x_311:
[----:B------:R-:W-:Y:S05]  /*38fe0*/  BSYNC B1 ;  /* 0x0000000000017941 */ /* 0x000fea0003800000 */
.L_x_310:
        /* <DEDUP_REMOVED lines=11> */
.L_x_313:
[----:B------:R-:W-:Y:S05]  /*390a0*/  BSYNC B1 ;  /* 0x0000000000017941 */ /* 0x000fea0003800000 */
.L_x_312:
        /* <DEDUP_REMOVED lines=14> */
.L_x_315:
[----:B------:R-:W-:Y:S05]  /*39190*/  BSYNC B1 ;  /* 0x0000000000017941 */ /* 0x000fea0003800000 */
.L_x_314:
        /* <DEDUP_REMOVED lines=14> */
.L_x_317:
[----:B------:R-:W-:Y:S05]  /*39280*/  BSYNC B1 ;  /* 0x0000000000017941 */ /* 0x000fea0003800000 */
.L_x_316:
        /* <DEDUP_REMOVED lines=11> */
.L_x_319:
[----:B------:R-:W-:Y:S05]  /*39340*/  BSYNC B1 ;  /* 0x0000000000017941 */ /* 0x000fea0003800000 */
.L_x_318:
        /* <DEDUP_REMOVED lines=11> */
.L_x_321:
[----:B------:R-:W-:Y:S05]  /*39400*/  BSYNC B1 ;  /* 0x0000000000017941 */ /* 0x000fea0003800000 */
.L_x_320:
        /* <DEDUP_REMOVED lines=14> */
.L_x_323:
[----:B------:R-:W-:Y:S05]  /*394f0*/  BSYNC B1 ;  /* 0x0000000000017941 */ /* 0x000fea0003800000 */
.L_x_322:
        /* <DEDUP_REMOVED lines=14> */
.L_x_325:
[----:B------:R-:W-:Y:S05]  /*395e0*/  BSYNC B1 ;  /* 0x0000000000017941 */ /* 0x000fea0003800000 */
.L_x_324:
        /* <DEDUP_REMOVED lines=11> */
.L_x_327:
[----:B------:R-:W-:Y:S05]  /*396a0*/  BSYNC B1 ;  /* 0x0000000000017941 */ /* 0x000fea0003800000 */
.L_x_326:
        /* <DEDUP_REMOVED lines=11> */
.L_x_329:
[----:B------:R-:W-:Y:S05]  /*39760*/  BSYNC B1 ;  /* 0x0000000000017941 */ /* 0x000fea0003800000 */
.L_x_328:
        /* <DEDUP_REMOVED lines=14> */
.L_x_331:
[----:B------:R-:W-:Y:S05]  /*39850*/  BSYNC B1 ;  /* 0x0000000000017941 */ /* 0x000fea0003800000 */
.L_x_330:
        /* <DEDUP_REMOVED lines=14> */
.L_x_333:
[----:B------:R-:W-:Y:S05]  /*39940*/  BSYNC B1 ;  /* 0x0000000000017941 */ /* 0x000fea0003800000 */
.L_x_332:
        /* <DEDUP_REMOVED lines=11> */
.L_x_335:
[----:B------:R-:W-:Y:S05]  /*39a00*/  BSYNC B1 ;  /* 0x0000000000017941 */ /* 0x000fea0003800000 */
.L_x_334:
        /* <DEDUP_REMOVED lines=11> */
.L_x_337:
[----:B------:R-:W-:Y:S05]  /*39ac0*/  BSYNC B1 ;  /* 0x0000000000017941 */ /* 0x000fea0003800000 */
.L_x_336:
        /* <DEDUP_REMOVED lines=14> */
.L_x_339:
[----:B------:R-:W-:Y:S05]  /*39bb0*/  BSYNC B1 ;  /* 0x0000000000017941 */ /* 0x000fea0003800000 */
.L_x_338:
        /* <DEDUP_REMOVED lines=14> */
.L_x_341:
[----:B------:R-:W-:Y:S05]  /*39ca0*/  BSYNC B1 ;  /* 0x0000000000017941 */ /* 0x000fea0003800000 */
.L_x_340:
        /* <DEDUP_REMOVED lines=11> */
.L_x_343:
[----:B------:R-:W-:Y:S05]  /*39d60*/  BSYNC B1 ;  /* 0x0000000000017941 */ /* 0x000fea0003800000 */
.L_x_342:
        /* <DEDUP_REMOVED lines=11> */
.L_x_345:
[----:B------:R-:W-:Y:S05]  /*39e20*/  BSYNC B1 ;  /* 0x0000000000017941 */ /* 0x000fea0003800000 */
.L_x_344:
        /* <DEDUP_REMOVED lines=14> */
.L_x_347:
[----:B------:R-:W-:Y:S05]  /*39f10*/  BSYNC B1 ;  /* 0x0000000000017941 */ /* 0x000fea0003800000 */
.L_x_346:
        /* <DEDUP_REMOVED lines=14> */
.L_x_349:
[----:B------:R-:W-:Y:S05]  /*3a000*/  BSYNC B1 ;  /* 0x0000000000017941 */ /* 0x000fea0003800000 */
.L_x_348:
        /* <DEDUP_REMOVED lines=11> */
.L_x_351:
[----:B------:R-:W-:Y:S05]  /*3a0c0*/  BSYNC B1 ;  /* 0x0000000000017941 */ /* 0x000fea0003800000 */
.L_x_350:
        /* <DEDUP_REMOVED lines=11> */
.L_x_353:
[----:B------:R-:W-:Y:S05]  /*3a180*/  BSYNC B1 ;  /* 0x0000000000017941 */ /* 0x000fea0003800000 */
.L_x_352:
        /* <DEDUP_REMOVED lines=14> */
.L_x_355:
[----:B------:R-:W-:Y:S05]  /*3a270*/  BSYNC B1 ;  /* 0x0000000000017941 */ /* 0x000fea0003800000 */
.L_x_354:
        /* <DEDUP_REMOVED lines=14> */
.L_x_357:
[----:B------:R-:W-:Y:S05]  /*3a360*/  BSYNC B1 ;  /* 0x0000000000017941 */ /* 0x000fea0003800000 */
.L_x_356:
        /* <DEDUP_REMOVED lines=11> */
.L_x_359:
[----:B------:R-:W-:Y:S05]  /*3a420*/  BSYNC B1 ;  /* 0x0000000000017941 */ /* 0x000fea0003800000 */
.L_x_358:
        /* <DEDUP_REMOVED lines=11> */
.L_x_361:
[----:B------:R-:W-:Y:S05]  /*3a4e0*/  BSYNC B1 ;  /* 0x0000000000017941 */ /* 0x000fea0003800000 */
.L_x_360:
        /* <DEDUP_REMOVED lines=14> */
.L_x_363:
[----:B------:R-:W-:Y:S05]  /*3a5d0*/  BSYNC B1 ;  /* 0x0000000000017941 */ /* 0x000fea0003800000 */
.L_x_362:
        /* <DEDUP_REMOVED lines=14> */
.L_x_365:
[----:B------:R-:W-:Y:S05]  /*3a6c0*/  BSYNC B1 ;  /* 0x0000000000017941 */ /* 0x000fea0003800000 */
.L_x_364:
        /* <DEDUP_REMOVED lines=11> */
.L_x_367:
[----:B------:R-:W-:Y:S05]  /*3a780*/  BSYNC B1 ;  /* 0x0000000000017941 */ /* 0x000fea0003800000 */
.L_x_366:
        /* <DEDUP_REMOVED lines=11> */
.L_x_369:
[----:B------:R-:W-:Y:S05]  /*3a840*/  BSYNC B1 ;  /* 0x0000000000017941 */ /* 0x000fea0003800000 */
.L_x_368:
        /* <DEDUP_REMOVED lines=14> */
.L_x_371:
[----:B------:R-:W-:Y:S05]  /*3a930*/  BSYNC B1 ;  /* 0x0000000000017941 */ /* 0x000fea0003800000 */
.L_x_370:
        /* <DEDUP_REMOVED lines=14> */
.L_x_373:
[----:B------:R-:W-:Y:S05]  /*3aa20*/  BSYNC B1 ;  /* 0x0000000000017941 */ /* 0x000fea0003800000 */
.L_x_372:
        /* <DEDUP_REMOVED lines=11> */
.L_x_375:
[----:B------:R-:W-:Y:S05]  /*3aae0*/  BSYNC B1 ;  /* 0x0000000000017941 */ /* 0x000fea0003800000 */
.L_x_374:
        /* <DEDUP_REMOVED lines=11> */
.L_x_377:
[----:B------:R-:W-:Y:S05]  /*3aba0*/  BSYNC B1 ;  /* 0x0000000000017941 */ /* 0x000fea0003800000 */
.L_x_376:
        /* <DEDUP_REMOVED lines=14> */
.L_x_379:
[----:B------:R-:W-:Y:S05]  /*3ac90*/  BSYNC B1 ;  /* 0x0000000000017941 */ /* 0x000fea0003800000 */
.L_x_378:
        /* <DEDUP_REMOVED lines=14> */
.L_x_381:
[----:B------:R-:W-:Y:S05]  /*3ad80*/  BSYNC B1 ;  /* 0x0000000000017941 */ /* 0x000fea0003800000 */
.L_x_380:
        /* <DEDUP_REMOVED lines=11> */
.L_x_383:
[----:B------:R-:W-:Y:S05]  /*3ae40*/  BSYNC B1 ;  /* 0x0000000000017941 */ /* 0x000fea0003800000 */
.L_x_382:
        /* <DEDUP_REMOVED lines=11> */
.L_x_385:
[----:B------:R-:W-:Y:S05]  /*3af00*/  BSYNC B1 ;  /* 0x0000000000017941 */ /* 0x000fea0003800000 */
.L_x_384:
        /* <DEDUP_REMOVED lines=10> */
[----:B------:R-:W-:-:S13]  /*3afb0*/  ISETP.GT.AND P4, PT, R0, 0x80, P6 ;  /* 0x000000800000780c */ /* 0x000fda0003784270 */
[----:B--2---:R-:W-:Y:S05]  /*3afc0*/  @!P4 BRA `(.L_x_387) ;  /* 0x000000000004c947 */ /* 0x004fea0003800000 */
[----:B------:R2:W5:Y:S02]  /*3afd0*/  LDG.E.LTC128B.U16 R19, desc[UR46][R22.64+0x152] ;  /* 0x0001522e16137981 */ /* 0x000564000c1e1520 */
.L_x_387:
[----:B------:R-:W-:Y:S05]  /*3afe0*/  BSYNC B1 ;  /* 0x0000000000017941 */ /* 0x000fea0003800000 */
.L_x_386:
        /* <DEDUP_REMOVED lines=14> */
.L_x_389:
[----:B------:R-:W-:Y:S05]  /*3b0d0*/  BSYNC B1 ;  /* 0x0000000000017941 */ /* 0x000fea0003800000 */
.L_x_388:
        /* <DEDUP_REMOVED lines=10> */
.L_x_391:
[----:B------:R-:W-:Y:S05]  /*3b180*/  BSYNC B1 ;  /* 0x0000000000017941 */ /* 0x000fea0003800000 */
.L_x_390:
[----:B------:R-:W3:Y:S01]  /*3b190*/  LDL.LU R221, [R1+0x75c] ;  /* 0x00075c0001dd7983 */ /* 0x000ee20000300800 */
[----:B-----5:R-:W-:Y:S01]  /*3b1a0*/  HADD2.F32 R220, -RZ, R19.H0_H0 ;  /* 0x20000013ffdc7230 */ /* 0x020fe20000004100 */
[----:B------:R-:W-:Y:S04]  /*3b1b0*/  BSSY B1, `(.L_x_392) ;  /* 0x0000008000017945 */ /* 0x000fe80003800000 */
[----:B------:R-:W-:-:S04]  /*3b1c0*/  FMUL R220, R220, R16 ;  /* 0x00000010dcdc7220 */ /* 0x000fc80000400000 */
[----:B---3--:R-:W-:-:S05]  /*3b1d0*/  FFMA R220, R221, R2, R220 ;  /* 0x00000002dddc7223 */ /* 0x008fca00000000dc */
[----:B------:R-:W-:-:S05]  /*3b1e0*/  F2FP.F16.F32.PACK_AB R220, RZ, R220 ;  /* 0x000000dcffdc723e */ /* 0x000fca00000000ff */
[----:B------:R3:W-:Y:S01]  /*3b1f0*/  @P4 STG.E.U16 desc[UR46][R218.64+0x152], R220 ;  /* 0x000152dcda004986 */ /* 0x0007e2000c10152e */
[----:B------:R-:W-:-:S13]  /*3b200*/  ISETP.GT.AND P4, PT, R0, 0x80, P3 ;  /* 0x000000800000780c */ /* 0x000fda0001f84270 */
[----:B---3--:R-:W-:Y:S05]  /*3b210*/  @!P4 BRA `(.L_x_393) ;  /* 0x000000000004c947 */ /* 0x008fea0003800000 */
[----:B------:R3:W5:Y:S02]  /*3b220*/  LDG.E.LTC128B.U16 R19, desc[UR46][R22.64+0x160] ;  /* 0x0001602e16137981 */ /* 0x000764000c1e1520 */
.L_x_393:
[----:B------:R-:W-:Y:S05]  /*3b230*/  BSYNC B1 ;  /* 0x0000000000017941 */ /* 0x000fea0003800000 */
.L_x_392:
        /* <DEDUP_REMOVED lines=11> */
[----:B--2---:R-:W-:Y:S05]  /*3b2f0*/  @!P4 BRA `(.L_x_395) ;  /* 0x000000000004c947 */ /* 0x004fea0003800000 */
[----:B------:R2:W5:Y:S02]  /*3b300*/  LDG.E.LTC128B.U16 R19, desc[UR46][R22.64+0x162] ;  /* 0x0001622e16137981 */ /* 0x000564000c1e1520 */
.L_x_395:
[----:B------:R-:W-:Y:S05]  /*3b310*/  BSYNC B1 ;  /* 0x0000000000017941 */ /* 0x000fea0003800000 */
.L_x_394:
        /* <DEDUP_REMOVED lines=13> */
.L_x_397:
[----:B------:R-:W-:Y:S05]  /*3b3f0*/  BSYNC B1 ;  /* 0x0000000000017941 */ /* 0x000fea0003800000 */
.L_x_396:
        /* <DEDUP_REMOVED lines=10> */
.L_x_399:
[----:B------:R-:W-:Y:S05]  /*3b4a0*/  BSYNC B1 ;  /* 0x0000000000017941 */ /* 0x000fea0003800000 */
.L_x_398:
        /* <DEDUP_REMOVED lines=10> */
.L_x_401:
[----:B------:R-:W-:Y:S05]  /*3b550*/  BSYNC B1 ;  /* 0x0000000000017941 */ /* 0x000fea0003800000 */
.L_x_400:
        /* <DEDUP_REMOVED lines=10> */
[----:B------:R-:W-:-:S13]  /*3b600*/  ISETP.GT.AND P4, PT, R0, 0x80, P0 ;  /* 0x000000800000780c */ /* 0x000fda0000784270 */
[----:B--2---:R-:W-:Y:S05]  /*3b610*/  @!P4 BRA `(.L_x_403) ;  /* 0x000000000004c947 */ /* 0x004fea0003800000 */
[----:B------:R2:W5:Y:S02]  /*3b620*/  LDG.E.LTC128B.U16 R19, desc[UR46][R22.64+0x172] ;  /* 0x0001722e16137981 */ /* 0x000564000c1e1520 */
.L_x_403:
[----:B------:R-:W-:Y:S05]  /*3b630*/  BSYNC B1 ;  /* 0x0000000000017941 */ /* 0x000fea0003800000 */
.L_x_402:
        /* <DEDUP_REMOVED lines=13> */
.L_x_405:
[----:B------:R-:W-:Y:S05]  /*3b710*/  BSYNC B1 ;  /* 0x0000000000017941 */ /* 0x000fea0003800000 */
.L_x_404:
        /* <DEDUP_REMOVED lines=10> */
.L_x_407:
[----:B------:R-:W-:Y:S05]  /*3b7c0*/  BSYNC B1 ;  /* 0x0000000000017941 */ /* 0x000fea0003800000 */
.L_x_406:
[----:B------:R-:W3:Y:S01]  /*3b7d0*/  LDL.LU R222, [R1+0x77c] ;  /* 0x00077c0001de7983 */ /* 0x000ee20000300800 */
[----:B-----5:R-:W-:-:S03]  /*3b7e0*/  HADD2.F32 R220, -RZ, R19.H0_H0 ;  /* 0x20000013ffdc7230 */ /* 0x020fc60000004100 */
[----:B------:R-:W4:Y:S02]  /*3b7f0*/  LDL.LU R221, [R1+0x480] ;  /* 0x0004800001dd7983 */ /* 0x000f240000300800 */
[----:B------:R-:W-:Y:S01]  /*3b800*/  FMUL R220, R220, R16 ;  /* 0x00000010dcdc7220 */ /* 0x000fe20000400000 */
[----:B------:R-:W-:Y:S01]  /*3b810*/  MOV R224, UR8 ;  /* 0x0000000800e07c02 */ /* 0x000fe20008000f00 */
[----:B------:R-:W-:Y:S02]  /*3b820*/  USHF.L.U64.HI UR4, UR8, 0x9, UR9 ;  /* 0x0000000908047899 */ /* 0x000fe40008010209 */
[----:B---3--:R-:W-:-:S05]  /*3b830*/  FFMA R220, R222, R2, R220 ;  /* 0x00000002dedc7223 */ /* 0x008fca00000000dc */
[----:B------:R-:W-:-:S05]  /*3b840*/  F2FP.F16.F32.PACK_AB R220, RZ, R220 ;  /* 0x000000dcffdc723e */ /* 0x000fca00000000ff */
[----:B------:R3:W-:Y:S04]  /*3b850*/  @P4 STG.E.U16 desc[UR46][R218.64+0x172], R220 ;  /* 0x000172dcda004986 */ /* 0x0007e8000c10152e */
[----:B---3--:R-:W3:Y:S01]  /*3b860*/  LDL.LU.64 R218, [R1+0x790] ;  /* 0x0007900001da7983 */ /* 0x008ee20000300a00 */
[----:B------:R-:W-:-:S04]  /*3b870*/  LEA R224, P4, R224, R226, 0x9 ;  /* 0x000000e2e0e07211 */ /* 0x000fc800078848ff */
[----:B------:R-:W-:Y:S02]  /*3b880*/  IADD3.X R225, R227, UR4, RZ, P4, !PT ;  /* 0x00000004e3e17c10 */ /* 0x000fe4000a7fe4ff */
[----:B------:R-:W-:-:S13]  /*3b890*/  ISETP.GT.AND P4, PT, R0, 0x100, P5 ;  /* 0x000001000000780c */ /* 0x000fda0002f84270 */
[----:B---3--:R-:W3:Y:S01]  /*3b8a0*/  @P4 LDG.E.LTC128B.U16 R19, desc[UR46][R218.64] ;  /* 0x0000002eda134981 */ /* 0x008ee2000c1e1520 */
        /* <DEDUP_REMOVED lines=10> */
.L_x_409:
[----:B------:R-:W-:Y:S05]  /*3b950*/  BSYNC B1 ;  /* 0x0000000000017941 */ /* 0x000fea0003800000 */
.L_x_408:
[----:B------:R-:W4:Y:S01]  /*3b960*/  LDL.LU R219, [R1+0x484] ;  /* 0x0004840001db7983 */ /* 0x000f220000300800 */
[----:B-----5:R-:W-:Y:S01]  /*3b970*/  HADD2.F32 R218, -RZ, R19.H0_H0 ;  /* 0x20000013ffda7230 */ /* 0x020fe20000004100 */
[----:B------:R-:W-:Y:S04]  /*3b980*/  BSSY B1, `(.L_x_410) ;  /* 0x000000d000017945 */ /* 0x000fe80003800000 */
[----:B------:R-:W-:-:S04]  /*3b990*/  FMUL R218, R218, R16 ;  /* 0x00000010dada7220 */ /* 0x000fc80000400000 */
[----:B----4-:R-:W-:Y:S01]  /*3b9a0*/  FFMA R218, R219, R2, R218 ;  /* 0x00000002dbda7223 */ /* 0x010fe200000000da */
[----:B------:R-:W-:-:S04]  /*3b9b0*/  @P4 IMAD.MOV.U32 R219, RZ, RZ, R225 ;  /* 0x000000ffffdb4224 */ /* 0x000fc800078e00e1 */
[----:B------:R-:W-:-:S04]  /*3b9c0*/  F2FP.F16.F32.PACK_AB R218, RZ, R218 ;  /* 0x000000daffda723e */ /* 0x000fc800000000ff */
[----:B------:R-:W-:Y:S01]  /*3b9d0*/  PRMT R220, R218, 0x7610, R220 ;  /* 0x00007610dadc7816 */ /* 0x000fe200000000dc */
[----:B------:R-:W-:-:S05]  /*3b9e0*/  @P4 IMAD.MOV.U32 R218, RZ, RZ, R224 ;  /* 0x000000ffffda4224 */ /* 0x000fca00078e00e0 */
[----:B------:R4:W-:Y:S02]  /*3b9f0*/  @P4 STG.E.U16 desc[UR46][R218.64+0x2], R220 ;  /* 0x000002dcda004986 */ /* 0x0009e4000c10152e */
[----:B----4-:R-:W-:-:S04]  /*3ba00*/  IADD3 R218, P4, R224, R223, RZ ;  /* 0x000000dfe0da7210 */ /* 0x010fc80007f9e0ff */
[----:B------:R-:W-:Y:S02]  /*3ba10*/  IADD3.X R219, R225, R233, RZ, P4, !PT ;  /* 0x000000e9e1db7210 */ /* 0x000fe400027fe4ff */
[----:B------:R-:W-:-:S13]  /*3ba20*/  ISETP.GT.AND P4, PT, R0, 0x108, P5 ;  /* 0x000001080000780c */ /* 0x000fda0002f84270 */
[----:B------:R-:W-:Y:S05]  /*3ba30*/  @!P4 BRA `(.L_x_411) ;  /* 0x000000000004c947 */ /* 0x000fea0003800000 */
[----:B------:R4:W5:Y:S02]  /*3ba40*/  LDG.E.LTC128B.U16 R19, desc[UR46][R230.64] ;  /* 0x0000002ee6137981 */ /* 0x000964000c1e1520 */
.L_x_411:
[----:B------:R-:W-:Y:S05]  /*3ba50*/  BSYNC B1 ;  /* 0x0000000000017941 */ /* 0x000fea0003800000 */
.L_x_410:
        /* <DEDUP_REMOVED lines=11> */
.L_x_413:
[----:B------:R-:W-:Y:S05]  /*3bb10*/  BSYNC B1 ;  /* 0x0000000000017941 */ /* 0x000fea0003800000 */
.L_x_412:
        /* <DEDUP_REMOVED lines=11> */
.L_x_415:
[----:B------:R-:W-:Y:S05]  /*3bbd0*/  BSYNC B1 ;  /* 0x0000000000017941 */ /* 0x000fea0003800000 */
.L_x_414:
        /* <DEDUP_REMOVED lines=14> */
.L_x_417:
[----:B------:R-:W-:Y:S05]  /*3bcc0*/  BSYNC B1 ;  /* 0x0000000000017941 */ /* 0x000fea0003800000 */
.L_x_416:
        /* <DEDUP_REMOVED lines=14> */
.L_x_419:
[----:B------:R-:W-:Y:S05]  /*3bdb0*/  BSYNC B1 ;  /* 0x0000000000017941 */ /* 0x000fea0003800000 */
.L_x_418:
        /* <DEDUP_REMOVED lines=11> */
.L_x_421:
[----:B------:R-:W-:Y:S05]  /*3be70*/  BSYNC B1 ;  /* 0x0000000000017941 */ /* 0x000fea0003800000 */
.L_x_420:
        /* <DEDUP_REMOVED lines=11> */
.L_x_423:
[----:B------:R-:W-:Y:S05]  /*3bf30*/  BSYNC B1 ;  /* 0x0000000000017941 */ /* 0x000fea0003800000 */
.L_x_422:
        /* <DEDUP_REMOVED lines=14> */
.L_x_425:
[----:B------:R-:W-:Y:S05]  /*3c020*/  BSYNC B1 ;  /* 0x0000000000017941 */ /* 0x000fea0003800000 */
.L_x_424:
        /* <DEDUP_REMOVED lines=14> */
.L_x_427:
[----:B------:R-:W-:Y:S05]  /*3c110*/  BSYNC B1 ;  /* 0x0000000000017941 */ /* 0x000fea0003800000 */
.L_x_426:
        /* <DEDUP_REMOVED lines=11> */
.L_x_429:
[----:B------:R-:W-:Y:S05]  /*3c1d0*/  BSYNC B1 ;  /* 0x0000000000017941 */ /* 0x000fea0003800000 */
.L_x_428:
        /* <DEDUP_REMOVED lines=11> */
.L_x_431:
[----:B------:R-:W-:Y:S05]  /*3c290*/  BSYNC B1 ;  /* 0x0000000000017941 */ /* 0x000fea0003800000 */
.L_x_430:
        /* <DEDUP_REMOVED lines=14> */
.L_x_433:
[----:B------:R-:W-:Y:S05]  /*3c380*/  BSYNC B1 ;  /* 0x0000000000017941 */ /* 0x000fea0003800000 */
.L_x_432:
        /* <DEDUP_REMOVED lines=14> */
.L_x_435:
[----:B------:R-:W-:Y:S05]  /*3c470*/  BSYNC B1 ;  /* 0x0000000000017941 */ /* 0x000fea0003800000 */
.L_x_434:
        /* <DEDUP_REMOVED lines=11> */
.L_x_437:
[----:B------:R-:W-:Y:S05]  /*3c530*/  BSYNC B1 ;  /* 0x0000000000017941 */ /* 0x000fea0003800000 */
.L_x_436:
        /* <DEDUP_REMOVED lines=11> */
.L_x_439:
[----:B------:R-:W-:Y:S05]  /*3c5f0*/  BSYNC B1 ;  /* 0x0000000000017941 */ /* 0x000fea0003800000 */
.L_x_438:
        /* <DEDUP_REMOVED lines=14> */
.L_x_441:
[----:B------:R-:W-:Y:S05]  /*3c6e0*/  BSYNC B1 ;  /* 0x0000000000017941 */ /* 0x000fea0003800000 */
.L_x_440:
        /* <DEDUP_REMOVED lines=14> */
.L_x_443:
[----:B------:R-:W-:Y:S05]  /*3c7d0*/  BSYNC B1 ;  /* 0x0000000000017941 */ /* 0x000fea0003800000 */
.L_x_442:
        /* <DEDUP_REMOVED lines=11> */
.L_x_445:
[----:B------:R-:W-:Y:S05]  /*3c890*/  BSYNC B1 ;  /* 0x0000000000017941 */ /* 0x000fea0003800000 */
.L_x_444:
        /* <DEDUP_REMOVED lines=11> */
.L_x_447:
[----:B------:R-:W-:Y:S05]  /*3c950*/  BSYNC B1 ;  /* 0x0000000000017941 */ /* 0x000fea0003800000 */
.L_x_446:
        /* <DEDUP_REMOVED lines=14> */
.L_x_449:
[----:B------:R-:W-:Y:S05]  /*3ca40*/  BSYNC B1 ;  /* 0x0000000000017941 */ /* 0x000fea0003800000 */
.L_x_448:
        /* <DEDUP_REMOVED lines=14> */
.L_x_451:
[----:B------:R-:W-:Y:S05]  /*3cb30*/  BSYNC B1 ;  /* 0x0000000000017941 */ /* 0x000fea0003800000 */
.L_x_450:
        /* <DEDUP_REMOVED lines=11> */
.L_x_453:
[----:B------:R-:W-:Y:S05]  /*3cbf0*/  BSYNC B1 ;  /* 0x0000000000017941 */ /* 0x000fea0003800000 */
.L_x_452:
        /* <DEDUP_REMOVED lines=11> */
.L_x_455:
[----:B------:R-:W-:Y:S05]  /*3ccb0*/  BSYNC B1 ;  /* 0x0000000000017941 */ /* 0x000fea0003800000 */
.L_x_454:
        /* <DEDUP_REMOVED lines=14> */
.L_x_457:
[----:B------:R-:W-:Y:S05]  /*3cda0*/  BSYNC B1 ;  /* 0x0000000000017941 */ /* 0x000fea0003800000 */
.L_x_456:
        /* <DEDUP_REMOVED lines=14> */
.L_x_459:
[----:B------:R-:W-:Y:S05]  /*3ce90*/  BSYNC B1 ;  /* 0x0000000000017941 */ /* 0x000fea0003800000 */
.L_x_458:
        /* <DEDUP_REMOVED lines=11> */
.L_x_461:
[----:B------:R-:W-:Y:S05]  /*3cf50*/  BSYNC B1 ;  /* 0x0000000000017941 */ /* 0x000fea0003800000 */
.L_x_460:
        /* <DEDUP_REMOVED lines=11> */
.L_x_463:
[----:B------:R-:W-:Y:S05]  /*3d010*/  BSYNC B1 ;  /* 0x0000000000017941 */ /* 0x000fea0003800000 */
.L_x_462:
        /* <DEDUP_REMOVED lines=14> */
.L_x_465:
[----:B------:R-:W-:Y:S05]  /*3d100*/  BSYNC B1 ;  /* 0x0000000000017941 */ /* 0x000fea0003800000 */
.L_x_464:
        /* <DEDUP_REMOVED lines=14> */
.L_x_467:
[----:B------:R-:W-:Y:S05]  /*3d1f0*/  BSYNC B1 ;  /* 0x0000000000017941 */ /* 0x000fea0003800000 */
.L_x_466:
        /* <DEDUP_REMOVED lines=11> */
.L_x_469:
[----:B------:R-:W-:Y:S05]  /*3d2b0*/  BSYNC B1 ;  /* 0x0000000000017941 */ /* 0x000fea0003800000 */
.L_x_468:
        /* <DEDUP_REMOVED lines=11> */
.L_x_471:
[----:B------:R-:W-:Y:S05]  /*3d370*/  BSYNC B1 ;  /* 0x0000000000017941 */ /* 0x000fea0003800000 */
.L_x_470:
        /* <DEDUP_REMOVED lines=14> */
.L_x_473:
[----:B------:R-:W-:Y:S05]  /*3d460*/  BSYNC B1 ;  /* 0x0000000000017941 */ /* 0x000fea0003800000 */
.L_x_472:
        /* <DEDUP_REMOVED lines=14> */
.L_x_475:
[----:B------:R-:W-:Y:S05]  /*3d550*/  BSYNC B1 ;  /* 0x0000000000017941 */ /* 0x000fea0003800000 */
.L_x_474:
        /* <DEDUP_REMOVED lines=11> */
.L_x_477:
[----:B------:R-:W-:Y:S05]  /*3d610*/  BSYNC B1 ;  /* 0x0000000000017941 */ /* 0x000fea0003800000 */
.L_x_476:
        /* <DEDUP_REMOVED lines=11> */
.L_x_479:
[----:B------:R-:W-:Y:S05]  /*3d6d0*/  BSYNC B1 ;  /* 0x0000000000017941 */ /* 0x000fea0003800000 */
.L_x_478:
        /* <DEDUP_REMOVED lines=14> */
.L_x_481:
[----:B------:R-:W-:Y:S05]  /*3d7c0*/  BSYNC B1 ;  /* 0x0000000000017941 */ /* 0x000fea0003800000 */
.L_x_480:
        /* <DEDUP_REMOVED lines=14> */
.L_x_483:
[----:B------:R-:W-:Y:S05]  /*3d8b0*/  BSYNC B1 ;  /* 0x0000000000017941 */ /* 0x000fea0003800000 */
.L_x_482:
        /* <DEDUP_REMOVED lines=11> */
.L_x_485:
[----:B------:R-:W-:Y:S05]  /*3d970*/  BSYNC B1 ;  /* 0x0000000000017941 */ /* 0x000fea0003800000 */
.L_x_484:
        /* <DEDUP_REMOVED lines=11> */
.L_x_487:
[----:B------:R-:W-:Y:S05]  /*3da30*/  BSYNC B1 ;  /* 0x0000000000017941 */ /* 0x000fea0003800000 */
.L_x_486:
        /* <DEDUP_REMOVED lines=14> */
.L_x_489:
[----:B------:R-:W-:Y:S05]  /*3db20*/  BSYNC B1 ;  /* 0x0000000000017941 */ /* 0x000fea0003800000 */
.L_x_488:
        /* <DEDUP_REMOVED lines=14> */
.L_x_491:
[----:B------:R-:W-:Y:S05]  /*3dc10*/  BSYNC B1 ;  /* 0x0000000000017941 */ /* 0x000fea0003800000 */
.L_x_490:
        /* <DEDUP_REMOVED lines=11> */
.L_x_493:
[----:B------:R-:W-:Y:S05]  /*3dcd0*/  BSYNC B1 ;  /* 0x0000000000017941 */ /* 0x000fea0003800000 */
.L_x_492:
        /* <DEDUP_REMOVED lines=11> */
.L_x_495:
[----:B------:R-:W-:Y:S05]  /*3dd90*/  BSYNC B1 ;  /* 0x0000000000017941 */ /* 0x000fea0003800000 */
.L_x_494:
        /* <DEDUP_REMOVED lines=14> */
.L_x_497:
[----:B------:R-:W-:Y:S05]  /*3de80*/  BSYNC B1 ;  /* 0x0000000000017941 */ /* 0x000fea0003800000 */
.L_x_496:
        /* <DEDUP_REMOVED lines=14> */
.L_x_499:
[----:B------:R-:W-:Y:S05]  /*3df70*/  BSYNC B1 ;  /* 0x0000000000017941 */ /* 0x000fea0003800000 */
.L_x_498:
        /* <DEDUP_REMOVED lines=11> */
.L_x_501:
[----:B------:R-:W-:Y:S05]  /*3e030*/  BSYNC B1 ;  /* 0x0000000000017941 */ /* 0x000fea0003800000 */
.L_x_500:
        /* <DEDUP_REMOVED lines=11> */
.L_x_503:
[----:B------:R-:W-:Y:S05]  /*3e0f0*/  BSYNC B1 ;  /* 0x0000000000017941 */ /* 0x000fea0003800000 */
.L_x_502:
        /* <DEDUP_REMOVED lines=14> */
.L_x_505:
[----:B------:R-:W-:Y:S05]  /*3e1e0*/  BSYNC B1 ;  /* 0x0000000000017941 */ /* 0x000fea0003800000 */
.L_x_504:
        /* <DEDUP_REMOVED lines=14> */
.L_x_507:
[----:B------:R-:W-:Y:S05]  /*3e2d0*/  BSYNC B1 ;  /* 0x0000000000017941 */ /* 0x000fea0003800000 */
.L_x_506:
        /* <DEDUP_REMOVED lines=11> */
.L_x_509:
[----:B------:R-:W-:Y:S05]  /*3e390*/  BSYNC B1 ;  /* 0x0000000000017941 */ /* 0x000fea0003800000 */
.L_x_508:
        /* <DEDUP_REMOVED lines=11> */
.L_x_511:
[----:B------:R-:W-:Y:S05]  /*3e450*/  BSYNC B1 ;  /* 0x0000000000017941 */ /* 0x000fea0003800000 */
.L_x_510:
        /* <DEDUP_REMOVED lines=14> */
.L_x_513:
[----:B------:R-:W-:Y:S05]  /*3e540*/  BSYNC B1 ;  /* 0x0000000000017941 */ /* 0x000fea0003800000 */
.L_x_512:
        /* <DEDUP_REMOVED lines=14> */
.L_x_515:
[----:B------:R-:W-:Y:S05]  /*3e630*/  BSYNC B1 ;  /* 0x0000000000017941 */ /* 0x000fea0003800000 */
.L_x_514:
        /* <DEDUP_REMOVED lines=11> */
.L_x_517:
[----:B------:R-:W-:Y:S05]  /*3e6f0*/  BSYNC B1 ;  /* 0x0000000000017941 */ /* 0x000fea0003800000 */
.L_x_516:
        /* <DEDUP_REMOVED lines=11> */
.L_x_519:
[----:B------:R-:W-:Y:S05]  /*3e7b0*/  BSYNC B1 ;  /* 0x0000000000017941 */ /* 0x000fea0003800000 */
.L_x_518:
        /* <DEDUP_REMOVED lines=14> */
.L_x_521:
[----:B------:R-:W-:Y:S05]  /*3e8a0*/  BSYNC B1 ;  /* 0x0000000000017941 */ /* 0x000fea0003800000 */
.L_x_520:
        /* <DEDUP_REMOVED lines=14> */
.L_x_523:
[----:B------:R-:W-:Y:S05]  /*3e990*/  BSYNC B1 ;  /* 0x0000000000017941 */ /* 0x000fea0003800000 */
.L_x_522:
        /* <DEDUP_REMOVED lines=11> */
.L_x_525:
[----:B------:R-:W-:Y:S05]  /*3ea50*/  BSYNC B1 ;  /* 0x0000000000017941 */ /* 0x000fea0003800000 */
.L_x_524:
        /* <DEDUP_REMOVED lines=11> */
.L_x_527:
[----:B------:R-:W-:Y:S05]  /*3eb10*/  BSYNC B1 ;  /* 0x0000000000017941 */ /* 0x000fea0003800000 */
.L_x_526:
        /* <DEDUP_REMOVED lines=14> */
.L_x_529:
[----:B------:R-:W-:Y:S05]  /*3ec00*/  BSYNC B1 ;  /* 0x0000000000017941 */ /* 0x000fea0003800000 */
.L_x_528:
        /* <DEDUP_REMOVED lines=14> */
.L_x_531:
[----:B------:R-:W-:Y:S05]  /*3ecf0*/  BSYNC B1 ;  /* 0x0000000000017941 */ /* 0x000fea0003800000 */
.L_x_530:
        /* <DEDUP_REMOVED lines=11> */
.L_x_533:
[----:B------:R-:W-:Y:S05]  /*3edb0*/  BSYNC B1 ;  /* 0x0000000000017941 */ /* 0x000fea0003800000 */
.L_x_532:
        /* <DEDUP_REMOVED lines=11> */
.L_x_535:
[----:B------:R-:W-:Y:S05]  /*3ee70*/  BSYNC B1 ;  /* 0x0000000000017941 */ /* 0x000fea0003800000 */
.L_x_534:
        /* <DEDUP_REMOVED lines=14> */
.L_x_537:
[----:B------:R-:W-:Y:S05]  /*3ef60*/  BSYNC B1 ;  /* 0x0000000000017941 */ /* 0x000fea0003800000 */
.L_x_536:
        /* <DEDUP_REMOVED lines=14> */
.L_x_539:
[----:B------:R-:W-:Y:S05]  /*3f050*/  BSYNC B1 ;  /* 0x0000000000017941 */ /* 0x000fea0003800000 */
.L_x_538:
        /* <DEDUP_REMOVED lines=11> */
.L_x_541:
[----:B------:R-:W-:Y:S05]  /*3f110*/  BSYNC B1 ;  /* 0x0000000000017941 */ /* 0x000fea0003800000 */
.L_x_540:
        /* <DEDUP_REMOVED lines=11> */
.L_x_543:
[----:B------:R-:W-:Y:S05]  /*3f1d0*/  BSYNC B1 ;  /* 0x0000000000017941 */ /* 0x000fea0003800000 */
.L_x_542:
        /* <DEDUP_REMOVED lines=14> */
.L_x_545:
[----:B------:R-:W-:Y:S05]  /*3f2c0*/  BSYNC B1 ;  /* 0x0000000000017941 */ /* 0x000fea0003800000 */
.L_x_544:
        /* <DEDUP_REMOVED lines=14> */
.L_x_547:
[----:B------:R-:W-:Y:S05]  /*3f3b0*/  BSYNC B1 ;  /* 0x0000000000017941 */ /* 0x000fea0003800000 */
.L_x_546:
        /* <DEDUP_REMOVED lines=11> */
.L_x_549:
[----:B------:R-:W-:Y:S05]  /*3f470*/  BSYNC B1 ;  /* 0x0000000000017941 */ /* 0x000fea0003800000 */
.L_x_548:
        /* <DEDUP_REMOVED lines=11> */
.L_x_551:
[----:B------:R-:W-:Y:S05]  /*3f530*/  BSYNC B1 ;  /* 0x0000000000017941 */ /* 0x000fea0003800000 */
.L_x_550:
        /* <DEDUP_REMOVED lines=14> */
.L_x_553:
[----:B------:R-:W-:Y:S05]  /*3f620*/  BSYNC B1 ;  /* 0x0000000000017941 */ /* 0x000fea0003800000 */
.L_x_552:
        /* <DEDUP_REMOVED lines=14> */
.L_x_555:
[----:B------:R-:W-:Y:S05]  /*3f710*/  BSYNC B1 ;  /* 0x0000000000017941 */ /* 0x000fea0003800000 */
.L_x_554:
        /* <DEDUP_REMOVED lines=11> */
.L_x_557:
[----:B------:R-:W-:Y:S05]  /*3f7d0*/  BSYNC B1 ;  /* 0x0000000000017941 */ /* 0x000fea0003800000 */
.L_x_556:
        /* <DEDUP_REMOVED lines=11> */
.L_x_559:
[----:B------:R-:W-:Y:S05]  /*3f890*/  BSYNC B1 ;  /* 0x0000000000017941 */ /* 0x000fea0003800000 */
.L_x_558:
        /* <DEDUP_REMOVED lines=14> */
.L_x_561:
[----:B------:R-:W-:Y:S05]  /*3f980*/  BSYNC B1 ;  /* 0x0000000000017941 */ /* 0x000fea0003800000 */
.L_x_560:
        /* <DEDUP_REMOVED lines=14> */
.L_x_563:
[----:B------:R-:W-:Y:S05]  /*3fa70*/  BSYNC B1 ;  /* 0x0000000000017941 */ /* 0x000fea0003800000 */
.L_x_562:
        /* <DEDUP_REMOVED lines=11> */
.L_x_565:
[----:B------:R-:W-:Y:S05]  /*3fb30*/  BSYNC B1 ;  /* 0x0000000000017941 */ /* 0x000fea0003800000 */
.L_x_564:
        /* <DEDUP_REMOVED lines=11> */
.L_x_567:
[----:B------:R-:W-:Y:S05]  /*3fbf0*/  BSYNC B1 ;  /* 0x0000000000017941 */ /* 0x000fea0003800000 */
.L_x_566:
        /* <DEDUP_REMOVED lines=14> */
.L_x_569:
[----:B------:R-:W-:Y:S05]  /*3fce0*/  BSYNC B1 ;  /* 0x0000000000017941 */ /* 0x000fea0003800000 */
.L_x_568:
        /* <DEDUP_REMOVED lines=14> */
.L_x_571:
[----:B------:R-:W-:Y:S05]  /*3fdd0*/  BSYNC B1 ;  /* 0x0000000000017941 */ /* 0x000fea0003800000 */
.L_x_570:
        /* <DEDUP_REMOVED lines=11> */
.L_x_573:
[----:B------:R-:W-:Y:S05]  /*3fe90*/  BSYNC B1 ;  /* 0x0000000000017941 */ /* 0x000fea0003800000 */
.L_x_572:
        /* <DEDUP_REMOVED lines=11> */
.L_x_575:
[----:B------:R-:W-:Y:S05]  /*3ff50*/  BSYNC B1 ;  /* 0x0000000000017941 */ /* 0x000fea0003800000 */
.L_x_574:
        /* <DEDUP_REMOVED lines=13> */
.L_x_577:
[----:B------:R-:W-:Y:S05]  /*40030*/  BSYNC B1 ;  /* 0x0000000000017941 */ /* 0x000fea0003800000 */
.L_x_576:
        /* <DEDUP_REMOVED lines=14> */
.L_x_579:
[----:B------:R-:W-:Y:S05]  /*40120*/  BSYNC B1 ;  /* 0x0000000000017941 */ /* 0x000fea0003800000 */
.L_x_578:
        /* <DEDUP_REMOVED lines=10> */
.L_x_581:
[----:B------:R-:W-:Y:S05]  /*401d0*/  BSYNC B1 ;  /* 0x0000000000017941 */ /* 0x000fea0003800000 */
.L_x_580:
        /* <DEDUP_REMOVED lines=10> */
.L_x_583:
[----:B------:R-:W-:Y:S05]  /*40280*/  BSYNC B1 ;  /* 0x0000000000017941 */ /* 0x000fea0003800000 */
.L_x_582:
        /* <DEDUP_REMOVED lines=13> */
.L_x_585:
[----:B------:R-:W-:Y:S05]  /*40360*/  BSYNC B1 ;  /* 0x0000000000017941 */ /* 0x000fea0003800000 */
.L_x_584:
        /* <DEDUP_REMOVED lines=13> */
.L_x_587:
[----:B------:R-:W-:Y:S05]  /*40440*/  BSYNC B1 ;  /* 0x0000000000017941 */ /* 0x000fea0003800000 */
.L_x_586:
        /* <DEDUP_REMOVED lines=10> */
.L_x_589:
[----:B------:R-:W-:Y:S05]  /*404f0*/  BSYNC B1 ;  /* 0x0000000000017941 */ /* 0x000fea0003800000 */
.L_x_588:
        /* <DEDUP_REMOVED lines=10> */
.L_x_591:
[----:B------:R-:W-:Y:S05]  /*405a0*/  BSYNC B1 ;  /* 0x0000000000017941 */ /* 0x000fea0003800000 */
.L_x_590:
        /* <DEDUP_REMOVED lines=13> */
.L_x_593:
[----:B------:R-:W-:Y:S05]  /*40680*/  BSYNC B1 ;  /* 0x0000000000017941 */ /* 0x000fea0003800000 */
.L_x_592:
        /* <DEDUP_REMOVED lines=13> */
.L_x_595:
[----:B------:R-:W-:Y:S05]  /*40760*/  BSYNC B1 ;  /* 0x0000000000017941 */ /* 0x000fea0003800000 */
.L_x_594:
        /* <DEDUP_REMOVED lines=10> */
.L_x_597:
[----:B------:R-:W-:Y:S05]  /*40810*/  BSYNC B1 ;  /* 0x0000000000017941 */ /* 0x000fea0003800000 */
.L_x_596:
[----:B------:R-:W3:Y:S04]  /*40820*/  LDL.LU R223, [R1+0x5fc] ;  /* 0x0005fc0001df7983 */ /* 0x000ee80000300800 */
[----:B----4-:R-:W4:Y:S01]  /*40830*/  LDL.LU.64 R230, [R1+0x798] ;  /* 0x0007980001e67983 */ /* 0x010f220000300a00 */
[----:B-----5:R-:W-:-:S03]  /*40840*/  HADD2.F32 R220, -RZ, R19.H0_H0 ;  /* 0x20000013ffdc7230 */ /* 0x020fc60000004100 */
[----:B------:R-:W2:Y:S02]  /*40850*/  LDL.LU R221, [R1+0x300] ;  /* 0x0003000001dd7983 */ /* 0x000ea40000300800 */
[----:B------:R-:W-:-:S04]  /*40860*/  FMUL R220, R220, R16 ;  /* 0x00000010dcdc7220 */ /* 0x000fc80000400000 */
[----:B---3--:R-:W-:-:S05]  /*40870*/  FFMA R220, R223, R2, R220 ;  /* 0x00000002dfdc7223 */ /* 0x008fca00000000dc */
[----:B------:R-:W-:-:S05]  /*40880*/  F2FP.F16.F32.PACK_AB R220, RZ, R220 ;  /* 0x000000dcffdc723e */ /* 0x000fca00000000ff */
[----:B------:R3:W-:Y:S01]  /*40890*/  @P4 STG.E.U16 desc[UR46][R218.64+0x172], R220 ;  /* 0x000172dcda004986 */ /* 0x0007e2000c10152e */
[----:B------:R-:W-:-:S13]  /*408a0*/  ISETP.GT.AND P4, PT, R0, 0x180, P5 ;  /* 0x000001800000780c */ /* 0x000fda0002f84270 */
[----:B----4-:R-:W4:Y:S01]  /*408b0*/  @P4 LDG.E.LTC128B.U16 R19, desc[UR46][R230.64] ;  /* 0x0000002ee6134981 */ /* 0x010f22000c1e1520 */
[----:B------:R-:W-:Y:S01]  /*408c0*/  MOV R232, UR9 ;  /* 0x0000000900e87c02 */ /* 0x000fe20008000f00 */
[----:B---3--:R-:W-:Y:S01]  /*408d0*/  IMAD.U32 R219, RZ, RZ, UR8 ;  /* 0x00000008ffdb7e24 */ /* 0x008fe2000f8e00ff */
[----:B------:R-:W-:Y:S03]  /*408e0*/  BSSY B1, `(.L_x_598) ;  /* 0x000000e000017945 */ /* 0x000fe60003800000 */
[----:B------:R-:W-:Y:S02]  /*408f0*/  IMAD R232, R232, 0x300, RZ ;  /* 0x00000300e8e87824 */ /* 0x000fe400078e02ff */
[----:B----4-:R-:W-:-:S05]  /*40900*/  HADD2.F32 R218, -RZ, R19.H0_H0 ;  /* 0x20000013ffda7230 */ /* 0x010fca0000004100 */
[----:B------:R-:W-:-:S04]  /*40910*/  FMUL R218, R218, R16 ;  /* 0x00000010dada7220 */ /* 0x000fc80000400000 */
[----:B--2---:R-:W-:Y:S01]  /*40920*/  FFMA R220, R221, R2, R218 ;  /* 0x00000002dddc7223 */ /* 0x004fe200000000da */
[----:B------:R-:W-:-:S04]  /*40930*/  IMAD.WIDE.U32 R218, R219, 0x300, R226 ;  /* 0x00000300dbda7825 */ /* 0x000fc800078e00e2 */
[----:B------:R-:W-:Y:S01]  /*40940*/  F2FP.F16.F32.PACK_AB R220, RZ, R220 ;  /* 0x000000dcffdc723e */ /* 0x000fe200000000ff */
[----:B------:R-:W-:Y:S01]  /*40950*/  IMAD.IADD R223, R219, 0x1, R232 ;  /* 0x00000001dbdf7824 */ /* 0x000fe200078e02e8 */
[----:B------:R-:W-:-:S05]  /*40960*/  @P4 MOV R222, R218 ;  /* 0x000000da00de4202 */ /* 0x000fca0000000f00 */
[----:B------:R2:W-:Y:S01]  /*40970*/  @P4 STG.E.U16 desc[UR46][R222.64], R220 ;  /* 0x000000dcde004986 */ /* 0x0005e2000c10152e */
[----:B------:R-:W-:-:S04]  /*40980*/  LOP3.LUT P4, RZ, R17, 0x2, RZ, 0xc0, !PT ;  /* 0x0000000211ff7812 */ /* 0x000fc8000788c0ff */
[----:B------:R-:W-:-:S13]  /*40990*/  ISETP.GT.AND P4, PT, R0, 0x180, P4 ;  /* 0x000001800000780c */ /* 0x000fda0002784270 */
[----:B--2---:R-:W-:Y:S05]  /*409a0*/  @!P4 BRA `(.L_x_599) ;  /* 0x000000000004c947 */ /* 0x004fea0003800000 */
[----:B------:R2:W5:Y:S02]  /*409b0*/  LDG.E.LTC128B.U16 R19, desc[UR46][R10.64+0x2] ;  /* 0x0000022e0a137981 */ /* 0x000564000c1e1520 */
.L_x_599:
[----:B------:R-:W-:Y:S05]  /*409c0*/  BSYNC B1 ;  /* 0x0000000000017941 */ /* 0x000fea0003800000 */
.L_x_598:
[----:B------:R-:W3:Y:S01]  /*409d0*/  LDL.LU R221, [R1+0x304] ;  /* 0x0003040001dd7983 */ /* 0x000ee20000300800 */
[----:B-----5:R-:W-:Y:S01]  /*409e0*/  HADD2.F32 R220, -RZ, R19.H0_H0 ;  /* 0x20000013ffdc7230 */ /* 0x020fe20000004100 */
[----:B------:R-:W-:Y:S01]  /*409f0*/  ISETP.GT.AND P5, PT, R0, 0x188, P5 ;  /* 0x000001880000780c */ /* 0x000fe20002fa4270 */
[----:B------:R-:W-:Y:S01]  /*40a00*/  IMAD.U32 R231, RZ, RZ, UR8 ;  /* 0x00000008ffe77e24 */ /* 0x000fe2000f8e00ff */
[----:B------:R-:W-:Y:S02]  /*40a10*/  BSSY B1, `(.L_x_600) ;  /* 0x000000d000017945 */ /* 0x000fe40003800000 */
[----:B------:R-:W-:Y:S01]  /*40a20*/  FMUL R220, R220, R16 ;  /* 0x00000010dcdc7220 */ /* 0x000fe20000400000 */
[----:B------:R-:W-:-:S03]  /*40a30*/  IMAD.SHL.U32 R231, R231, 0x10, RZ ;  /* 0x00000010e7e77824 */ /* 0x000fc600078e00ff */
[----:B---3--:R-:W-:Y:S01]  /*40a40*/  FFMA R220, R221, R2, R220 ;  /* 0x00000002dddc7223 */ /* 0x008fe200000000dc */
[----:B------:R-:W-:-:S04]  /*40a50*/  @P4 IMAD.MOV.U32 R221, RZ, RZ, R223 ;  /* 0x000000ffffdd4224 */ /* 0x000fc800078e00df */
[----:B------:R-:W-:-:S04]  /*40a60*/  F2FP.F16.F32.PACK_AB R220, RZ, R220 ;  /* 0x000000dcffdc723e */ /* 0x000fc800000000ff */
[----:B------:R-:W-:Y:S02]  /*40a70*/  PRMT R230, R220, 0x7610, R230 ;  /* 0x00007610dce67816 */ /* 0x000fe400000000e6 */
[----:B------:R-:W-:-:S05]  /*40a80*/  @P4 MOV R220, R218 ;  /* 0x000000da00dc4202 */ /* 0x000fca0000000f00 */
[----:B------:R3:W-:Y:S02]  /*40a90*/  @P4 STG.E.U16 desc[UR46][R220.64+0x2], R230 ;  /* 0x000002e6dc004986 */ /* 0x0007e4000c10152e */
[----:B---3--:R-:W-:-:S05]  /*40aa0*/  IADD3 R220, P4, R231, R218, RZ ;  /* 0x000000dae7dc7210 */ /* 0x008fca0007f9e0ff */
[----:B------:R-:W-:Y:S01]  /*40ab0*/  IMAD.X R221, R223, 0x1, R233, P4 ;  /* 0x00000001dfdd7824 */ /* 0x000fe200020e06e9 */
[----:B------:R-:W-:Y:S07]  /*40ac0*/  @!P5 BRA `(.L_x_601) ;  /* 0x000000000004d947 */ /* 0x000fee0003800000 */
[----:B------:R3:W5:Y:S02]  /*40ad0*/  LDG.E.LTC128B.U16 R19, desc[UR46][R234.64] ;  /* 0x0000002eea137981 */ /* 0x000764000c1e1520 */
.L_x_601:
[----:B------:R-:W-:Y:S05]  /*40ae0*/  BSYNC B1 ;  /* 0x0000000000017941 */ /* 0x000fea0003800000 */
.L_x_600:
[----:B------:R-:W4:Y:S01]  /*40af0*/  LDL.LU R231, [R1+0x308] ;  /* 0x0003080001e77983 */ /* 0x000f220000300800 */
[----:B-----5:R-:W-:Y:S01]  /*40b00*/  HADD2.F32 R230, -RZ, R19.H0_H0 ;  /* 0x20000013ffe67230 */ /* 0x020fe20000004100 */
[----:B------:R-:W-:Y:S01]  /*40b10*/  LOP3.LUT P4, RZ, R17, 0x2, RZ, 0xc0, !PT ;  /* 0x0000000211ff7812 */ /* 0x000fe2000788c0ff */
[----:B------:R-:W-:Y:S03]  /*40b20*/  BSSY B1, `(.L_x_602) ;  /* 0x0000008000017945 */ /* 0x000fe60003800000 */
[----:B------:R-:W-:Y:S01]  /*40b30*/  FMUL R230, R230, R16 ;  /* 0x00000010e6e67220 */ /* 0x000fe20000400000 */
[----:B------:R-:W-:-:S03]  /*40b40*/  ISETP.GT.AND P4, PT, R0, 0x188, P4 ;  /* 0x000001880000780c */ /* 0x000fc60002784270 */
[----:B----4-:R-:W-:-:S05]  /*40b50*/  FFMA R230, R231, R2, R230 ;  /* 0x00000002e7e67223 */ /* 0x010fca00000000e6 */
[----:B------:R-:W-:-:S05]  /*40b60*/  F2FP.F16.F32.PACK_AB R230, RZ, R230 ;  /* 0x000000e6ffe6723e */ /* 0x000fca00000000ff */
[----:B------:R4:W-:Y:S01]  /*40b70*/  @P5 STG.E.U16 desc[UR46][R220.64], R230 ;  /* 0x000000e6dc005986 */ /* 0x0009e2000c10152e */
[----:B------:R-:W-:Y:S05]  /*40b80*/  @!P4 BRA `(.L_x_603) ;  /* 0x000000000004c947 */ /* 0x000fea0003800000 */
[----:B------:R0:W5:Y:S02]  /*40b90*/  LDG.E.LTC128B.U16 R19, desc[UR46][R8.64+0x2] ;  /* 0x0000022e08137981 */ /* 0x000164000c1e1520 */
.L_x_603:
[----:B------:R-:W-:Y:S05]  /*40ba0*/  BSYNC B1 ;  /* 0x0000000000017941 */ /* 0x000fea0003800000 */
.L_x_602:
[----:B------:R-:W2:Y:S01]  /*40bb0*/  LDL.LU R231, [R1+0x30c] ;  /* 0x00030c0001e77983 */ /* 0x000ea20000300800 */
[----:B----45:R-:W-:Y:S01]  /*40bc0*/  HADD2.F32 R230, -RZ, R19.H0_H0 ;  /* 0x20000013ffe67230 */ /* 0x030fe20000004100 */
[----:B------:R-:W-:Y:S01]  /*40bd0*/  LOP3.LUT P5, RZ, R17, 0x4, RZ, 0xc0, !PT ;  /* 0x0000000411ff7812 */ /* 0x000fe200078ac0ff */
[----:B------:R-:W-:Y:S03]  /*40be0*/  BSSY B1, `(.L_x_604) ;  /* 0x0000008000017945 */ /* 0x000fe60003800000 */
[----:B------:R-:W-:-:S04]  /*40bf0*/  FMUL R230, R230, R16 ;  /* 0x00000010e6e67220 */ /* 0x000fc80000400000 */
[----:B--2---:R-:W-:-:S05]  /*40c00*/  FFMA R230, R231, R2, R230 ;  /* 0x00000002e7e67223 */ /* 0x004fca00000000e6 */
[----:B------:R-:W-:-:S05]  /*40c10*/  F2FP.F16.F32.PACK_AB R230, RZ, R230 ;  /* 0x000000e6ffe6723e */ /* 0x000fca00000000ff */
[----:B------:R2:W-:Y:S01]  /*40c20*/  @P4 STG.E.U16 desc[UR46][R220.64+0x2], R230 ;  /* 0x000002e6dc004986 */ /* 0x0005e2000c10152e */
[----:B------:R-:W-:-:S13]  /*40c30*/  ISETP.GT.AND P4, PT, R0, 0x180, P5 ;  /* 0x000001800000780c */ /* 0x000fda0002f84270 */
[----:B--2---:R-:W-:Y:S05]  /*40c40*/  @!P4 BRA `(.L_x_605) ;  /* 0x000000000004c947 */ /* 0x004fea0003800000 */
[----:B------:R2:W5:Y:S02]  /*40c50*/  LDG.E.LTC128B.U16 R19, desc[UR46][R10.64+0x10] ;  /* 0x0000102e0a137981 */ /* 0x000564000c1e1520 */
.L_x_605:
[----:B------:R-:W-:Y:S05]  /*40c60*/  BSYNC B1 ;  /* 0x0000000000017941 */ /* 0x000fea0003800000 */
.L_x_604:
[----:B------:R-:W4:Y:S01]  /*40c70*/  LDL.LU R231, [R1+0x310] ;  /* 0x0003100001e77983 */ /* 0x000f220000300800 */
[----:B-----5:R-:W-:Y:S01]  /*40c80*/  HADD2.F32 R230, -RZ, R19.H0_H0 ;  /* 0x20000013ffe67230 */ /* 0x020fe20000004100 */
[----:B------:R-:W-:Y:S01]  /*40c90*/  LOP3.LUT P5, RZ, R17, 0x8, RZ, 0xc0, !PT ;  /* 0x0000000811ff7812 */ /* 0x000fe200078ac0ff */
[----:B------:R-:W-:Y:S03]  /*40ca0*/  BSSY B1, `(.L_x_606) ;  /* 0x000000b000017945 */ /* 0x000fe60003800000 */
[----:B------:R-:W-:-:S04]  /*40cb0*/  FMUL R230, R230, R16 ;  /* 0x00000010e6e67220 */ /* 0x000fc80000400000 */
[----:B----4-:R-:W-:Y:S01]  /*40cc0*/  FFMA R230, R231, R2, R230 ;  /* 0x00000002e7e67223 */ /* 0x010fe200000000e6 */
[----:B------:R-:W-:-:S04]  /*40cd0*/  @P4 IMAD.MOV.U32 R231, RZ, RZ, R223 ;  /* 0x000000ffffe74224 */ /* 0x000fc800078e00df */
[----:B------:R-:W-:-:S04]  /*40ce0*/  F2FP.F16.F32.PACK_AB R230, RZ, R230 ;  /* 0x000000e6ffe6723e */ /* 0x000fc800000000ff */
[----:B------:R-:W-:Y:S02]  /*40cf0*/  PRMT R233, R230, 0x7610, R233 ;  /* 0x00007610e6e97816 */ /* 0x000fe400000000e9 */
[----:B------:R-:W-:-:S05]  /*40d00*/  @P4 MOV R230, R218 ;  /* 0x000000da00e64202 */ /* 0x000fca0000000f00 */
[----:B------:R4:W-:Y:S01]  /*40d10*/  @P4 STG.E.U16 desc[UR46][R230.64+0x10], R233 ;  /* 0x000010e9e6004986 */ /* 0x0009e2000c10152e */
[----:B------:R-:W-:-:S13]  /*40d20*/  ISETP.GT.AND P4, PT, R0, 0x180, P5 ;  /* 0x000001800000780c */ /* 0x000fda0002f84270 */
[----:B----4-:R-:W-:Y:S05]  /*40d30*/  @!P4 BRA `(.L_x_607) ;  /* 0x000000000004c947 */ /* 0x010fea0003800000 */
[----:B------:R4:W5:Y:S02]  /*40d40*/  LDG.E.LTC128B.U16 R19, desc[UR46][R10.64+0x12] ;  /* 0x0000122e0a137981 */ /* 0x000964000c1e1520 */
.L_x_607:
[----:B------:R-:W-:Y:S05]  /*40d50*/  BSYNC B1 ;  /* 0x0000000000017941 */ /* 0x000fea0003800000 */
.L_x_606:
        /* <DEDUP_REMOVED lines=14> */
.L_x_609:
[----:B------:R-:W-:Y:S05]  /*40e40*/  BSYNC B1 ;  /* 0x0000000000017941 */ /* 0x000fea0003800000 */
.L_x_608:
        /* <DEDUP_REMOVED lines=10> */
.L_x_611:
[----:B------:R-:W-:Y:S05]  /*40ef0*/  BSYNC B1 ;  /* 0x0000000000017941 */ /* 0x000fea0003800000 */
.L_x_610:
[----:B------:R-:W2:Y:S01]  /*40f00*/  LDL.LU R231, [R1+0x31c] ;  /* 0x00031c0001e77983 */ /* 0x000ea20000300800 */
[----:B-----5:R-:W-:Y:S01]  /*40f10*/  HADD2.F32 R230, -RZ, R19.H0_H0 ;  /* 0x20000013ffe67230 */ /* 0x020fe20000004100 */
        /* <DEDUP_REMOVED lines=9> */
.L_x_613:
[----:B------:R-:W-:Y:S05]  /*40fb0*/  BSYNC B1 ;  /* 0x0000000000017941 */ /* 0x000fea0003800000 */
.L_x_612:
[----:B------:R-:W3:Y:S01]  /*40fc0*/  LDL.LU R231, [R1+0x320] ;  /* 0x0003200001e77983 */ /* 0x000ee20000300800 */
[----:B-----5:R-:W-:Y:S01]  /*40fd0*/  HADD2.F32 R230, -RZ, R19.H0_H0 ;  /* 0x20000013ffe67230 */ /* 0x020fe20000004100 */
[----:B------:R-:W-:Y:S01]  /*40fe0*/  LOP3.LUT P5, RZ, R17, 0x40, RZ, 0xc0, !PT ;  /* 0x0000004011ff7812 */ /* 0x000fe200078ac0ff */
[----:B------:R-:W-:Y:S03]  /*40ff0*/  BSSY B1, `(.L_x_614) ;  /* 0x000000b000017945 */ /* 0x000fe60003800000 */
        /* <DEDUP_REMOVED lines=10> */
.L_x_615:
[----:B------:R-:W-:Y:S05]  /*410a0*/  BSYNC B1 ;  /* 0x0000000000017941 */ /* 0x000fea0003800000 */
.L_x_614:
        /* <DEDUP_REMOVED lines=14> */
.L_x_617:
[----:B------:R-:W-:Y:S05]  /*41190*/  BSYNC B1 ;  /* 0x0000000000017941 */ /* 0x000fea0003800000 */
.L_x_616:
        /* <DEDUP_REMOVED lines=10> */
.L_x_619:
[----:B------:R-:W-:Y:S05]  /*41240*/  BSYNC B1 ;  /* 0x0000000000017941 */ /* 0x000fea0003800000 */
.L_x_618:
        /* <DEDUP_REMOVED lines=11> */
.L_x_621:
[----:B------:R-:W-:Y:S05]  /*41300*/  BSYNC B1 ;  /* 0x0000000000017941 */ /* 0x000fea0003800000 */
.L_x_620:
[----:B------:R-:W3:Y:S01]  /*41310*/  LDL.LU R231, [R1+0x330] ;  /* 0x0003300001e77983 */ /* 0x000ee20000300800 */
[----:B-----5:R-:W-:Y:S01]  /*41320*/  HADD2.F32 R230, -RZ, R19.H0_H0 ;  /* 0x20000013ffe67230 */ /* 0x020fe20000004100 */
[----:B------:R-:W-:Y:S01]  /*41330*/  LOP3.LUT P5, RZ, R18, 0x200, RZ, 0xc0, !PT ;  /* 0x0000020012ff7812 */ /* 0x000fe200078ac0ff */
[----:B------:R-:W-:Y:S03]  /*41340*/  BSSY B1, `(.L_x_622) ;  /* 0x000000b000017945 */ /* 0x000fe60003800000 */
        /* <DEDUP_REMOVED lines=10> */
.L_x_623:
[----:B------:R-:W-:Y:S05]  /*413f0*/  BSYNC B1 ;  /* 0x0000000000017941 */ /* 0x000fea0003800000 */
.L_x_622:
        /* <DEDUP_REMOVED lines=14> */
.L_x_625:
[----:B------:R-:W-:Y:S05]  /*414e0*/  BSYNC B1 ;  /* 0x0000000000017941 */ /* 0x000fea0003800000 */
.L_x_624:
        /* <DEDUP_REMOVED lines=10> */
.L_x_627:
[----:B------:R-:W-:Y:S05]  /*41590*/  BSYNC B1 ;  /* 0x0000000000017941 */ /* 0x000fea0003800000 */
.L_x_626:
        /* <DEDUP_REMOVED lines=11> */
.L_x_629:
[----:B------:R-:W-:Y:S05]  /*41650*/  BSYNC B1 ;  /* 0x0000000000017941 */ /* 0x000fea0003800000 */
.L_x_628:
        /* <DEDUP_REMOVED lines=14> */
.L_x_631:
[----:B------:R-:W-:Y:S05]  /*41740*/  BSYNC B1 ;  /* 0x0000000000017941 */ /* 0x000fea0003800000 */
.L_x_630:
        /* <DEDUP_REMOVED lines=14> */
.L_x_633:
[----:B------:R-:W-:Y:S05]  /*41830*/  BSYNC B1 ;  /* 0x0000000000017941 */ /* 0x000fea0003800000 */
.L_x_632:
        /* <DEDUP_REMOVED lines=10> */
.L_x_635:
[----:B------:R-:W-:Y:S05]  /*418e0*/  BSYNC B1 ;  /* 0x0000000000017941 */ /* 0x000fea0003800000 */
.L_x_634:
        /* <DEDUP_REMOVED lines=11> */
.L_x_637:
[----:B------:R-:W-:Y:S05]  /*419a0*/  BSYNC B1 ;  /* 0x0000000000017941 */ /* 0x000fea0003800000 */
.L_x_636:
        /* <DEDUP_REMOVED lines=14> */
.L_x_639:
[----:B------:R-:W-:Y:S05]  /*41a90*/  BSYNC B1 ;  /* 0x0000000000017941 */ /* 0x000fea0003800000 */
.L_x_638:
        /* <DEDUP_REMOVED lines=14> */
.L_x_641:
[----:B------:R-:W-:Y:S05]  /*41b80*/  BSYNC B1 ;  /* 0x0000000000017941 */ /* 0x000fea0003800000 */
.L_x_640:
        /* <DEDUP_REMOVED lines=10> */
.L_x_643:
[----:B------:R-:W-:Y:S05]  /*41c30*/  BSYNC B1 ;  /* 0x0000000000017941 */ /* 0x000fea0003800000 */
.L_x_642:
        /* <DEDUP_REMOVED lines=11> */
.L_x_645:
[----:B------:R-:W-:Y:S05]  /*41cf0*/  BSYNC B1 ;  /* 0x0000000000017941 */ /* 0x000fea0003800000 */
.L_x_644:
        /* <DEDUP_REMOVED lines=14> */
.L_x_647:
[----:B------:R-:W-:Y:S05]  /*41de0*/  BSYNC B1 ;  /* 0x0000000000017941 */ /* 0x000fea0003800000 */
.L_x_646:
        /* <DEDUP_REMOVED lines=14> */
.L_x_649:
[----:B------:R-:W-:Y:S05]  /*41ed0*/  BSYNC B1 ;  /* 0x0000000000017941 */ /* 0x000fea0003800000 */
.L_x_648:
        /* <DEDUP_REMOVED lines=10> */
.L_x_651:
[----:B------:R-:W-:Y:S05]  /*41f80*/  BSYNC B1 ;  /* 0x0000000000017941 */ /* 0x000fea0003800000 */
.L_x_650:
        /* <DEDUP_REMOVED lines=11> */
.L_x_653:
[----:B------:R-:W-:Y:S05]  /*42040*/  BSYNC B1 ;  /* 0x0000000000017941 */ /* 0x000fea0003800000 */
.L_x_652:
        /* <DEDUP_REMOVED lines=14> */
.L_x_655:
[----:B------:R-:W-:Y:S05]  /*42130*/  BSYNC B1 ;  /* 0x0000000000017941 */ /* 0x000fea0003800000 */
.L_x_654:
        /* <DEDUP_REMOVED lines=14> */
.L_x_657:
[----:B------:R-:W-:Y:S05]  /*42220*/  BSYNC B1 ;  /* 0x0000000000017941 */ /* 0x000fea0003800000 */
.L_x_656:
        /* <DEDUP_REMOVED lines=10> */
.L_x_659:
[----:B------:R-:W-:Y:S05]  /*422d0*/  BSYNC B1 ;  /* 0x0000000000017941 */ /* 0x000fea0003800000 */
.L_x_658:
        /* <DEDUP_REMOVED lines=11> */
.L_x_661:
[----:B------:R-:W-:Y:S05]  /*42390*/  BSYNC B1 ;  /* 0x0000000000017941 */ /* 0x000fea0003800000 */
.L_x_660:
        /* <DEDUP_REMOVED lines=14> */
.L_x_663:
[----:B------:R-:W-:Y:S05]  /*42480*/  BSYNC B1 ;  /* 0x0000000000017941 */ /* 0x000fea0003800000 */
.L_x_662:
        /* <DEDUP_REMOVED lines=14> */
.L_x_665:
[----:B------:R-:W-:Y:S05]  /*42570*/  BSYNC B1 ;  /* 0x0000000000017941 */ /* 0x000fea0003800000 */
.L_x_664:
        /* <DEDUP_REMOVED lines=10> */
.L_x_667:
[----:B------:R-:W-:Y:S05]  /*42620*/  BSYNC B1 ;  /* 0x0000000000017941 */ /* 0x000fea0003800000 */
.L_x_666:
        /* <DEDUP_REMOVED lines=11> */
.L_x_669:
[----:B------:R-:W-:Y:S05]  /*426e0*/  BSYNC B1 ;  /* 0x0000000000017941 */ /* 0x000fea0003800000 */
.L_x_668:
        /* <DEDUP_REMOVED lines=14> */
.L_x_671:
[----:B------:R-:W-:Y:S05]  /*427d0*/  BSYNC B1 ;  /* 0x0000000000017941 */ /* 0x000fea0003800000 */
.L_x_670:
        /* <DEDUP_REMOVED lines=14> */
.L_x_673:
[----:B------:R-:W-:Y:S05]  /*428c0*/  BSYNC B1 ;  /* 0x0000000000017941 */ /* 0x000fea0003800000 */
.L_x_672:
        /* <DEDUP_REMOVED lines=10> */
.L_x_675:
[----:B------:R-:W-:Y:S05]  /*42970*/  BSYNC B1 ;  /* 0x0000000000017941 */ /* 0x000fea0003800000 */
.L_x_674:
        /* <DEDUP_REMOVED lines=11> */
.L_x_677:
[----:B------:R-:W-:Y:S05]  /*42a30*/  BSYNC B1 ;  /* 0x0000000000017941 */ /* 0x000fea0003800000 */
.L_x_676:
        /* <DEDUP_REMOVED lines=14> */
.L_x_679:
[----:B------:R-:W-:Y:S05]  /*42b20*/  BSYNC B1 ;  /* 0x0000000000017941 */ /* 0x000fea0003800000 */
.L_x_678:
        /* <DEDUP_REMOVED lines=14> */
.L_x_681:
[----:B------:R-:W-:Y:S05]  /*42c10*/  BSYNC B1 ;  /* 0x0000000000017941 */ /* 0x000fea0003800000 */
.L_x_680:
        /* <DEDUP_REMOVED lines=10> */
.L_x_683:
[----:B------:R-:W-:Y:S05]  /*42cc0*/  BSYNC B1 ;  /* 0x0000000000017941 */ /* 0x000fea0003800000 */
.L_x_682:
        /* <DEDUP_REMOVED lines=11> */
.L_x_685:
[----:B------:R-:W-:Y:S05]  /*42d80*/  BSYNC B1 ;  /* 0x0000000000017941 */ /* 0x000fea0003800000 */
.L_x_684:
        /* <DEDUP_REMOVED lines=14> */
.L_x_687:
[----:B------:R-:W-:Y:S05]  /*42e70*/  BSYNC B1 ;  /* 0x0000000000017941 */ /* 0x000fea0003800000 */
.L_x_686:
        /* <DEDUP_REMOVED lines=14> */
.L_x_689:
[----:B------:R-:W-:Y:S05]  /*42f60*/  BSYNC B1 ;  /* 0x0000000000017941 */ /* 0x000fea0003800000 */
.L_x_688:
        /* <DEDUP_REMOVED lines=10> */
.L_x_691:
[----:B------:R-:W-:Y:S05]  /*43010*/  BSYNC B1 ;  /* 0x0000000000017941 */ /* 0x000fea0003800000 */
.L_x_690:
        /* <DEDUP_REMOVED lines=11> */
.L_x_693:
[----:B------:R-:W-:Y:S05]  /*430d0*/  BSYNC B1 ;  /* 0x0000000000017941 */ /* 0x000fea0003800000 */
.L_x_692:
        /* <DEDUP_REMOVED lines=14> */
.L_x_695:
[----:B------:R-:W-:Y:S05]  /*431c0*/  BSYNC B1 ;  /* 0x0000000000017941 */ /* 0x000fea0003800000 */
.L_x_694:
        /* <DEDUP_REMOVED lines=14> */
.L_x_697:
[----:B------:R-:W-:Y:S05]  /*432b0*/  BSYNC B1 ;  /* 0x0000000000017941 */ /* 0x000fea0003800000 */
.L_x_696:
        /* <DEDUP_REMOVED lines=10> */
.L_x_699:
[----:B------:R-:W-:Y:S05]  /*43360*/  BSYNC B1 ;  /* 0x0000000000017941 */ /* 0x000fea0003800000 */
.L_x_698:
        /* <DEDUP_REMOVED lines=11> */
.L_x_701:
[----:B------:R-:W-:Y:S05]  /*43420*/  BSYNC B1 ;  /* 0x0000000000017941 */ /* 0x000fea0003800000 */
.L_x_700:
        /* <DEDUP_REMOVED lines=14> */
.L_x_703:
[----:B------:R-:W-:Y:S05]  /*43510*/  BSYNC B1 ;  /* 0x0000000000017941 */ /* 0x000fea0003800000 */
.L_x_702:
        /* <DEDUP_REMOVED lines=14> */
.L_x_705:
[----:B------:R-:W-:Y:S05]  /*43600*/  BSYNC B1 ;  /* 0x0000000000017941 */ /* 0x000fea0003800000 */
.L_x_704:
        /* <DEDUP_REMOVED lines=10> */
.L_x_707:
[----:B------:R-:W-:Y:S05]  /*436b0*/  BSYNC B1 ;  /* 0x0000000000017941 */ /* 0x000fea0003800000 */
.L_x_706:
        /* <DEDUP_REMOVED lines=11> */
.L_x_709:
[----:B------:R-:W-:Y:S05]  /*43770*/  BSYNC B1 ;  /* 0x0000000000017941 */ /* 0x000fea0003800000 */
.L_x_708:
        /* <DEDUP_REMOVED lines=14> */
.L_x_711:
[----:B------:R-:W-:Y:S05]  /*43860*/  BSYNC B1 ;  /* 0x0000000000017941 */ /* 0x000fea0003800000 */
.L_x_710:
        /* <DEDUP_REMOVED lines=14> */
.L_x_713:
[----:B------:R-:W-:Y:S05]  /*43950*/  BSYNC B1 ;  /* 0x0000000000017941 */ /* 0x000fea0003800000 */
.L_x_712:
        /* <DEDUP_REMOVED lines=10> */
.L_x_715:
[----:B------:R-:W-:Y:S05]  /*43a00*/  BSYNC B1 ;  /* 0x0000000000017941 */ /* 0x000fea0003800000 */
.L_x_714:
        /* <DEDUP_REMOVED lines=11> */
.L_x_717:
[----:B------:R-:W-:Y:S05]  /*43ac0*/  BSYNC B1 ;  /* 0x0000000000017941 */ /* 0x000fea0003800000 */
.L_x_716:
        /* <DEDUP_REMOVED lines=14> */
.L_x_719:
[----:B------:R-:W-:Y:S05]  /*43bb0*/  BSYNC B1 ;  /* 0x0000000000017941 */ /* 0x000fea0003800000 */
.L_x_718:
        /* <DEDUP_REMOVED lines=14> */
.L_x_721:
[----:B------:R-:W-:Y:S05]  /*43ca0*/  BSYNC B1 ;  /* 0x0000000000017941 */ /* 0x000fea0003800000 */
.L_x_720:
        /* <DEDUP_REMOVED lines=10> */
.L_x_723:
[----:B------:R-:W-:Y:S05]  /*43d50*/  BSYNC B1 ;  /* 0x0000000000017941 */ /* 0x000fea0003800000 */
.L_x_722:
        /* <DEDUP_REMOVED lines=11> */
.L_x_725:
[----:B------:R-:W-:Y:S05]  /*43e10*/  BSYNC B1 ;  /* 0x0000000000017941 */ /* 0x000fea0003800000 */
.L_x_724:
        /* <DEDUP_REMOVED lines=14> */
.L_x_727:
[----:B------:R-:W-:Y:S05]  /*43f00*/  BSYNC B1 ;  /* 0x0000000000017941 */ /* 0x000fea0003800000 */
.L_x_726:
        /* <DEDUP_REMOVED lines=14> */
.L_x_729:
[----:B------:R-:W-:Y:S05]  /*43ff0*/  BSYNC B1 ;  /* 0x0000000000017941 */ /* 0x000fea0003800000 */
.L_x_728:
        /* <DEDUP_REMOVED lines=10> */
.L_x_731:
[----:B------:R-:W-:Y:S05]  /*440a0*/  BSYNC B1 ;  /* 0x0000000000017941 */ /* 0x000fea0003800000 */
.L_x_730:
        /* <DEDUP_REMOVED lines=11> */
.L_x_733:
[----:B------:R-:W-:Y:S05]  /*44160*/  BSYNC B1 ;  /* 0x0000000000017941 */ /* 0x000fea0003800000 */
.L_x_732:
        /* <DEDUP_REMOVED lines=14> */
.L_x_735:
[----:B------:R-:W-:Y:S05]  /*44250*/  BSYNC B1 ;  /* 0x0000000000017941 */ /* 0x000fea0003800000 */
.L_x_734:
        /* <DEDUP_REMOVED lines=14> */
.L_x_737:
[----:B------:R-:W-:Y:S05]  /*44340*/  BSYNC B1 ;  /* 0x0000000000017941 */ /* 0x000fea0003800000 */
.L_x_736:
        /* <DEDUP_REMOVED lines=10> */
.L_x_739:
[----:B------:R-:W-:Y:S05]  /*443f0*/  BSYNC B1 ;  /* 0x0000000000017941 */ /* 0x000fea0003800000 */
.L_x_738:
        /* <DEDUP_REMOVED lines=11> */
.L_x_741:
[----:B------:R-:W-:Y:S05]  /*444b0*/  BSYNC B1 ;  /* 0x0000000000017941 */ /* 0x000fea0003800000 */
.L_x_740:
        /* <DEDUP_REMOVED lines=14> */
.L_x_743:
[----:B------:R-:W-:Y:S05]  /*445a0*/  BSYNC B1 ;  /* 0x0000000000017941 */ /* 0x000fea0003800000 */
.L_x_742:
        /* <DEDUP_REMOVED lines=14> */
.L_x_745:
[----:B------:R-:W-:Y:S05]  /*44690*/  BSYNC B1 ;  /* 0x0000000000017941 */ /* 0x000fea0003800000 */
.L_x_744:
        /* <DEDUP_REMOVED lines=10> */
.L_x_747:
[----:B------:R-:W-:Y:S05]  /*44740*/  BSYNC B1 ;  /* 0x0000000000017941 */ /* 0x000fea0003800000 */
.L_x_746:
        /* <DEDUP_REMOVED lines=11> */
.L_x_749:
[----:B------:R-:W-:Y:S05]  /*44800*/  BSYNC B1 ;  /* 0x0000000000017941 */ /* 0x000fea0003800000 */
.L_x_748:
        /* <DEDUP_REMOVED lines=14> */
.L_x_751:
[----:B------:R-:W-:Y:S05]  /*448f0*/  BSYNC B1 ;  /* 0x0000000000017941 */ /* 0x000fea0003800000 */
.L_x_750:
        /* <DEDUP_REMOVED lines=14> */
.L_x_753:
[----:B------:R-:W-:Y:S05]  /*449e0*/  BSYNC B1 ;  /* 0x0000000000017941 */ /* 0x000fea0003800000 */
.L_x_752:
        /* <DEDUP_REMOVED lines=10> */
.L_x_755:
[----:B------:R-:W-:Y:S05]  /*44a90*/  BSYNC B1 ;  /* 0x0000000000017941 */ /* 0x000fea0003800000 */
.L_x_754:
        /* <DEDUP_REMOVED lines=11> */
.L_x_757:
[----:B------:R-:W-:Y:S05]  /*44b50*/  BSYNC B1 ;  /* 0x0000000000017941 */ /* 0x000fea0003800000 */
.L_x_756:
        /* <DEDUP_REMOVED lines=14> */
.L_x_759:
[----:B------:R-:W-:Y:S05]  /*44c40*/  BSYNC B1 ;  /* 0x0000000000017941 */ /* 0x000fea0003800000 */
.L_x_758:
        /* <DEDUP_REMOVED lines=14> */
.L_x_761:
[----:B------:R-:W-:Y:S05]  /*44d30*/  BSYNC B1 ;  /* 0x0000000000017941 */ /* 0x000fea0003800000 */
.L_x_760:
        /* <DEDUP_REMOVED lines=10> */
.L_x_763:
[----:B------:R-:W-:Y:S05]  /*44de0*/  BSYNC B1 ;  /* 0x0000000000017941 */ /* 0x000fea0003800000 */
.L_x_762:
        /* <DEDUP_REMOVED lines=11> */
.L_x_765:
[----:B------:R-:W-:Y:S05]  /*44ea0*/  BSYNC B1 ;  /* 0x0000000000017941 */ /* 0x000fea0003800000 */
.L_x_764:
        /* <DEDUP_REMOVED lines=13> */
.L_x_767:
[----:B------:R-:W-:Y:S05]  /*44f80*/  BSYNC B1 ;  /* 0x0000000000017941 */ /* 0x000fea0003800000 */
.L_x_766:
[----:B------:R-:W2:Y:S01]  /*44f90*/  LDL.LU R231, [R1+0x454] ;  /* 0x0004540001e77983 */ /* 0x000ea20000300800 */
[----:B-----5:R-:W-:Y:S01]  /*44fa0*/  HADD2.F32 R230, -RZ, R19.H0_H0 ;  /* 0x20000013ffe67230 */ /* 0x020fe20000004100 */
[----:B------:R-:W-:Y:S01]  /*44fb0*/  ISETP.GT.AND P5, PT, R0, 0x188, P5 ;  /* 0x000001880000780c */ /* 0x000fe20002fa4270 */
[----:B------:R-:W-:Y:S03]  /*44fc0*/  BSSY B1, `(.L_x_768) ;  /* 0x000000a000017945 */ /* 0x000fe60003800000 */
[----:B------:R-:W-:-:S04]  /*44fd0*/  FMUL R230, R230, R16 ;  /* 0x00000010e6e67220 */ /* 0x000fc80000400000 */
[----:B--2---:R-:W-:Y:S01]  /*44fe0*/  FFMA R230, R231, R2, R230 ;  /* 0x00000002e7e67223 */ /* 0x004fe200000000e6 */
[----:B------:R-:W-:-:S04]  /*44ff0*/  @P4 IMAD.MOV.U32 R231, RZ, RZ, R223 ;  /* 0x000000ffffe74224 */ /* 0x000fc800078e00df */
[----:B------:R-:W-:-:S04]  /*45000*/  F2FP.F16.F32.PACK_AB R230, RZ, R230 ;  /* 0x000000e6ffe6723e */ /* 0x000fc800000000ff */
[----:B------:R-:W-:Y:S01]  /*45010*/  PRMT R233, R230, 0x7610, R233 ;  /* 0x00007610e6e97816 */ /* 0x000fe200000000e9 */
[----:B------:R-:W-:-:S05]  /*45020*/  @P4 IMAD.MOV.U32 R230, RZ, RZ, R218 ;  /* 0x000000ffffe64224 */ /* 0x000fca00078e00da */
[----:B------:R2:W-:Y:S01]  /*45030*/  @P4 STG.E.U16 desc[UR46][R230.64+0x152], R233 ;  /* 0x000152e9e6004986 */ /* 0x0005e2000c10152e */
[----:B------:R-:W-:Y:S05]  /*45040*/  @!P5 BRA `(.L_x_769) ;  /* 0x000000000004d947 */ /* 0x000fea0003800000 */
[----:B------:R0:W5:Y:S02]  /*45050*/  LDG.E.LTC128B.U16 R19, desc[UR46][R8.64+0x150] ;  /* 0x0001502e08137981 */ /* 0x000164000c1e1520 */
.L_x_769:
[----:B------:R-:W-:Y:S05]  /*45060*/  BSYNC B1 ;  /* 0x0000000000017941 */ /* 0x000fea0003800000 */
.L_x_768:
[----:B--2---:R-:W2:Y:S01]  /*45070*/  LDL.LU R231, [R1+0x458] ;  /* 0x0004580001e77983 */ /* 0x004ea20000300800 */
[----:B-----5:R-:W-:Y:S01]  /*45080*/  HADD2.F32 R230, -RZ, R19.H0_H0 ;  /* 0x20000013ffe67230 */ /* 0x020fe20000004100 */
[----:B------:R-:W-:Y:S01]  /*45090*/  ISETP.GT.AND P4, PT, R0, 0x188, P6 ;  /* 0x000001880000780c */ /* 0x000fe20003784270 */
[----:B------:R-:W-:Y:S03]  /*450a0*/  BSSY B1, `(.L_x_770) ;  /* 0x0000007000017945 */ /* 0x000fe60003800000 */
[----:B------:R-:W-:-:S04]  /*450b0*/  FMUL R230, R230, R16 ;  /* 0x00000010e6e67220 */ /* 0x000fc80000400000 */
[----:B--2---:R-:W-:-:S05]  /*450c0*/  FFMA R230, R231, R2, R230 ;  /* 0x00000002e7e67223 */ /* 0x004fca00000000e6 */
[----:B------:R-:W-:-:S05]  /*450d0*/  F2FP.F16.F32.PACK_AB R230, RZ, R230 ;  /* 0x000000e6ffe6723e */ /* 0x000fca00000000ff */
[----:B------:R2:W-:Y:S01]  /*450e0*/  @P5 STG.E.U16 desc[UR46][R220.64+0x150], R230 ;  /* 0x000150e6dc005986 */ /* 0x0005e2000c10152e */
[----:B------:R-:W-:Y:S05]  /*450f0*/  @!P4 BRA `(.L_x_771) ;  /* 0x000000000004c947 */ /* 0x000fea0003800000 */
[----:B------:R0:W5:Y:S02]  /*45100*/  LDG.E.LTC128B.U16 R19, desc[UR46][R8.64+0x152] ;  /* 0x0001522e08137981 */ /* 0x000164000c1e1520 */
.L_x_771:
[----:B------:R-:W-:Y:S05]  /*45110*/  BSYNC B1 ;  /* 0x0000000000017941 */ /* 0x000fea0003800000 */
.L_x_770:
[----:B------:R-:W3:Y:S01]  /*45120*/  LDL.LU R231, [R1+0x45c] ;  /* 0x00045c0001e77983 */ /* 0x000ee20000300800 */
[----:B--2--5:R-:W-:Y:S01]  /*45130*/  HADD2.F32 R230, -RZ, R19.H0_H0 ;  /* 0x20000013ffe67230 */ /* 0x024fe20000004100 */
        /* <DEDUP_REMOVED lines=8> */
.L_x_773:
[----:B------:R-:W-:Y:S05]  /*451c0*/  BSYNC B1 ;  /* 0x0000000000017941 */ /* 0x000fea0003800000 */
.L_x_772:
[----:B------:R-:W4:Y:S01]  /*451d0*/  LDL.LU R231, [R1+0x460] ;  /* 0x0004600001e77983 */ /* 0x000f220000300800 */
[----:B--2--5:R-:W-:Y:S01]  /*451e0*/  HADD2.F32 R230, -RZ, R19.H0_H0 ;  /* 0x20000013ffe67230 */ /* 0x024fe20000004100 */
[----:B------:R-:W-:Y:S01]  /*451f0*/  ISETP.GT.AND P4, PT, R0, 0x180, P2 ;  /* 0x000001800000780c */ /* 0x000fe20001784270 */
        /* <DEDUP_REMOVED lines=8> */
[----:B------:R-:W-:Y:S05]  /*45280*/  @!P4 BRA `(.L_x_775) ;  /* 0x000000000004c947 */ /* 0x000fea0003800000 */
[----:B------:R4:W5:Y:S02]  /*45290*/  LDG.E.LTC128B.U16 R19, desc[UR46][R10.64+0x162] ;  /* 0x0001622e0a137981 */ /* 0x000964000c1e1520 */
.L_x_775:
[----:B------:R-:W-:Y:S05]  /*452a0*/  BSYNC B1 ;  /* 0x0000000000017941 */ /* 0x000fea0003800000 */
.L_x_774:
[----:B--2---:R-:W2:Y:S01]  /*452b0*/  LDL.LU R231, [R1+0x464] ;  /* 0x0004640001e77983 */ /* 0x004ea20000300800 */
[----:B-----5:R-:W-:Y:S01]  /*452c0*/  HADD2.F32 R230, -RZ, R19.H0_H0 ;  /* 0x20000013ffe67230 */ /* 0x020fe20000004100 */
[----:B------:R-:W-:Y:S01]  /*452d0*/  ISETP.GT.AND P3, PT, R0, 0x188, P3 ;  /* 0x000001880000780c */ /* 0x000fe20001f64270 */
        /* <DEDUP_REMOVED lines=8> */
[----:B------:R-:W-:Y:S05]  /*45360*/  @!P3 BRA `(.L_x_777) ;  /* 0x000000000004b947 */ /* 0x000fea0003800000 */
[----:B------:R0:W5:Y:S02]  /*45370*/  LDG.E.LTC128B.U16 R19, desc[UR46][R8.64+0x160] ;  /* 0x0001602e08137981 */ /* 0x000164000c1e1520 */
.L_x_777:
[----:B------:R-:W-:Y:S05]  /*45380*/  BSYNC B1 ;  /* 0x0000000000017941 */ /* 0x000fea0003800000 */
.L_x_776:
        /* <DEDUP_REMOVED lines=10> */
.L_x_779:
[----:B------:R-:W-:Y:S05]  /*45430*/  BSYNC B1 ;  /* 0x0000000000017941 */ /* 0x000fea0003800000 */
.L_x_778:
        /* <DEDUP_REMOVED lines=10> */
.L_x_781:
[----:B------:R-:W-:Y:S05]  /*454e0*/  BSYNC B1 ;  /* 0x0000000000017941 */ /* 0x000fea0003800000 */
.L_x_780:
        /* <DEDUP_REMOVED lines=13> */
.L_x_783:
[----:B------:R-:W-:Y:S05]  /*455c0*/  BSYNC B1 ;  /* 0x0000000000017941 */ /* 0x000fea0003800000 */
.L_x_782:
[----:B--2---:R-:W2:Y:S01]  /*455d0*/  LDL.LU R231, [R1+0x474] ;  /* 0x0004740001e77983 */ /* 0x004ea20000300800 */
[----:B-----5:R-:W-:Y:S01]  /*455e0*/  HADD2.F32 R222, -RZ, R19.H0_H0 ;  /* 0x20000013ffde7230 */ /* 0x020fe20000004100 */
[----:B------:R-:W-:Y:S01]  /*455f0*/  ISETP.GT.AND P1, PT, R0, 0x188, P1 ;  /* 0x000001880000780c */ /* 0x000fe20000f24270 */
[----:B------:R-:W-:Y:S03]  /*45600*/  BSSY B1, `(.L_x_784) ;  /* 0x0000009000017945 */ /* 0x000fe60003800000 */
[----:B------:R-:W-:-:S04]  /*45610*/  FMUL R222, R222, R16 ;  /* 0x00000010dede7220 */ /* 0x000fc80000400000 */
[----:B--2---:R-:W-:-:S05]  /*45620*/  FFMA R222, R231, R2, R222 ;  /* 0x00000002e7de7223 */ /* 0x004fca00000000de */
[----:B------:R-:W-:-:S04]  /*45630*/  F2FP.F16.F32.PACK_AB R222, RZ, R222 ;  /* 0x000000deffde723e */ /* 0x000fc800000000ff */
[----:B------:R-:W-:Y:S02]  /*45640*/  PRMT R230, R222, 0x7610, R230 ;  /* 0x00007610dee67816 */ /* 0x000fe400000000e6 */
[----:B------:R-:W-:-:S05]  /*45650*/  @P2 MOV R222, R218 ;  /* 0x000000da00de2202 */ /* 0x000fca0000000f00 */
[----:B------:R2:W-:Y:S01]  /*45660*/  @P2 STG.E.U16 desc[UR46][R222.64+0x172], R230 ;  /* 0x000172e6de002986 */ /* 0x0005e2000c10152e */
[----:B------:R-:W-:Y:S05]  /*45670*/  @!P1 BRA `(.L_x_785) ;  /* 0x0000000000049947 */ /* 0x000fea0003800000 */
[----:B------:R0:W5:Y:S02]  /*45680*/  LDG.E.LTC128B.U16 R19, desc[UR46][R8.64+0x170] ;  /* 0x0001702e08137981 */ /* 0x000164000c1e1520 */
.L_x_785:
[----:B------:R-:W-:Y:S05]  /*45690*/  BSYNC B1 ;  /* 0x0000000000017941 */ /* 0x000fea0003800000 */
.L_x_784:
        /* <DEDUP_REMOVED lines=10> */
.L_x_787:
[----:B------:R-:W-:Y:S05]  /*45740*/  BSYNC B1 ;  /* 0x0000000000017941 */ /* 0x000fea0003800000 */
.L_x_786:
[----:B------:R-:W3:Y:S01]  /*45750*/  LDL.LU R223, [R1+0x47c] ;  /* 0x00047c0001df7983 */ /* 0x000ee20000300800 */
[----:B--2--5:R-:W-:Y:S01]  /*45760*/  HADD2.F32 R222, -RZ, R19.H0_H0 ;  /* 0x20000013ffde7230 */ /* 0x024fe20000004100 */
        /* <DEDUP_REMOVED lines=11> */
.L_x_789:
[----:B------:R-:W-:Y:S05]  /*45820*/  BSYNC B1 ;  /* 0x0000000000017941 */ /* 0x000fea0003800000 */
.L_x_788:
[----:B--2---:R-:W2:Y:S01]  /*45830*/  LDL.LU R221, [R1+0x180] ;  /* 0x0001800001dd7983 */ /* 0x004ea20000300800 */
[----:B-----5:R-:W-:Y:S01]  /*45840*/  HADD2.F32 R220, -RZ, R19.H0_H0 ;  /* 0x20000013ffdc7230 */ /* 0x020fe20000004100 */
        /* <DEDUP_REMOVED lines=11> */
.L_x_791:
[----:B------:R-:W-:Y:S05]  /*45900*/  BSYNC B1 ;  /* 0x0000000000017941 */ /* 0x000fea0003800000 */
.L_x_790:
        /* <DEDUP_REMOVED lines=10> */
.L_x_793:
[----:B------:R-:W-:Y:S05]  /*459b0*/  BSYNC B1 ;  /* 0x0000000000017941 */ /* 0x000fea0003800000 */
.L_x_792:
[----:B------:R-:W4:Y:S01]  /*459c0*/  LDL.LU R221, [R1+0x188] ;  /* 0x0001880001dd7983 */ /* 0x000f220000300800 */
[----:B--2--5:R-:W-:Y:S01]  /*459d0*/  HADD2.F32 R220, -RZ, R19.H0_H0 ;  /* 0x20000013ffdc7230 */ /* 0x024fe20000004100 */
[----:B------:R-:W-:Y:S01]  /*459e0*/  ISETP.GT.AND P0, PT, R0, 0x8, P2 ;  /* 0x000000080000780c */ /* 0x000fe20001704270 */
[----:B------:R-:W-:Y:S03]  /*459f0*/  BSSY B1, `(.L_x_794) ;  /* 0x0000007000017945 */ /* 0x000fe60003800000 */
[----:B------:R-:W-:-:S04]  /*45a00*/  FMUL R220, R220, R16 ;  /* 0x00000010dcdc7220 */ /* 0x000fc80000400000 */
[----:B----4-:R-:W-:-:S05]  /*45a10*/  FFMA R220, R221, R2, R220 ;  /* 0x00000002dddc7223 */ /* 0x010fca00000000dc */
[----:B------:R-:W-:-:S05]  /*45a20*/  F2FP.F16.F32.PACK_AB R220, RZ, R220 ;  /* 0x000000dcffdc723e */ /* 0x000fca00000000ff */
[----:B------:R2:W-:Y:S01]  /*45a30*/  @P1 STG.E.U16 desc[UR46][R4.64+0x180], R220 ;  /* 0x000180dc04001986 */ /* 0x0005e2000c10152e */
[----:B------:R-:W-:Y:S05]  /*45a40*/  @!P0 BRA `(.L_x_795) ;  /* 0x0000000000048947 */ /* 0x000fea0003800000 */
[----:B------:R4:W5:Y:S02]  /*45a50*/  LDG.E.LTC128B.U16 R19, desc[UR46][R6.64+0x182] ;  /* 0x0001822e06137981 */ /* 0x000964000c1e1520 */
.L_x_795:
[----:B------:R-:W-:Y:S05]  /*45a60*/  BSYNC B1 ;  /* 0x0000000000017941 */ /* 0x000fea0003800000 */
.L_x_794:
        /* <DEDUP_REMOVED lines=13> */
.L_x_797:
[----:B------:R-:W-:Y:S05]  /*45b40*/  BSYNC B1 ;  /* 0x0000000000017941 */ /* 0x000fea0003800000 */
.L_x_796:
[----:B------:R-:W4:Y:S01]  /*45b50*/  LDL.LU R221, [R1+0x190] ;  /* 0x0001900001dd7983 */ /* 0x000f220000300800 */
[----:B--2--5:R-:W-:Y:S01]  /*45b60*/  HADD2.F32 R220, -RZ, R19.H0_H0 ;  /* 0x20000013ffdc7230 */ /* 0x024fe20000004100 */
[----:B------:R-:W-:Y:S01]  /*45b70*/  ISETP.GT.AND P3, PT, R3, 0xc9, PT ;  /* 0x000000c90300780c */ /* 0x000fe20003f64270 */
[----:B------:R-:W-:Y:S01]  /*45b80*/  BSSY B1, `(.L_x_798) ;  /* 0x000000a000017945 */ /* 0x000fe20003800000 */
[----:B------:R-:W-:Y:S02]  /*45b90*/  LOP3.LUT R17, R17, 0xfffffff7, RZ, 0xc0, !PT ;  /* 0xfffffff711117812 */ /* 0x000fe400078ec0ff */
[----:B------:R-:W-:Y:S01]  /*45ba0*/  FMUL R220, R220, R16 ;  /* 0x00000010dcdc7220 */ /* 0x000fe20000400000 */
[----:B------:R-:W-:-:S08]  /*45bb0*/  ISETP.GT.AND P0, PT, R0, RZ, P3 ;  /* 0x000000ff0000720c */ /* 0x000fd00001f04270 */
[----:B------:R-:W-:Y:S01]  /*45bc0*/  @P3 LOP3.LUT R17, R17, 0x8, RZ, 0xfc, !PT ;  /* 0x0000000811113812 */ /* 0x000fe200078efcff */
[----:B----4-:R-:W-:-:S05]  /*45bd0*/  FFMA R220, R221, R2, R220 ;  /* 0x00000002dddc7223 */ /* 0x010fca00000000dc */
[----:B------:R-:W-:-:S05]  /*45be0*/  F2FP.F16.F32.PACK_AB R220, RZ, R220 ;  /* 0x000000dcffdc723e */ /* 0x000fca00000000ff */
[----:B------:R2:W-:Y:S01]  /*45bf0*/  @P1 STG.E.U16 desc[UR46][R226.64+0x190], R220 ;  /* 0x000190dce2001986 */ /* 0x0005e2000c10152e */
[----:B------:R-:W-:Y:S05]  /*45c00*/  @!P0 BRA `(.L_x_799) ;  /* 0x0000000000048947 */ /* 0x000fea0003800000 */
[----:B------:R4:W5:Y:S02]  /*45c10*/  LDG.E.LTC128B.U16 R19, desc[UR46][R216.64+0x192] ;  /* 0x0001922ed8137981 */ /* 0x000964000c1e1520 */
.L_x_799:
[----:B------:R-:W-:Y:S05]  /*45c20*/  BSYNC B1 ;  /* 0x0000000000017941 */ /* 0x000fea0003800000 */
.L_x_798:
        /* <DEDUP_REMOVED lines=10> */
.L_x_801:
[----:B------:R-:W-:Y:S05]  /*45cd0*/  BSYNC B1 ;  /* 0x0000000000017941 */ /* 0x000fea0003800000 */
.L_x_800:
        /* <DEDUP_REMOVED lines=10> */
.L_x_803:
[----:B------:R-:W-:Y:S05]  /*45d80*/  BSYNC B1 ;  /* 0x0000000000017941 */ /* 0x000fea0003800000 */
.L_x_802:
        /* <DEDUP_REMOVED lines=13> */
.L_x_805:
[----:B------:R-:W-:Y:S05]  /*45e60*/  BSYNC B1 ;  /* 0x0000000000017941 */ /* 0x000fea0003800000 */
.L_x_804:
[----:B------:R-:W4:Y:S01]  /*45e70*/  LDL.LU R221, [R1+0x1a0] ;  /* 0x0001a00001dd7983 */ /* 0x000f220000300800 */
[----:B--2--5:R-:W-:Y:S01]  /*45e80*/  HADD2.F32 R220, -RZ, R19.H0_H0 ;  /* 0x20000013ffdc7230 */ /* 0x024fe20000004100 */
[----:B------:R-:W-:Y:S01]  /*45e90*/  ISETP.GT.AND P1, PT, R3, 0xd1, PT ;  /* 0x000000d10300780c */ /* 0x000fe20003f24270 */
[----:B------:R-:W-:Y:S01]  /*45ea0*/  BSSY B1, `(.L_x_806) ;  /* 0x000000a000017945 */ /* 0x000fe20003800000 */
[----:B------:R-:W-:Y:S02]  /*45eb0*/  LOP3.LUT R17, R17, 0xffffffbf, RZ, 0xc0, !PT ;  /* 0xffffffbf11117812 */ /* 0x000fe400078ec0ff */
[----:B------:R-:W-:-:S09]  /*45ec0*/  FMUL R220, R220, R16 ;  /* 0x00000010dcdc7220 */ /* 0x000fd20000400000 */
[----:B------:R-:W-:Y:S01]  /*45ed0*/  @P1 LOP3.LUT R17, R17, 0x40, RZ, 0xfc, !PT ;  /* 0x0000004011111812 */ /* 0x000fe200078efcff */
[----:B----4-:R-:W-:-:S05]  /*45ee0*/  FFMA R220, R221, R2, R220 ;  /* 0x00000002dddc7223 */ /* 0x010fca00000000dc */
[----:B------:R-:W-:-:S05]  /*45ef0*/  F2FP.F16.F32.PACK_AB R220, RZ, R220 ;  /* 0x000000dcffdc723e */ /* 0x000fca00000000ff */
[----:B------:R2:W-:Y:S01]  /*45f00*/  @P0 STG.E.U16 desc[UR46][R226.64+0x1a0], R220 ;  /* 0x0001a0dce2000986 */ /* 0x0005e2000c10152e */
[----:B------:R-:W-:-:S13]  /*45f10*/  ISETP.GT.AND P0, PT, R0, RZ, P1 ;  /* 0x000000ff0000720c */ /* 0x000fda0000f04270 */
[----:B--2---:R-:W-:Y:S05]  /*45f20*/  @!P0 BRA `(.L_x_807) ;  /* 0x0000000000048947 */ /* 0x004fea0003800000 */
[----:B------:R2:W5:Y:S02]  /*45f30*/  LDG.E.LTC128B.U16 R19, desc[UR46][R216.64+0x1a2] ;  /* 0x0001a22ed8137981 */ /* 0x000564000c1e1520 */
.L_x_807:
[----:B------:R-:W-:Y:S05]  /*45f40*/  BSYNC B1 ;  /* 0x0000000000017941 */ /* 0x000fea0003800000 */
.L_x_806:
[----:B------:R-:W4:Y:S01]  /*45f50*/  LDL.LU R221, [R1+0x1a4] ;  /* 0x0001a40001dd7983 */ /* 0x000f220000300800 */
[----:B-----5:R-:W-:Y:S01]  /*45f60*/  HADD2.F32 R220, -RZ, R19.H0_H0 ;  /* 0x20000013ffdc7230 */ /* 0x020fe20000004100 */
[----:B------:R-:W-:Y:S04]  /*45f70*/  BSSY B1, `(.L_x_808) ;  /* 0x0000008000017945 */ /* 0x000fe80003800000 */
[----:B------:R-:W-:-:S04]  /*45f80*/  FMUL R220, R220, R16 ;  /* 0x00000010dcdc7220 */ /* 0x000fc80000400000 */
[----:B----4-:R-:W-:-:S05]  /*45f90*/  FFMA R220, R221, R2, R220 ;  /* 0x00000002dddc7223 */ /* 0x010fca00000000dc */
[----:B------:R-:W-:-:S05]  /*45fa0*/  F2FP.F16.F32.PACK_AB R220, RZ, R220 ;  /* 0x000000dcffdc723e */ /* 0x000fca00000000ff */
[----:B------:R4:W-:Y:S01]  /*45fb0*/  @P0 STG.E.U16 desc[UR46][R226.64+0x1a2], R220 ;  /* 0x0001a2dce2000986 */ /* 0x0009e2000c10152e */
[----:B------:R-:W-:-:S13]  /*45fc0*/  ISETP.GT.AND P0, PT, R0, 0x8, P2 ;  /* 0x000000080000780c */ /* 0x000fda0001704270 */
[----:B----4-:R-:W-:Y:S05]  /*45fd0*/  @!P0 BRA `(.L_x_809) ;  /* 0x0000000000048947 */ /* 0x010fea0003800000 */
[----:B------:R4:W5:Y:S02]  /*45fe0*/  LDG.E.LTC128B.U16 R19, desc[UR46][R6.64+0x1a0] ;  /* 0x0001a02e06137981 */ /* 0x000964000c1e1520 */
.L_x_809:
[----:B------:R-:W-:Y:S05]  /*45ff0*/  BSYNC B1 ;  /* 0x0000000000017941 */ /* 0x000fea0003800000 */
.L_x_808:
        /* <DEDUP_REMOVED lines=10> */
.L_x_811:
[----:B------:R-:W-:Y:S05]  /*460a0*/  BSYNC B1 ;  /* 0x0000000000017941 */ /* 0x000fea0003800000 */
.L_x_810:
[----:B------:R-:W3:Y:S01]  /*460b0*/  LDL.LU R221, [R1+0x1ac] ;  /* 0x0001ac0001dd7983 */ /* 0x000ee20000300800 */
[----:B-----5:R-:W-:Y:S01]  /*460c0*/  HADD2.F32 R220, -RZ, R19.H0_H0 ;  /* 0x20000013ffdc7230 */ /* 0x020fe20000004100 */
[----:B------:R-:W-:Y:S01]  /*460d0*/  ISETP.GT.AND P2, PT, R3, 0xd8, PT ;  /* 0x000000d80300780c */ /* 0x000fe20003f44270 */
[----:B------:R-:W-:Y:S01]  /*460e0*/  IMAD.U32 R234, RZ, RZ, UR8 ;  /* 0x00000008ffea7e24 */ /* 0x000fe2000f8e00ff */
[----:B------:R-:W-:Y:S01]  /*460f0*/  LOP3.LUT R18, R18, 0xfffffbff, RZ, 0xc0, !PT ;  /* 0xfffffbff12127812 */ /* 0x000fe200078ec0ff */
[----:B------:R-:W-:Y:S02]  /*46100*/  IMAD.U32 R233, RZ, RZ, UR9 ;  /* 0x00000009ffe97e24 */ /* 0x000fe4000f8e00ff */
[----:B------:R-:W-:Y:S01]  /*46110*/  FMUL R220, R220, R16 ;  /* 0x00000010dcdc7220 */ /* 0x000fe20000400000 */
[----:B------:R-:W-:Y:S01]  /*46120*/  IMAD.U32 R223, RZ, RZ, UR8 ;  /* 0x00000008ffdf7e24 */ /* 0x000fe2000f8e00ff */
[----:B------:R-:W-:Y:S01]  /*46130*/  SHF.L.U32 R234, R234, 0x4, RZ ;  /* 0x00000004eaea7819 */ /* 0x000fe200000006ff */
[----:B------:R-:W-:Y:S01]  /*46140*/  IMAD.IADD R232, R232, 0x1, R219 ;  /* 0x00000001e8e87824 */ /* 0x000fe200078e02db */
[----:B------:R-:W-:Y:S02]  /*46150*/  BSSY B1, `(.L_x_812) ;  /* 0x000000d000017945 */ /* 0x000fe40003800000 */
[----:B------:R-:W-:-:S02]  /*46160*/  SHF.L.U64.HI R223, R223, 0x4, R233 ;  /* 0x00000004dfdf7819 */ /* 0x000fc400000102e9 */
[----:B------:R-:W-:Y:S01]  /*46170*/  @P2 LOP3.LUT R18, R18, 0x400, RZ, 0xfc, !PT ;  /* 0x0000040012122812 */ /* 0x000fe200078efcff */
[----:B---3--:R-:W-:-:S05]  /*46180*/  FFMA R220, R221, R2, R220 ;  /* 0x00000002dddc7223 */ /* 0x008fca00000000dc */
[----:B------:R-:W-:-:S05]  /*46190*/  F2FP.F16.F32.PACK_AB R220, RZ, R220 ;  /* 0x000000dcffdc723e */ /* 0x000fca00000000ff */
[----:B------:R3:W-:Y:S02]  /*461a0*/  @P0 STG.E.U16 desc[UR46][R4.64+0x1a2], R220 ;  /* 0x0001a2dc04000986 */ /* 0x0007e4000c10152e */
[----:B---3--:R-:W-:-:S04]  /*461b0*/  IADD3 R220, P0, R234, R228, RZ ;  /* 0x000000e4eadc7210 */ /* 0x008fc80007f1e0ff */
[----:B------:R-:W-:Y:S02]  /*461c0*/  IADD3.X R221, R223, R229, RZ, P0, !PT ;  /* 0x000000e5dfdd7210 */ /* 0x000fe400007fe4ff */
[----:B------:R-:W-:-:S05]  /*461d0*/  IADD3 R230, P0, R234, R218, RZ ;  /* 0x000000daeae67210 */ /* 0x000fca0007f1e0ff */
[----:B------:R-:W-:Y:S01]  /*461e0*/  IMAD.X R231, R223, 0x1, R232, P0 ;  /* 0x00000001dfe77824 */ /* 0x000fe200000e06e8 */
[----:B------:R-:W-:-:S13]  /*461f0*/  ISETP.GT.AND P0, PT, R0, RZ, P2 ;  /* 0x000000ff0000720c */ /* 0x000fda0001704270 */
[----:B------:R-:W-:Y:S05]  /*46200*/  @!P0 BRA `(.L_x_813) ;  /* 0x0000000000048947 */ /* 0x000fea0003800000 */
[----:B------:R3:W5:Y:S02]  /*46210*/  LDG.E.LTC128B.U16 R19, desc[UR46][R216.64+0x1b0] ;  /* 0x0001b02ed8137981 */ /* 0x000764000c1e1520 */
.L_x_813:
[----:B------:R-:W-:Y:S05]  /*46220*/  BSYNC B1 ;  /* 0x0000000000017941 */ /* 0x000fea0003800000 */
.L_x_812:
[----:B------:R-:W2:Y:S01]  /*46230*/  LDL.LU R233, [R1+0x1b0] ;  /* 0x0001b00001e97983 */ /* 0x000ea20000300800 */
[----:B-----5:R-:W-:Y:S01]  /*46240*/  HADD2.F32 R222, -RZ, R19.H0_H0 ;  /* 0x20000013ffde7230 */ /* 0x020fe20000004100 */
[----:B------:R-:W-:Y:S01]  /*46250*/  ISETP.GT.AND P1, PT, R3, 0xd9, PT ;  /* 0x000000d90300780c */ /* 0x000fe20003f24270 */
[----:B------:R-:W-:Y:S01]  /*46260*/  BSSY B1, `(.L_x_814) ;  /* 0x000000a000017945 */ /* 0x000fe20003800000 */
[----:B------:R-:W-:Y:S02]  /*46270*/  LOP3.LUT R18, R18, 0xfffffdff, RZ, 0xc0, !PT ;  /* 0xfffffdff12127812 */ /* 0x000fe400078ec0ff */
[----:B------:R-:W-:-:S09]  /*46280*/  FMUL R222, R222, R16 ;  /* 0x00000010dede7220 */ /* 0x000fd20000400000 */
[----:B------:R-:W-:Y:S01]  /*46290*/  @P1 LOP3.LUT R18, R18, 0x200, RZ, 0xfc, !PT ;  /* 0x0000020012121812 */ /* 0x000fe200078efcff */
[----:B--2---:R-:W-:-:S05]  /*462a0*/  FFMA R222, R233, R2, R222 ;  /* 0x00000002e9de7223 */ /* 0x004fca00000000de */
[----:B------:R-:W-:-:S05]  /*462b0*/  F2FP.F16.F32.PACK_AB R222, RZ, R222 ;  /* 0x000000deffde723e */ /* 0x000fca00000000ff */
[----:B------:R2:W-:Y:S01]  /*462c0*/  @P0 STG.E.U16 desc[UR46][R226.64+0x1b0], R222 ;  /* 0x0001b0dee2000986 */ /* 0x0005e2000c10152e */
[----:B------:R-:W-:-:S13]  /*462d0*/  ISETP.GT.AND P0, PT, R0, RZ, P1 ;  /* 0x000000ff0000720c */ /* 0x000fda0000f04270 */
[----:B--2---:R-:W-:Y:S05]  /*462e0*/  @!P0 BRA `(.L_x_815) ;  /* 0x0000000000048947 */ /* 0x004fea0003800000 */
[----:B------:R2:W5:Y:S02]  /*462f0*/  LDG.E.LTC128B.U16 R19, desc[UR46][R216.64+0x1b2] ;  /* 0x0001b22ed8137981 */ /* 0x000564000c1e1520 */
.L_x_815:
[----:B------:R-:W-:Y:S05]  /*46300*/  BSYNC B1 ;  /* 0x0000000000017941 */ /* 0x000fea0003800000 */
.L_x_814:
        /* <DEDUP_REMOVED lines=10> */
.L_x_817:
[----:B------:R-:W-:Y:S05]  /*463b0*/  BSYNC B1 ;  /* 0x0000000000017941 */ /* 0x000fea0003800000 */
.L_x_816:
        /* <DEDUP_REMOVED lines=10> */
.L_x_819:
[----:B------:R-:W-:Y:S05]  /*46460*/  BSYNC B1 ;  /* 0x0000000000017941 */ /* 0x000fea0003800000 */
.L_x_818:
        /* <DEDUP_REMOVED lines=13> */
.L_x_821:
[----:B------:R-:W-:Y:S05]  /*46540*/  BSYNC B1 ;  /* 0x0000000000017941 */ /* 0x000fea0003800000 */
.L_x_820:
        /* <DEDUP_REMOVED lines=13> */
.L_x_823:
[----:B------:R-:W-:Y:S05]  /*46620*/  BSYNC B1 ;  /* 0x0000000000017941 */ /* 0x000fea0003800000 */
.L_x_822:
        /* <DEDUP_REMOVED lines=10> */
.L_x_825:
[----:B------:R-:W-:Y:S05]  /*466d0*/  BSYNC B1 ;  /* 0x0000000000017941 */ /* 0x000fea0003800000 */
.L_x_824:
        /* <DEDUP_REMOVED lines=10> */
.L_x_827:
[----:B------:R-:W-:Y:S05]  /*46780*/  BSYNC B1 ;  /* 0x0000000000017941 */ /* 0x000fea0003800000 */
.L_x_826:
        /* <DEDUP_REMOVED lines=13> */
.L_x_829:
[----:B------:R-:W-:Y:S05]  /*46860*/  BSYNC B1 ;  /* 0x0000000000017941 */ /* 0x000fea0003800000 */
.L_x_828:
        /* <DEDUP_REMOVED lines=13> */
.L_x_831:
[----:B------:R-:W-:Y:S05]  /*46940*/  BSYNC B1 ;  /* 0x0000000000017941 */ /* 0x000fea0003800000 */
.L_x_830:
        /* <DEDUP_REMOVED lines=10> */
.L_x_833:
[----:B------:R-:W-:Y:S05]  /*469f0*/  BSYNC B1 ;  /* 0x0000000000017941 */ /* 0x000fea0003800000 */
.L_x_832:
        /* <DEDUP_REMOVED lines=10> */
.L_x_835:
[----:B------:R-:W-:Y:S05]  /*46aa0*/  BSYNC B1 ;  /* 0x0000000000017941 */ /* 0x000fea0003800000 */
.L_x_834:
        /* <DEDUP_REMOVED lines=13> */
.L_x_837:
[----:B------:R-:W-:Y:S05]  /*46b80*/  BSYNC B1 ;  /* 0x0000000000017941 */ /* 0x000fea0003800000 */
.L_x_836:
        /* <DEDUP_REMOVED lines=13> */
.L_x_839:
[----:B------:R-:W-:Y:S05]  /*46c60*/  BSYNC B1 ;  /* 0x0000000000017941 */ /* 0x000fea0003800000 */
.L_x_838:
        /* <DEDUP_REMOVED lines=10> */
.L_x_841:
[----:B------:R-:W-:Y:S05]  /*46d10*/  BSYNC B1 ;  /* 0x0000000000017941 */ /* 0x000fea0003800000 */
.L_x_840:
        /* <DEDUP_REMOVED lines=10> */
.L_x_843:
[----:B------:R-:W-:Y:S05]  /*46dc0*/  BSYNC B1 ;  /* 0x0000000000017941 */ /* 0x000fea0003800000 */
.L_x_842:
        /* <DEDUP_REMOVED lines=13> */
.L_x_845:
[----:B------:R-:W-:Y:S05]  /*46ea0*/  BSYNC B1 ;  /* 0x0000000000017941 */ /* 0x000fea0003800000 */
.L_x_844:
        /* <DEDUP_REMOVED lines=13> */
.L_x_847:
[----:B------:R-:W-:Y:S05]  /*46f80*/  BSYNC B1 ;  /* 0x0000000000017941 */ /* 0x000fea0003800000 */
.L_x_846:
        /* <DEDUP_REMOVED lines=10> */
.L_x_849:
[----:B------:R-:W-:Y:S05]  /*47030*/  BSYNC B1 ;  /* 0x0000000000017941 */ /* 0x000fea0003800000 */
.L_x_848:
        /* <DEDUP_REMOVED lines=10> */
.L_x_851:
[----:B------:R-:W-:Y:S05]  /*470e0*/  BSYNC B1 ;  /* 0x0000000000017941 */ /* 0x000fea0003800000 */
.L_x_850:
        /* <DEDUP_REMOVED lines=13> */
.L_x_853:
[----:B------:R-:W-:Y:S05]  /*471c0*/  BSYNC B1 ;  /* 0x0000000000017941 */ /* 0x000fea0003800000 */
.L_x_852:
        /* <DEDUP_REMOVED lines=13> */
.L_x_855:
[----:B------:R-:W-:Y:S05]  /*472a0*/  BSYNC B1 ;  /* 0x0000000000017941 */ /* 0x000fea0003800000 */
.L_x_854:
        /* <DEDUP_REMOVED lines=10> */
.L_x_857:
[----:B------:R-:W-:Y:S05]  /*47350*/  BSYNC B1 ;  /* 0x0000000000017941 */ /* 0x000fea0003800000 */
.L_x_856:
        /* <DEDUP_REMOVED lines=10> */
.L_x_859:
[----:B------:R-:W-:Y:S05]  /*47400*/  BSYNC B1 ;  /* 0x0000000000017941 */ /* 0x000fea0003800000 */
.L_x_858:
        /* <DEDUP_REMOVED lines=13> */
.L_x_861:
[----:B------:R-:W-:Y:S05]  /*474e0*/  BSYNC B1 ;  /* 0x0000000000017941 */ /* 0x000fea0003800000 */
.L_x_860:
        /* <DEDUP_REMOVED lines=13> */
.L_x_863:
[----:B------:R-:W-:Y:S05]  /*475c0*/  BSYNC B1 ;  /* 0x0000000000017941 */ /* 0x000fea0003800000 */
.L_x_862:
        /* <DEDUP_REMOVED lines=10> */
.L_x_865:
[----:B------:R-:W-:Y:S05]  /*47670*/  BSYNC B1 ;  /* 0x0000000000017941 */ /* 0x000fea0003800000 */
.L_x_864:
        /* <DEDUP_REMOVED lines=10> */
.L_x_867:
[----:B------:R-:W-:Y:S05]  /*47720*/  BSYNC B1 ;  /* 0x0000000000017941 */ /* 0x000fea0003800000 */
.L_x_866:
        /* <DEDUP_REMOVED lines=13> */
.L_x_869:
[----:B------:R-:W-:Y:S05]  /*47800*/  BSYNC B1 ;  /* 0x0000000000017941 */ /* 0x000fea0003800000 */
.L_x_868:
        /* <DEDUP_REMOVED lines=13> */
.L_x_871:
[----:B------:R-:W-:Y:S05]  /*478e0*/  BSYNC B1 ;  /* 0x0000000000017941 */ /* 0x000fea0003800000 */
.L_x_870:
        /* <DEDUP_REMOVED lines=10> */
.L_x_873:
[----:B------:R-:W-:Y:S05]  /*47990*/  BSYNC B1 ;  /* 0x0000000000017941 */ /* 0x000fea0003800000 */
.L_x_872:
        /* <DEDUP_REMOVED lines=10> */
.L_x_875:
[----:B------:R-:W-:Y:S05]  /*47a40*/  BSYNC B1 ;  /* 0x0000000000017941 */ /* 0x000fea0003800000 */
.L_x_874:
        /* <DEDUP_REMOVED lines=13> */
.L_x_877:
[----:B------:R-:W-:Y:S05]  /*47b20*/  BSYNC B1 ;  /* 0x0000000000017941 */ /* 0x000fea0003800000 */
.L_x_876:
        /* <DEDUP_REMOVED lines=13> */
.L_x_879:
[----:B------:R-:W-:Y:S05]  /*47c00*/  BSYNC B1 ;  /* 0x0000000000017941 */ /* 0x000fea0003800000 */
.L_x_878:
        /* <DEDUP_REMOVED lines=10> */
.L_x_881:
[----:B------:R-:W-:Y:S05]  /*47cb0*/  BSYNC B1 ;  /* 0x0000000000017941 */ /* 0x000fea0003800000 */
.L_x_880:
        /* <DEDUP_REMOVED lines=10> */
.L_x_883:
[----:B------:R-:W-:Y:S05]  /*47d60*/  BSYNC B1 ;  /* 0x0000000000017941 */ /* 0x000fea0003800000 */
.L_x_882:
        /* <DEDUP_REMOVED lines=13> */
.L_x_885:
[----:B------:R-:W-:Y:S05]  /*47e40*/  BSYNC B1 ;  /* 0x0000000000017941 */ /* 0x000fea0003800000 */
.L_x_884:
        /* <DEDUP_REMOVED lines=13> */
.L_x_887:
[----:B------:R-:W-:Y:S05]  /*47f20*/  BSYNC B1 ;  /* 0x0000000000017941 */ /* 0x000fea0003800000 */
.L_x_886:
        /* <DEDUP_REMOVED lines=10> */
.L_x_889:
[----:B------:R-:W-:Y:S05]  /*47fd0*/  BSYNC B1 ;  /* 0x0000000000017941 */ /* 0x000fea0003800000 */
.L_x_888:
        /* <DEDUP_REMOVED lines=10> */
.L_x_891:
[----:B------:R-:W-:Y:S05]  /*48080*/  BSYNC B1 ;  /* 0x0000000000017941 */ /* 0x000fea0003800000 */
.L_x_890:
        /* <DEDUP_REMOVED lines=13> */
.L_x_893:
[----:B------:R-:W-:Y:S05]  /*48160*/  BSYNC B1 ;  /* 0x0000000000017941 */ /* 0x000fea0003800000 */
.L_x_892:
        /* <DEDUP_REMOVED lines=13> */
.L_x_895:
[----:B------:R-:W-:Y:S05]  /*48240*/  BSYNC B1 ;  /* 0x0000000000017941 */ /* 0x000fea0003800000 */
.L_x_894:
        /* <DEDUP_REMOVED lines=10> */
.L_x_897:
[----:B------:R-:W-:Y:S05]  /*482f0*/  BSYNC B1 ;  /* 0x0000000000017941 */ /* 0x000fea0003800000 */
.L_x_896:
        /* <DEDUP_REMOVED lines=10> */
.L_x_899:
[----:B------:R-:W-:Y:S05]  /*483a0*/  BSYNC B1 ;  /* 0x0000000000017941 */ /* 0x000fea0003800000 */
.L_x_898:
        /* <DEDUP_REMOVED lines=13> */
.L_x_901:
[----:B------:R-:W-:Y:S05]  /*48480*/  BSYNC B1 ;  /* 0x0000000000017941 */ /* 0x000fea0003800000 */
.L_x_900:
        /* <DEDUP_REMOVED lines=13> */
.L_x_903:
[----:B------:R-:W-:Y:S05]  /*48560*/  BSYNC B1 ;  /* 0x0000000000017941 */ /* 0x000fea0003800000 */
.L_x_902:
        /* <DEDUP_REMOVED lines=10> */
.L_x_905:
[----:B------:R-:W-:Y:S05]  /*48610*/  BSYNC B1 ;  /* 0x0000000000017941 */ /* 0x000fea0003800000 */
.L_x_904:
        /* <DEDUP_REMOVED lines=10> */
.L_x_907:
[----:B------:R-:W-:Y:S05]  /*486c0*/  BSYNC B1 ;  /* 0x0000000000017941 */ /* 0x000fea0003800000 */
.L_x_906:
        /* <DEDUP_REMOVED lines=13> */
.L_x_909:
[----:B------:R-:W-:Y:S05]  /*487a0*/  BSYNC B1 ;  /* 0x0000000000017941 */ /* 0x000fea0003800000 */
.L_x_908:
        /* <DEDUP_REMOVED lines=13> */
.L_x_911:
[----:B------:R-:W-:Y:S05]  /*48880*/  BSYNC B1 ;  /* 0x0000000000017941 */ /* 0x000fea0003800000 */
.L_x_910:
        /* <DEDUP_REMOVED lines=10> */
.L_x_913:
[----:B------:R-:W-:Y:S05]  /*48930*/  BSYNC B1 ;  /* 0x0000000000017941 */ /* 0x000fea0003800000 */
.L_x_912:
        /* <DEDUP_REMOVED lines=10> */
.L_x_915:
[----:B------:R-:W-:Y:S05]  /*489e0*/  BSYNC B1 ;  /* 0x0000000000017941 */ /* 0x000fea0003800000 */
.L_x_914:
        /* <DEDUP_REMOVED lines=13> */
.L_x_917:
[----:B------:R-:W-:Y:S05]  /*48ac0*/  BSYNC B1 ;  /* 0x0000000000017941 */ /* 0x000fea0003800000 */
.L_x_916:
        /* <DEDUP_REMOVED lines=13> */
.L_x_919:
[----:B------:R-:W-:Y:S05]  /*48ba0*/  BSYNC B1 ;  /* 0x0000000000017941 */ /* 0x000fea0003800000 */
.L_x_918:
        /* <DEDUP_REMOVED lines=10> */
.L_x_921:
[----:B------:R-:W-:Y:S05]  /*48c50*/  BSYNC B1 ;  /* 0x0000000000017941 */ /* 0x000fea0003800000 */
.L_x_920:
        /* <DEDUP_REMOVED lines=10> */
.L_x_923:
[----:B------:R-:W-:Y:S05]  /*48d00*/  BSYNC B1 ;  /* 0x0000000000017941 */ /* 0x000fea0003800000 */
.L_x_922:
        /* <DEDUP_REMOVED lines=13> */
.L_x_925:
[----:B------:R-:W-:Y:S05]  /*48de0*/  BSYNC B1 ;  /* 0x0000000000017941 */ /* 0x000fea0003800000 */
.L_x_924:
        /* <DEDUP_REMOVED lines=13> */
.L_x_927:
[----:B------:R-:W-:Y:S05]  /*48ec0*/  BSYNC B1 ;  /* 0x0000000000017941 */ /* 0x000fea0003800000 */
.L_x_926:
        /* <DEDUP_REMOVED lines=10> */
.L_x_929:
[----:B------:R-:W-:Y:S05]  /*48f70*/  BSYNC B1 ;  /* 0x0000000000017941 */ /* 0x000fea0003800000 */
.L_x_928:
        /* <DEDUP_REMOVED lines=10> */
.L_x_931:
[----:B------:R-:W-:Y:S05]  /*49020*/  BSYNC B1 ;  /* 0x0000000000017941 */ /* 0x000fea0003800000 */
.L_x_930:
        /* <DEDUP_REMOVED lines=13> */
.L_x_933:
[----:B------:R-:W-:Y:S05]  /*49100*/  BSYNC B1 ;  /* 0x0000000000017941 */ /* 0x000fea0003800000 */
.L_x_932:
        /* <DEDUP_REMOVED lines=13> */
.L_x_935:
[----:B------:R-:W-:Y:S05]  /*491e0*/  BSYNC B1 ;  /* 0x0000000000017941 */ /* 0x000fea0003800000 */
.L_x_934:
        /* <DEDUP_REMOVED lines=10> */
.L_x_937:
[----:B------:R-:W-:Y:S05]  /*49290*/  BSYNC B1 ;  /* 0x0000000000017941 */ /* 0x000fea0003800000 */
.L_x_936:
        /* <DEDUP_REMOVED lines=10> */
.L_x_939:
[----:B------:R-:W-:Y:S05]  /*49340*/  BSYNC B1 ;  /* 0x0000000000017941 */ /* 0x000fea0003800000 */
.L_x_938:
        /* <DEDUP_REMOVED lines=13> */
.L_x_941:
[----:B------:R-:W-:Y:S05]  /*49420*/  BSYNC B1 ;  /* 0x0000000000017941 */ /* 0x000fea0003800000 */
.L_x_940:
        /* <DEDUP_REMOVED lines=13> */
.L_x_943:
[----:B------:R-:W-:Y:S05]  /*49500*/  BSYNC B1 ;  /* 0x0000000000017941 */ /* 0x000fea0003800000 */
.L_x_942:
        /* <DEDUP_REMOVED lines=10> */
.L_x_945:
[----:B------:R-:W-:Y:S05]  /*495b0*/  BSYNC B1 ;  /* 0x0000000000017941 */ /* 0x000fea0003800000 */
.L_x_944:
        /* <DEDUP_REMOVED lines=10> */
.L_x_947:
[----:B------:R-:W-:Y:S05]  /*49660*/  BSYNC B1 ;  /* 0x0000000000017941 */ /* 0x000fea0003800000 */
.L_x_946:
        /* <DEDUP_REMOVED lines=13> */
.L_x_949:
[----:B------:R-:W-:Y:S05]  /*49740*/  BSYNC B1 ;  /* 0x0000000000017941 */ /* 0x000fea0003800000 */
.L_x_948:
        /* <DEDUP_REMOVED lines=13> */
.L_x_951:
[----:B------:R-:W-:Y:S05]  /*49820*/  BSYNC B1 ;  /* 0x0000000000017941 */ /* 0x000fea0003800000 */
.L_x_950:
        /* <DEDUP_REMOVED lines=10> */
.L_x_953:
[----:B------:R-:W-:Y:S05]  /*498d0*/  BSYNC B1 ;  /* 0x0000000000017941 */ /* 0x000fea0003800000 */
.L_x_952:
        /* <DEDUP_REMOVED lines=10> */
.L_x_955:
[----:B------:R-:W-:Y:S05]  /*49980*/  BSYNC B1 ;  /* 0x0000000000017941 */ /* 0x000fea0003800000 */
.L_x_954:
        /* <DEDUP_REMOVED lines=13> */
.L_x_957:
[----:B------:R-:W-:Y:S05]  /*49a60*/  BSYNC B1 ;  /* 0x0000000000017941 */ /* 0x000fea0003800000 */
.L_x_956:
[----:B------:R-:W2:Y:S01]  /*49a70*/  LDL.LU R233, [R1+0x2d0] ;  /* 0x0002d00001e97983 */ /* 0x000ea20000300800 */
[----:B-----5:R-:W-:Y:S01]  /*49a80*/  HADD2.F32 R222, -RZ, R19.H0_H0 ;  /* 0x20000013ffde7230 */ /* 0x020fe20000004100 */
[----:B------:R-:W-:Y:S01]  /*49a90*/  ISETP.GT.AND P4, PT, R3, 0x169, PT ;  /* 0x000001690300780c */ /* 0x000fe20003f84270 */
[----:B------:R-:W-:Y:S03]  /*49aa0*/  BSSY B1, `(.L_x_958) ;  /* 0x0000008000017945 */ /* 0x000fe60003800000 */
[----:B------:R-:W-:-:S04]  /*49ab0*/  FMUL R222, R222, R16 ;  /* 0x00000010dede7220 */ /* 0x000fc80000400000 */
[----:B--2---:R-:W-:-:S05]  /*49ac0*/  FFMA R222, R233, R2, R222 ;  /* 0x00000002e9de7223 */ /* 0x004fca00000000de */
[----:B------:R-:W-:-:S05]  /*49ad0*/  F2FP.F16.F32.PACK_AB R222, RZ, R222 ;  /* 0x000000deffde723e */ /* 0x000fca00000000ff */
[----:B------:R2:W-:Y:S01]  /*49ae0*/  @P0 STG.E.U16 desc[UR46][R226.64+0x2d0], R222 ;  /* 0x0002d0dee2000986 */ /* 0x0005e2000c10152e */
[----:B------:R-:W-:-:S13]  /*49af0*/  ISETP.GT.AND P0, PT, R0, RZ, P4 ;  /* 0x000000ff0000720c */ /* 0x000fda0002704270 */
[----:B--2---:R-:W-:Y:S05]  /*49b00*/  @!P0 BRA `(.L_x_959) ;  /* 0x0000000000048947 */ /* 0x004fea0003800000 */
[----:B------:R2:W5:Y:S02]  /*49b10*/  LDG.E.LTC128B.U16 R19, desc[UR46][R216.64+0x2d2] ;  /* 0x0002d22ed8137981 */ /* 0x000564000c1e1520 */
.L_x_959:
[----:B------:R-:W-:Y:S05]  /*49b20*/  BSYNC B1 ;  /* 0x0000000000017941 */ /* 0x000fea0003800000 */
.L_x_958:
        /* <DEDUP_REMOVED lines=10> */
.L_x_961:
[----:B------:R-:W-:Y:S05]  /*49bd0*/  BSYNC B1 ;  /* 0x0000000000017941 */ /* 0x000fea0003800000 */
.L_x_960:
        /* <DEDUP_REMOVED lines=10> */
.L_x_963:
[----:B------:R-:W-:Y:S05]  /*49c80*/  BSYNC B1 ;  /* 0x0000000000017941 */ /* 0x000fea0003800000 */
.L_x_962:
        /* <DEDUP_REMOVED lines=11> */
.L_x_965:
[----:B------:R-:W-:Y:S05]  /*49d40*/  BSYNC B1 ;  /* 0x0000000000017941 */ /* 0x000fea0003800000 */
.L_x_964:
        /* <DEDUP_REMOVED lines=11> */
.L_x_967:
[----:B------:R-:W-:Y:S05]  /*49e00*/  BSYNC B1 ;  /* 0x0000000000017941 */ /* 0x000fea0003800000 */
.L_x_966:
        /* <DEDUP_REMOVED lines=10> */
.L_x_969:
[----:B------:R-:W-:Y:S05]  /*49eb0*/  BSYNC B1 ;  /* 0x0000000000017941 */ /* 0x000fea0003800000 */
.L_x_968:
        /* <DEDUP_REMOVED lines=10> */
.L_x_971:
[----:B------:R-:W-:Y:S05]  /*49f60*/  BSYNC B1 ;  /* 0x0000000000017941 */ /* 0x000fea0003800000 */
.L_x_970:
        /* <DEDUP_REMOVED lines=11> */
.L_x_973:
[----:B------:R-:W-:Y:S05]  /*4a020*/  BSYNC B1 ;  /* 0x0000000000017941 */ /* 0x000fea0003800000 */
.L_x_972:
[----:B------:R-:W2:Y:S01]  /*4a030*/  LDL.LU R233, [R1+0x2f0] ;  /* 0x0002f00001e97983 */ /* 0x000ea20000300800 */
[----:B-----5:R-:W-:Y:S01]  /*4a040*/  HADD2.F32 R222, -RZ, R19.H0_H0 ;  /* 0x20000013ffde7230 */ /* 0x020fe20000004100 */
[----:B------:R-:W-:Y:S04]  /*4a050*/  BSSY B1, `(.L_x_974) ;  /* 0x0000009000017945 */ /* 0x000fe80003800000 */
[----:B------:R-:W-:-:S04]  /*4a060*/  FMUL R222, R222, R16 ;  /* 0x00000010dede7220 */ /* 0x000fc80000400000 */
[----:B--2---:R-:W-:-:S05]  /*4a070*/  FFMA R222, R233, R2, R222 ;  /* 0x00000002e9de7223 */ /* 0x004fca00000000de */
[----:B------:R-:W-:-:S05]  /*4a080*/  F2FP.F16.F32.PACK_AB R222, RZ, R222 ;  /* 0x000000deffde723e */ /* 0x000fca00000000ff */
[----:B------:R2:W-:Y:S01]  /*4a090*/  @P0 STG.E.U16 desc[UR46][R226.64+0x2f0], R222 ;  /* 0x0002f0dee2000986 */ /* 0x0005e2000c10152e */
[----:B------:R-:W-:-:S04]  /*4a0a0*/  ISETP.GT.AND P0, PT, R3, 0x179, PT ;  /* 0x000001790300780c */ /* 0x000fc80003f04270 */
[----:B------:R-:W-:-:S13]  /*4a0b0*/  ISETP.GT.AND P5, PT, R0, RZ, P0 ;  /* 0x000000ff0000720c */ /* 0x000fda00007a4270 */
[----:B--2---:R-:W-:Y:S05]  /*4a0c0*/  @!P5 BRA `(.L_x_975) ;  /* 0x000000000004d947 */ /* 0x004fea0003800000 */
[----:B------:R2:W5:Y:S02]  /*4a0d0*/  LDG.E.LTC128B.U16 R19, desc[UR46][R216.64+0x2f2] ;  /* 0x0002f22ed8137981 */ /* 0x000564000c1e1520 */
.L_x_975:
[----:B------:R-:W-:Y:S05]  /*4a0e0*/  BSYNC B1 ;  /* 0x0000000000017941 */ /* 0x000fea0003800000 */
.L_x_974:
[----:B0-23--:R-:W2:Y:S01]  /*4a0f0*/  LDL.LU R216, [R1+0x2f4] ;  /* 0x0002f40001d87983 */ /* 0x00dea20000300800 */
[----:B-----5:R-:W-:Y:S01]  /*4a100*/  HADD2.F32 R3, -RZ, R19.H0_H0 ;  /* 0x20000013ff037230 */ /* 0x020fe20000004100 */
[----:B------:R-:W-:Y:S04]  /*4a110*/  BSSY B1, `(.L_x_976) ;  /* 0x0000009000017945 */ /* 0x000fe80003800000 */
[----:B------:R-:W-:-:S04]  /*4a120*/  FMUL R3, R3, R16 ;  /* 0x0000001003037220 */ /* 0x000fc80000400000 */
[----:B--2---:R-:W-:-:S05]  /*4a130*/  FFMA R3, R216, R2, R3 ;  /* 0x00000002d8037223 */ /* 0x004fca0000000003 */
[----:B------:R-:W-:-:S05]  /*4a140*/  F2FP.F16.F32.PACK_AB R3, RZ, R3 ;  /* 0x00000003ff03723e */ /* 0x000fca00000000ff */
[----:B------:R0:W-:Y:S01]  /*4a150*/  @P5 STG.E.U16 desc[UR46][R226.64+0x2f2], R3 ;  /* 0x0002f203e2005986 */ /* 0x0001e2000c10152e */
[----:B------:R-:W-:Y:S02]  /*4a160*/  ISETP.GT.AND P5, PT, R0, 0x8, P1 ;  /* 0x000000080000780c */ /* 0x000fe40000fa4270 */
[----:B0-----:R-:W-:-:S11]  /*4a170*/  PRMT R3, R19, 0x7610, R3 ;  /* 0x0000761013037816 */ /* 0x001fd60000000003 */
[----:B------:R-:W-:Y:S05]  /*4a180*/  @!P5 BRA `(.L_x_977) ;  /* 0x000000000004d947 */ /* 0x000fea0003800000 */
[----:B------:R0:W5:Y:S02]  /*4a190*/  LDG.E.LTC128B.U16 R3, desc[UR46][R6.64+0x2f0] ;  /* 0x0002f02e06037981 */ /* 0x000164000c1e1520 */
.L_x_977:
[----:B------:R-:W-:Y:S05]  /*4a1a0*/  BSYNC B1 ;  /* 0x0000000000017941 */ /* 0x000fea0003800000 */
.L_x_976:
        /* <DEDUP_REMOVED lines=10> */
.L_x_979:
[----:B------:R-:W-:Y:S05]  /*4a250*/  BSYNC B1 ;  /* 0x0000000000017941 */ /* 0x000fea0003800000 */
.L_x_978:
[----:B012-4-:R-:W2:Y:S01]  /*4a260*/  LDL.LU R7, [R1+0x2fc] ;  /* 0x0002fc0001077983 */ /* 0x017ea20000300800 */
        /* <DEDUP_REMOVED lines=8> */
[----:B0-----:R-:W-:Y:S05]  /*4a2f0*/  @!P5 BRA `(.L_x_981) ;  /* 0x000000000004d947 */ /* 0x001fea0003800000 */
[----:B------:R0:W5:Y:S02]  /*4a300*/  LDG.E.LTC128B.U16 R3, desc[UR46][R22.64+0x180] ;  /* 0x0001802e16037981 */ /* 0x000164000c1e1520 */
.L_x_981:
[----:B------:R-:W-:Y:S05]  /*4a310*/  BSYNC B1 ;  /* 0x0000000000017941 */ /* 0x000fea0003800000 */
.L_x_980:
[----:B------:R-:W2:Y:S01]  /*4a320*/  LDL.LU R5, [R1] ;  /* 0x0000000001057983 */ /* 0x000ea20000300800 */
[----:B-----5:R-:W-:Y:S01]  /*4a330*/  HADD2.F32 R4, -RZ, R3.H0_H0 ;  /* 0x20000003ff047230 */ /* 0x020fe20000004100 */
[----:B------:R-:W-:Y:S04]  /*4a340*/  BSSY B1, `(.L_x_982) ;  /* 0x000000c000017945 */ /* 0x000fe80003800000 */
[----:B------:R-:W-:-:S04]  /*4a350*/  FMUL R4, R4, R16 ;  /* 0x0000001004047220 */ /* 0x000fc80000400000 */
[----:B--2---:R-:W-:Y:S01]  /*4a360*/  FFMA R4, R5, R2, R4 ;  /* 0x0000000205047223 */ /* 0x004fe20000000004 */
[----:B------:R-:W-:-:S04]  /*4a370*/  MOV R5, R229 ;  /* 0x000000e500057202 */ /* 0x000fc80000000f00 */
[----:B------:R-:W-:-:S04]  /*4a380*/  F2FP.F16.F32.PACK_AB R4, RZ, R4 ;  /* 0x00000004ff04723e */ /* 0x000fc800000000ff */
[----:B------:R-:W-:Y:S01]  /*4a390*/  PRMT R6, R4, 0x7610, R6 ;  /* 0x0000761004067816 */ /* 0x000fe20000000006 */
[----:B------:R-:W-:-:S05]  /*4a3a0*/  IMAD.MOV.U32 R4, RZ, RZ, R228 ;  /* 0x000000ffff047224 */ /* 0x000fca00078e00e4 */
[----:B------:R1:W-:Y:S01]  /*4a3b0*/  @P5 STG.E.U16 desc[UR46][R4.64+0x180], R6 ;  /* 0x0001800604005986 */ /* 0x0003e2000c10152e */
[----:B------:R-:W-:-:S04]  /*4a3c0*/  LOP3.LUT P5, RZ, R17, 0x2, RZ, 0xc0, !PT ;  /* 0x0000000211ff7812 */ /* 0x000fc800078ac0ff */
[----:B------:R-:W-:-:S13]  /*4a3d0*/  ISETP.GT.AND P5, PT, R0, 0x80, P5 ;  /* 0x000000800000780c */ /* 0x000fda0002fa4270 */
[----:B-1----:R-:W-:Y:S05]  /*4a3e0*/  @!P5 BRA `(.L_x_983) ;  /* 0x000000000004d947 */ /* 0x002fea0003800000 */
[----:B------:R1:W5:Y:S02]  /*4a3f0*/  LDG.E.LTC128B.U16 R3, desc[UR46][R22.64+0x182] ;  /* 0x0001822e16037981 */ /* 0x000364000c1e1520 */
.L_x_983:
[----:B------:R-:W-:Y:S05]  /*4a400*/  BSYNC B1 ;  /* 0x0000000000017941 */ /* 0x000fea0003800000 */
.L_x_982:
[----:B------:R-:W2:Y:S01]  /*4a410*/  LDL.LU R7, [R1+0x4] ;  /* 0x0000040001077983 */ /* 0x000ea20000300800 */
[----:B-----5:R-:W-:Y:S01]  /*4a420*/  HADD2.F32 R6, -RZ, R3.H0_H0 ;  /* 0x20000003ff067230 */ /* 0x020fe20000004100 */
[----:B------:R-:W-:Y:S04]  /*4a430*/  BSSY B1, `(.L_x_984) ;  /* 0x000000b000017945 */ /* 0x000fe80003800000 */
[----:B------:R-:W-:-:S04]  /*4a440*/  FMUL R6, R6, R16 ;  /* 0x0000001006067220 */ /* 0x000fc80000400000 */
[----:B--2---:R-:W-:-:S05]  /*4a450*/  FFMA R6, R7, R2, R6 ;  /* 0x0000000207067223 */ /* 0x004fca0000000006 */
[----:B------:R-:W-:-:S05]  /*4a460*/  F2FP.F16.F32.PACK_AB R6, RZ, R6 ;  /* 0x00000006ff06723e */ /* 0x000fca00000000ff */
[----:B------:R2:W-:Y:S01]  /*4a470*/  @P5 STG.E.U16 desc[UR46][R4.64+0x182], R6 ;  /* 0x0001820604005986 */ /* 0x0005e2000c10152e */
[----:B------:R-:W-:-:S05]  /*4a480*/  IADD3 R216, P5, R234, R224, RZ ;  /* 0x000000e0ead87210 */ /* 0x000fca0007fbe0ff */
[----:B------:R-:W-:Y:S01]  /*4a490*/  IMAD.X R217, R223, 0x1, R225, P5 ;  /* 0x00000001dfd97824 */ /* 0x000fe200028e06e1 */
[----:B------:R-:W-:-:S04]  /*4a4a0*/  LOP3.LUT P5, RZ, R17, 0x1, RZ, 0xc0, !PT ;  /* 0x0000000111ff7812 */ /* 0x000fc800078ac0ff */
[----:B------:R-:W-:-:S13]  /*4a4b0*/  ISETP.GT.AND P5, PT, R0, 0x88, P5 ;  /* 0x000000880000780c */ /* 0x000fda0002fa4270 */
[----:B--2---:R-:W-:Y:S05]  /*4a4c0*/  @!P5 BRA `(.L_x_985) ;  /* 0x000000000004d947 */ /* 0x004fea0003800000 */
[----:B------:R2:W5:Y:S02]  /*4a4d0*/  LDG.E.LTC128B.U16 R3, desc[UR46][R20.64+0x180] ;  /* 0x0001802e14037981 */ /* 0x000564000c1e1520 */
.L_x_985:
[----:B------:R-:W-:Y:S05]  /*4a4e0*/  BSYNC B1 ;  /* 0x0000000000017941 */ /* 0x000fea0003800000 */
.L_x_984:
        /* <DEDUP_REMOVED lines=11> */
.L_x_987:
[----:B------:R-:W-:Y:S05]  /*4a5a0*/  BSYNC B1 ;  /* 0x0000000000017941 */ /* 0x000fea0003800000 */
.L_x_986:
[----:B------:R-:W4:Y:S01]  /*4a5b0*/  LDL.LU R7, [R1+0xc] ;  /* 0x00000c0001077983 */ /* 0x000f220000300800 */
[----:B-----5:R-:W-:Y:S01]  /*4a5c0*/  HADD2.F32 R6, -RZ, R3.H0_H0 ;  /* 0x20000003ff067230 */ /* 0x020fe20000004100 */
[----:B------:R-:W-:Y:S04]  /*4a5d0*/  BSSY B1, `(.L_x_988) ;  /* 0x000000c000017945 */ /* 0x000fe80003800000 */
[----:B------:R-:W-:-:S04]  /*4a5e0*/  FMUL R6, R6, R16 ;  /* 0x0000001006067220 */ /* 0x000fc80000400000 */
[----:B----4-:R-:W-:Y:S01]  /*4a5f0*/  FFMA R6, R7, R2, R6 ;  /* 0x0000000207067223 */ /* 0x010fe20000000006 */
[----:B------:R-:W-:-:S04]  /*4a600*/  MOV R7, R221 ;  /* 0x000000dd00077202 */ /* 0x000fc80000000f00 */
[----:B------:R-:W-:-:S04]  /*4a610*/  F2FP.F16.F32.PACK_AB R6, RZ, R6 ;  /* 0x00000006ff06723e */ /* 0x000fc800000000ff */
[----:B------:R-:W-:Y:S01]  /*4a620*/  PRMT R19, R6, 0x7610, R19 ;  /* 0x0000761006137816 */ /* 0x000fe20000000013 */
[----:B------:R-:W-:-:S05]  /*4a630*/  IMAD.MOV.U32 R6, RZ, RZ, R220 ;  /* 0x000000ffff067224 */ /* 0x000fca00078e00dc */
[----:B------:R4:W-:Y:S01]  /*4a640*/  @P5 STG.E.U16 desc[UR46][R6.64+0x182], R19 ;  /* 0x0001821306005986 */ /* 0x0009e2000c10152e */
[----:B------:R-:W-:-:S04]  /*4a650*/  LOP3.LUT P5, RZ, R17, 0x4, RZ, 0xc0, !PT ;  /* 0x0000000411ff7812 */ /* 0x000fc800078ac0ff */
[----:B------:R-:W-:-:S13]  /*4a660*/  ISETP.GT.AND P5, PT, R0, 0x80, P5 ;  /* 0x000000800000780c */ /* 0x000fda0002fa4270 */
[----:B----4-:R-:W-:Y:S05]  /*4a670*/  @!P5 BRA `(.L_x_989) ;  /* 0x000000000004d947 */ /* 0x010fea0003800000 */
[----:B------:R4:W5:Y:S02]  /*4a680*/  LDG.E.LTC128B.U16 R3, desc[UR46][R22.64+0x190] ;  /* 0x0001902e16037981 */ /* 0x000964000c1e1520 */
.L_x_989:
[----:B------:R-:W-:Y:S05]  /*4a690*/  BSYNC B1 ;  /* 0x0000000000017941 */ /* 0x000fea0003800000 */
.L_x_988:
        /* <DEDUP_REMOVED lines=11> */
.L_x_991:
[----:B------:R-:W-:Y:S05]  /*4a750*/  BSYNC B1 ;  /* 0x0000000000017941 */ /* 0x000fea0003800000 */
.L_x_990:
        /* <DEDUP_REMOVED lines=11> */
.L_x_993:
[----:B------:R-:W-:Y:S05]  /*4a810*/  BSYNC B1 ;  /* 0x0000000000017941 */ /* 0x000fea0003800000 */
.L_x_992:
        /* <DEDUP_REMOVED lines=11> */
.L_x_995:
[----:B------:R-:W-:Y:S05]  /*4a8d0*/  BSYNC B1 ;  /* 0x0000000000017941 */ /* 0x000fea0003800000 */
.L_x_994:
        /* <DEDUP_REMOVED lines=11> */
.L_x_997:
[----:B------:R-:W-:Y:S05]  /*4a990*/  BSYNC B1 ;  /* 0x0000000000017941 */ /* 0x000fea0003800000 */
.L_x_996:
        /* <DEDUP_REMOVED lines=11> */
.L_x_999:
[----:B------:R-:W-:Y:S05]  /*4aa50*/  BSYNC B1 ;  /* 0x0000000000017941 */ /* 0x000fea0003800000 */
.L_x_998:
        /* <DEDUP_REMOVED lines=11> */
.L_x_1001:
[----:B------:R-:W-:Y:S05]  /*4ab10*/  BSYNC B1 ;  /* 0x0000000000017941 */ /* 0x000fea0003800000 */
.L_x_1000:
        /* <DEDUP_REMOVED lines=11> */
.L_x_1003:
[----:B------:R-:W-:Y:S05]  /*4abd0*/  BSYNC B1 ;  /* 0x0000000000017941 */ /* 0x000fea0003800000 */
.L_x_1002:
        /* <DEDUP_REMOVED lines=11> */
.L_x_1005:
[----:B------:R-:W-:Y:S05]  /*4ac90*/  BSYNC B1 ;  /* 0x0000000000017941 */ /* 0x000fea0003800000 */
.L_x_1004:
        /* <DEDUP_REMOVED lines=11> */
.L_x_1007:
[----:B------:R-:W-:Y:S05]  /*4ad50*/  BSYNC B1 ;  /* 0x0000000000017941 */ /* 0x000fea0003800000 */
.L_x_1006:
        /* <DEDUP_REMOVED lines=11> */
.L_x_1009:
[----:B------:R-:W-:Y:S05]  /*4ae10*/  BSYNC B1 ;  /* 0x0000000000017941 */ /* 0x000fea0003800000 */
.L_x_1008:
        /* <DEDUP_REMOVED lines=11> */
.L_x_1011:
[----:B------:R-:W-:Y:S05]  /*4aed0*/  BSYNC B1 ;  /* 0x0000000000017941 */ /* 0x000fea0003800000 */
.L_x_1010:
        /* <DEDUP_REMOVED lines=11> */
.L_x_1013:
[----:B------:R-:W-:Y:S05]  /*4af90*/  BSYNC B1 ;  /* 0x0000000000017941 */ /* 0x000fea0003800000 */
.L_x_1012:
        /* <DEDUP_REMOVED lines=11> */
.L_x_1015:
[----:B------:R-:W-:Y:S05]  /*4b050*/  BSYNC B1 ;  /* 0x0000000000017941 */ /* 0x000fea0003800000 */
.L_x_1014:
        /* <DEDUP_REMOVED lines=11> */
.L_x_1017:
[----:B------:R-:W-:Y:S05]  /*4b110*/  BSYNC B1 ;  /* 0x0000000000017941 */ /* 0x000fea0003800000 */
.L_x_1016:
        /* <DEDUP_REMOVED lines=11> */
.L_x_1019:
[----:B------:R-:W-:Y:S05]  /*4b1d0*/  BSYNC B1 ;  /* 0x0000000000017941 */ /* 0x000fea0003800000 */
.L_x_1018:
        /* <DEDUP_REMOVED lines=11> */
.L_x_1021:
[----:B------:R-:W-:Y:S05]  /*4b290*/  BSYNC B1 ;  /* 0x0000000000017941 */ /* 0x000fea0003800000 */
.L_x_1020:
        /* <DEDUP_REMOVED lines=11> */
.L_x_1023:
[----:B------:R-:W-:Y:S05]  /*4b350*/  BSYNC B1 ;  /* 0x0000000000017941 */ /* 0x000fea0003800000 */
.L_x_1022:
        /* <DEDUP_REMOVED lines=11> */
.L_x_1025:
[----:B------:R-:W-:Y:S05]  /*4b410*/  BSYNC B1 ;  /* 0x0000000000017941 */ /* 0x000fea0003800000 */
.L_x_1024:
        /* <DEDUP_REMOVED lines=11> */
.L_x_1027:
[----:B------:R-:W-:Y:S05]  /*4b4d0*/  BSYNC B1 ;  /* 0x0000000000017941 */ /* 0x000fea0003800000 */
.L_x_1026:
        /* <DEDUP_REMOVED lines=11> */
.L_x_1029:
[----:B------:R-:W-:Y:S05]  /*4b590*/  BSYNC B1 ;  /* 0x0000000000017941 */ /* 0x000fea0003800000 */
.L_x_1028:
        /* <DEDUP_REMOVED lines=11> */
.L_x_1031:
[----:B------:R-:W-:Y:S05]  /*4b650*/  BSYNC B1 ;  /* 0x0000000000017941 */ /* 0x000fea0003800000 */
.L_x_1030:
        /* <DEDUP_REMOVED lines=11> */
.L_x_1033:
[----:B------:R-:W-:Y:S05]  /*4b710*/  BSYNC B1 ;  /* 0x0000000000017941 */ /* 0x000fea0003800000 */
.L_x_1032:
        /* <DEDUP_REMOVED lines=11> */
.L_x_1035:
[----:B------:R-:W-:Y:S05]  /*4b7d0*/  BSYNC B1 ;  /* 0x0000000000017941 */ /* 0x000fea0003800000 */
.L_x_1034:
        /* <DEDUP_REMOVED lines=11> */
.L_x_1037:
[----:B------:R-:W-:Y:S05]  /*4b890*/  BSYNC B1 ;  /* 0x0000000000017941 */ /* 0x000fea0003800000 */
.L_x_1036:
        /* <DEDUP_REMOVED lines=11> */
.L_x_1039:
[----:B------:R-:W-:Y:S05]  /*4b950*/  BSYNC B1 ;  /* 0x0000000000017941 */ /* 0x000fea0003800000 */
.L_x_1038:
        /* <DEDUP_REMOVED lines=11> */
.L_x_1041:
[----:B------:R-:W-:Y:S05]  /*4ba10*/  BSYNC B1 ;  /* 0x0000000000017941 */ /* 0x000fea0003800000 */
.L_x_1040:
        /* <DEDUP_REMOVED lines=11> */
.L_x_1043:
[----:B------:R-:W-:Y:S05]  /*4bad0*/  BSYNC B1 ;  /* 0x0000000000017941 */ /* 0x000fea0003800000 */
.L_x_1042:
        /* <DEDUP_REMOVED lines=11> */
.L_x_1045:
[----:B------:R-:W-:Y:S05]  /*4bb90*/  BSYNC B1 ;  /* 0x0000000000017941 */ /* 0x000fea0003800000 */
.L_x_1044:
        /* <DEDUP_REMOVED lines=11> */
.L_x_1047:
[----:B------:R-:W-:Y:S05]  /*4bc50*/  BSYNC B1 ;  /* 0x0000000000017941 */ /* 0x000fea0003800000 */
.L_x_1046:
        /* <DEDUP_REMOVED lines=11> */
.L_x_1049:
[----:B------:R-:W-:Y:S05]  /*4bd10*/  BSYNC B1 ;  /* 0x0000000000017941 */ /* 0x000fea0003800000 */
.L_x_1048:
        /* <DEDUP_REMOVED lines=11> */
.L_x_1051:
[----:B------:R-:W-:Y:S05]  /*4bdd0*/  BSYNC B1 ;  /* 0x0000000000017941 */ /* 0x000fea0003800000 */
.L_x_1050:
        /* <DEDUP_REMOVED lines=11> */
.L_x_1053:
[----:B------:R-:W-:Y:S05]  /*4be90*/  BSYNC B1 ;  /* 0x0000000000017941 */ /* 0x000fea0003800000 */
.L_x_1052:
        /* <DEDUP_REMOVED lines=11> */
.L_x_1055:
[----:B------:R-:W-:Y:S05]  /*4bf50*/  BSYNC B1 ;  /* 0x0000000000017941 */ /* 0x000fea0003800000 */
.L_x_1054:
        /* <DEDUP_REMOVED lines=11> */
.L_x_1057:
[----:B------:R-:W-:Y:S05]  /*4c010*/  BSYNC B1 ;  /* 0x0000000000017941 */ /* 0x000fea0003800000 */
.L_x_1056:
        /* <DEDUP_REMOVED lines=11> */
.L_x_1059:
[----:B------:R-:W-:Y:S05]  /*4c0d0*/  BSYNC B1 ;  /* 0x0000000000017941 */ /* 0x000fea0003800000 */
.L_x_1058:
        /* <DEDUP_REMOVED lines=11> */
.L_x_1061:
[----:B------:R-:W-:Y:S05]  /*4c190*/  BSYNC B1 ;  /* 0x0000000000017941 */ /* 0x000fea0003800000 */
.L_x_1060:
        /* <DEDUP_REMOVED lines=11> */
.L_x_1063:
[----:B------:R-:W-:Y:S05]  /*4c250*/  BSYNC B1 ;  /* 0x0000000000017941 */ /* 0x000fea0003800000 */
.L_x_1062:
        /* <DEDUP_REMOVED lines=11> */
.L_x_1065:
[----:B------:R-:W-:Y:S05]  /*4c310*/  BSYNC B1 ;  /* 0x0000000000017941 */ /* 0x000fea0003800000 */
.L_x_1064:
        /* <DEDUP_REMOVED lines=11> */
.L_x_1067:
[----:B------:R-:W-:Y:S05]  /*4c3d0*/  BSYNC B1 ;  /* 0x0000000000017941 */ /* 0x000fea0003800000 */
.L_x_1066:
        /* <DEDUP_REMOVED lines=11> */
.L_x_1069:
[----:B------:R-:W-:Y:S05]  /*4c490*/  BSYNC B1 ;  /* 0x0000000000017941 */ /* 0x000fea0003800000 */
.L_x_1068:
        /* <DEDUP_REMOVED lines=11> */
.L_x_1071:
[----:B------:R-:W-:Y:S05]  /*4c550*/  BSYNC B1 ;  /* 0x0000000000017941 */ /* 0x000fea0003800000 */
.L_x_1070:
        /* <DEDUP_REMOVED lines=11> */
.L_x_1073:
[----:B------:R-:W-:Y:S05]  /*4c610*/  BSYNC B1 ;  /* 0x0000000000017941 */ /* 0x000fea0003800000 */
.L_x_1072:
        /* <DEDUP_REMOVED lines=11> */
.L_x_1075:
[----:B------:R-:W-:Y:S05]  /*4c6d0*/  BSYNC B1 ;  /* 0x0000000000017941 */ /* 0x000fea0003800000 */
.L_x_1074:
        /* <DEDUP_REMOVED lines=11> */
.L_x_1077:
[----:B------:R-:W-:Y:S05]  /*4c790*/  BSYNC B1 ;  /* 0x0000000000017941 */ /* 0x000fea0003800000 */
.L_x_1076:
        /* <DEDUP_REMOVED lines=11> */
.L_x_1079:
[----:B------:R-:W-:Y:S05]  /*4c850*/  BSYNC B1 ;  /* 0x0000000000017941 */ /* 0x000fea0003800000 */
.L_x_1078:
        /* <DEDUP_REMOVED lines=11> */
.L_x_1081:
[----:B------:R-:W-:Y:S05]  /*4c910*/  BSYNC B1 ;  /* 0x0000000000017941 */ /* 0x000fea0003800000 */
.L_x_1080:
        /* <DEDUP_REMOVED lines=11> */
.L_x_1083:
[----:B------:R-:W-:Y:S05]  /*4c9d0*/  BSYNC B1 ;  /* 0x0000000000017941 */ /* 0x000fea0003800000 */
.L_x_1082:
        /* <DEDUP_REMOVED lines=11> */
.L_x_1085:
[----:B------:R-:W-:Y:S05]  /*4ca90*/  BSYNC B1 ;  /* 0x0000000000017941 */ /* 0x000fea0003800000 */
.L_x_1084:
        /* <DEDUP_REMOVED lines=11> */
.L_x_1087:
[----:B------:R-:W-:Y:S05]  /*4cb50*/  BSYNC B1 ;  /* 0x0000000000017941 */ /* 0x000fea0003800000 */
.L_x_1086:
        /* <DEDUP_REMOVED lines=11> */
.L_x_1089:
[----:B------:R-:W-:Y:S05]  /*4cc10*/  BSYNC B1 ;  /* 0x0000000000017941 */ /* 0x000fea0003800000 */
.L_x_1088:
        /* <DEDUP_REMOVED lines=11> */
.L_x_1091:
[----:B------:R-:W-:Y:S05]  /*4ccd0*/  BSYNC B1 ;  /* 0x0000000000017941 */ /* 0x000fea0003800000 */
.L_x_1090:
        /* <DEDUP_REMOVED lines=11> */
.L_x_1093:
[----:B------:R-:W-:Y:S05]  /*4cd90*/  BSYNC B1 ;  /* 0x0000000000017941 */ /* 0x000fea0003800000 */
.L_x_1092:
        /* <DEDUP_REMOVED lines=11> */
.L_x_1095:
[----:B------:R-:W-:Y:S05]  /*4ce50*/  BSYNC B1 ;  /* 0x0000000000017941 */ /* 0x000fea0003800000 */
.L_x_1094:
        /* <DEDUP_REMOVED lines=11> */
.L_x_1097:
[----:B------:R-:W-:Y:S05]  /*4cf10*/  BSYNC B1 ;  /* 0x0000000000017941 */ /* 0x000fea0003800000 */
.L_x_1096:
        /* <DEDUP_REMOVED lines=11> */
.L_x_1099:
[----:B------:R-:W-:Y:S05]  /*4cfd0*/  BSYNC B1 ;  /* 0x0000000000017941 */ /* 0x000fea0003800000 */
.L_x_1098:
        /* <DEDUP_REMOVED lines=11> */
.L_x_1101:
[----:B------:R-:W-:Y:S05]  /*4d090*/  BSYNC B1 ;  /* 0x0000000000017941 */ /* 0x000fea0003800000 */
.L_x_1100:
        /* <DEDUP_REMOVED lines=11> */
.L_x_1103:
[----:B------:R-:W-:Y:S05]  /*4d150*/  BSYNC B1 ;  /* 0x0000000000017941 */ /* 0x000fea0003800000 */
.L_x_1102:
        /* <DEDUP_REMOVED lines=11> */
.L_x_1105:
[----:B------:R-:W-:Y:S05]  /*4d210*/  BSYNC B1 ;  /* 0x0000000000017941 */ /* 0x000fea0003800000 */
.L_x_1104:
        /* <DEDUP_REMOVED lines=11> */
.L_x_1107:
[----:B------:R-:W-:Y:S05]  /*4d2d0*/  BSYNC B1 ;  /* 0x0000000000017941 */ /* 0x000fea0003800000 */
.L_x_1106:
        /* <DEDUP_REMOVED lines=11> */
.L_x_1109:
[----:B------:R-:W-:Y:S05]  /*4d390*/  BSYNC B1 ;  /* 0x0000000000017941 */ /* 0x000fea0003800000 */
.L_x_1108:
        /* <DEDUP_REMOVED lines=11> */
.L_x_1111:
[----:B------:R-:W-:Y:S05]  /*4d450*/  BSYNC B1 ;  /* 0x0000000000017941 */ /* 0x000fea0003800000 */
.L_x_1110:
        /* <DEDUP_REMOVED lines=11> */
.L_x_1113:
[----:B------:R-:W-:Y:S05]  /*4d510*/  BSYNC B1 ;  /* 0x0000000000017941 */ /* 0x000fea0003800000 */
.L_x_1112:
        /* <DEDUP_REMOVED lines=11> */
.L_x_1115:
[----:B------:R-:W-:Y:S05]  /*4d5d0*/  BSYNC B1 ;  /* 0x0000000000017941 */ /* 0x000fea0003800000 */
.L_x_1114:
        /* <DEDUP_REMOVED lines=11> */
.L_x_1117:
[----:B------:R-:W-:Y:S05]  /*4d690*/  BSYNC B1 ;  /* 0x0000000000017941 */ /* 0x000fea0003800000 */
.L_x_1116:
        /* <DEDUP_REMOVED lines=11> */
.L_x_1119:
[----:B------:R-:W-:Y:S05]  /*4d750*/  BSYNC B1 ;  /* 0x0000000000017941 */ /* 0x000fea0003800000 */
.L_x_1118:
        /* <DEDUP_REMOVED lines=11> */
.L_x_1121:
[----:B------:R-:W-:Y:S05]  /*4d810*/  BSYNC B1 ;  /* 0x0000000000017941 */ /* 0x000fea0003800000 */
.L_x_1120:
        /* <DEDUP_REMOVED lines=11> */
.L_x_1123:
[----:B------:R-:W-:Y:S05]  /*4d8d0*/  BSYNC B1 ;  /* 0x0000000000017941 */ /* 0x000fea0003800000 */
.L_x_1122:
        /* <DEDUP_REMOVED lines=11> */
.L_x_1125:
[----:B------:R-:W-:Y:S05]  /*4d990*/  BSYNC B1 ;  /* 0x0000000000017941 */ /* 0x000fea0003800000 */
.L_x_1124:
        /* <DEDUP_REMOVED lines=11> */
.L_x_1127:
[----:B------:R-:W-:Y:S05]  /*4da50*/  BSYNC B1 ;  /* 0x0000000000017941 */ /* 0x000fea0003800000 */
.L_x_1126:
        /* <DEDUP_REMOVED lines=11> */
.L_x_1129:
[----:B------:R-:W-:Y:S05]  /*4db10*/  BSYNC B1 ;  /* 0x0000000000017941 */ /* 0x000fea0003800000 */
.L_x_1128:
        /* <DEDUP_REMOVED lines=11> */
.L_x_1131:
[----:B------:R-:W-:Y:S05]  /*4dbd0*/  BSYNC B1 ;  /* 0x0000000000017941 */ /* 0x000fea0003800000 */
.L_x_1130:
        /* <DEDUP_REMOVED lines=11> */
.L_x_1133:
[----:B------:R-:W-:Y:S05]  /*4dc90*/  BSYNC B1 ;  /* 0x0000000000017941 */ /* 0x000fea0003800000 */
.L_x_1132:
        /* <DEDUP_REMOVED lines=11> */
.L_x_1135:
[----:B------:R-:W-:Y:S05]  /*4dd50*/  BSYNC B1 ;  /* 0x0000000000017941 */ /* 0x000fea0003800000 */
.L_x_1134:
        /* <DEDUP_REMOVED lines=11> */
.L_x_1137:
[----:B------:R-:W-:Y:S05]  /*4de10*/  BSYNC B1 ;  /* 0x0000000000017941 */ /* 0x000fea0003800000 */
.L_x_1136:
        /* <DEDUP_REMOVED lines=11> */
.L_x_1139:
[----:B------:R-:W-:Y:S05]  /*4ded0*/  BSYNC B1 ;  /* 0x0000000000017941 */ /* 0x000fea0003800000 */
.L_x_1138:
        /* <DEDUP_REMOVED lines=11> */
.L_x_1141:
[----:B------:R-:W-:Y:S05]  /*4df90*/  BSYNC B1 ;  /* 0x0000000000017941 */ /* 0x000fea0003800000 */
.L_x_1140:
        /* <DEDUP_REMOVED lines=11> */
.L_x_1143:
[----:B------:R-:W-:Y:S05]  /*4e050*/  BSYNC B1 ;  /* 0x0000000000017941 */ /* 0x000fea0003800000 */
.L_x_1142:
        /* <DEDUP_REMOVED lines=11> */
.L_x_1145:
[----:B------:R-:W-:Y:S05]  /*4e110*/  BSYNC B1 ;  /* 0x0000000000017941 */ /* 0x000fea0003800000 */
.L_x_1144:
        /* <DEDUP_REMOVED lines=11> */
.L_x_1147:
[----:B------:R-:W-:Y:S05]  /*4e1d0*/  BSYNC B1 ;  /* 0x0000000000017941 */ /* 0x000fea0003800000 */
.L_x_1146:
        /* <DEDUP_REMOVED lines=10> */
.L_x_1149:
[----:B------:R-:W-:Y:S05]  /*4e280*/  BSYNC B1 ;  /* 0x0000000000017941 */ /* 0x000fea0003800000 */
.L_x_1148:
        /* <DEDUP_REMOVED lines=10> */
.L_x_1151:
[----:B------:R-:W-:Y:S05]  /*4e330*/  BSYNC B1 ;  /* 0x0000000000017941 */ /* 0x000fea0003800000 */
.L_x_1150:
[----:B------:R-:W3:Y:S01]  /*4e340*/  LDL.LU R220, [R1+0x154] ;  /* 0x0001540001dc7983 */ /* 0x000ee20000300800 */
[----:B-----5:R-:W-:Y:S01]  /*4e350*/  HADD2.F32 R19, -RZ, R3.H0_H0 ;  /* 0x20000003ff137230 */ /* 0x020fe20000004100 */
[----:B------:R-:W-:Y:S04]  /*4e360*/  BSSY B1, `(.L_x_1152) ;  /* 0x0000009000017945 */ /* 0x000fe80003800000 */
[----:B------:R-:W-:-:S04]  /*4e370*/  FMUL R19, R19, R16 ;  /* 0x0000001013137220 */ /* 0x000fc80000400000 */
[----:B---3--:R-:W-:-:S05]  /*4e380*/  FFMA R19, R220, R2, R19 ;  /* 0x00000002dc137223 */ /* 0x008fca0000000013 */
[----:B------:R-:W-:-:S05]  /*4e390*/  F2FP.F16.F32.PACK_AB R19, RZ, R19 ;  /* 0x00000013ff13723e */ /* 0x000fca00000000ff */
[----:B------:R3:W-:Y:S01]  /*4e3a0*/  @P5 STG.E.U16 desc[UR46][R4.64+0x2d2], R19 ;  /* 0x0002d21304005986 */ /* 0x0007e2000c10152e */
[----:B------:R-:W-:Y:S02]  /*4e3b0*/  ISETP.GT.AND P5, PT, R0, 0x88, P6 ;  /* 0x000000880000780c */ /* 0x000fe400037a4270 */
[----:B---3--:R-:W-:-:S11]  /*4e3c0*/  PRMT R19, R3, 0x7610, R19 ;  /* 0x0000761003137816 */ /* 0x008fd60000000013 */
[----:B------:R-:W-:Y:S05]  /*4e3d0*/  @!P5 BRA `(.L_x_1153) ;  /* 0x000000000004d947 */ /* 0x000fea0003800000 */
[----:B------:R3:W5:Y:S02]  /*4e3e0*/  LDG.E.LTC128B.U16 R19, desc[UR46][R20.64+0x2d0] ;  /* 0x0002d02e14137981 */ /* 0x000764000c1e1520 */
.L_x_1153:
[----:B------:R-:W-:Y:S05]  /*4e3f0*/  BSYNC B1 ;  /* 0x0000000000017941 */ /* 0x000fea0003800000 */
.L_x_1152:
        /* <DEDUP_REMOVED lines=10> */
.L_x_1155:
[----:B------:R-:W-:Y:S05]  /*4e4a0*/  BSYNC B1 ;  /* 0x0000000000017941 */ /* 0x000fea0003800000 */
.L_x_1154:
        /* <DEDUP_REMOVED lines=10> */
.L_x_1157:
[----:B------:R-:W-:Y:S05]  /*4e550*/  BSYNC B1 ;  /* 0x0000000000017941 */ /* 0x000fea0003800000 */
.L_x_1156:
        /* <DEDUP_REMOVED lines=10> */
.L_x_1159:
[----:B------:R-:W-:Y:S05]  /*4e600*/  BSYNC B1 ;  /* 0x0000000000017941 */ /* 0x000fea0003800000 */
.L_x_1158:
        /* <DEDUP_REMOVED lines=10> */
.L_x_1161:
[----:B------:R-:W-:Y:S05]  /*4e6b0*/  BSYNC B1 ;  /* 0x0000000000017941 */ /* 0x000fea0003800000 */
.L_x_1160:
        /* <DEDUP_REMOVED lines=10> */
.L_x_1163:
[----:B------:R-:W-:Y:S05]  /*4e760*/  BSYNC B1 ;  /* 0x0000000000017941 */ /* 0x000fea0003800000 */
.L_x_1162:
        /* <DEDUP_REMOVED lines=10> */
.L_x_1165:
[----:B------:R-:W-:Y:S05]  /*4e810*/  BSYNC B1 ;  /* 0x0000000000017941 */ /* 0x000fea0003800000 */
.L_x_1164:
        /* <DEDUP_REMOVED lines=10> */
.L_x_1167:
[----:B------:R-:W-:Y:S05]  /*4e8c0*/  BSYNC B1 ;  /* 0x0000000000017941 */ /* 0x000fea0003800000 */
.L_x_1166:
[----:B01234-:R-:W2:Y:S01]  /*4e8d0*/  LDL.LU R22, [R1+0x174] ;  /* 0x0001740001167983 */ /* 0x01fea20000300800 */
[----:B-----5:R-:W-:Y:S01]  /*4e8e0*/  HADD2.F32 R3, -RZ, R19.H0_H0 ;  /* 0x20000013ff037230 */ /* 0x020fe20000004100 */
[----:B------:R-:W-:Y:S04]  /*4e8f0*/  BSSY B1, `(.L_x_1168) ;  /* 0x0000008000017945 */ /* 0x000fe80003800000 */
[----:B------:R-:W-:-:S04]  /*4e900*/  FMUL R3, R3, R16 ;  /* 0x0000001003037220 */ /* 0x000fc80000400000 */
[----:B--2---:R-:W-:-:S05]  /*4e910*/  FFMA R3, R22, R2, R3 ;  /* 0x0000000216037223 */ /* 0x004fca0000000003 */
[----:B------:R-:W-:-:S05]  /*4e920*/  F2FP.F16.F32.PACK_AB R3, RZ, R3 ;  /* 0x00000003ff03723e */ /* 0x000fca00000000ff */
[----:B------:R0:W-:Y:S01]  /*4e930*/  @P5 STG.E.U16 desc[UR46][R4.64+0x2f2], R3 ;  /* 0x0002f20304005986 */ /* 0x0001e2000c10152e */
[----:B------:R-:W-:-:S13]  /*4e940*/  ISETP.GT.AND P5, PT, R0, 0x88, P1 ;  /* 0x000000880000780c */ /* 0x000fda0000fa4270 */
[----:B0-----:R-:W-:Y:S05]  /*4e950*/  @!P5 BRA `(.L_x_1169) ;  /* 0x000000000004d947 */ /* 0x001fea0003800000 */
[----:B------:R0:W5:Y:S02]  /*4e960*/  LDG.E.LTC128B.U16 R19, desc[UR46][R20.64+0x2f0] ;  /* 0x0002f02e14137981 */ /* 0x000164000c1e1520 */
.L_x_1169:
[----:B------:R-:W-:Y:S05]  /*4e970*/  BSYNC B1 ;  /* 0x0000000000017941 */ /* 0x000fea0003800000 */
.L_x_1168:
        /* <DEDUP_REMOVED lines=8> */
[----:B-1----:R-:W-:Y:S05]  /*4ea00*/  @!P5 BRA `(.L_x_1171) ;  /* 0x000000000004d947 */ /* 0x002fea0003800000 */
[----:B------:R1:W5:Y:S02]  /*4ea10*/  LDG.E.LTC128B.U16 R19, desc[UR46][R20.64+0x2f2] ;  /* 0x0002f22e14137981 */ /* 0x000364000c1e1520 */
.L_x_1171:
[----:B------:R-:W-:Y:S05]  /*4ea20*/  BSYNC B1 ;  /* 0x0000000000017941 */ /* 0x000fea0003800000 */
.L_x_1170:
        /* <DEDUP_REMOVED lines=11> */
.L_x_1173:
[----:B------:R-:W-:Y:S05]  /*4eae0*/  BSYNC B1 ;  /* 0x0000000000017941 */ /* 0x000fea0003800000 */
.L_x_1172:
[----:B-----5:R-:W-:Y:S01]  /*4eaf0*/  HADD2.F32 R3, -RZ, R19.H0_H0 ;  /* 0x20000013ff037230 */ /* 0x020fe20000004100 */
[----:B------:R-:W-:Y:S04]  /*4eb00*/  BSSY B1, `(.L_x_1174) ;  /* 0x0000009000017945 */ /* 0x000fe80003800000 */
[----:B------:R-:W-:-:S04]  /*4eb10*/  FMUL R3, R3, R16 ;  /* 0x0000001003037220 */ /* 0x000fc80000400000 */
[----:B------:R-:W-:-:S05]  /*4eb20*/  FFMA R3, R120, R2, R3 ;  /* 0x0000000278037223 */ /* 0x000fca0000000003 */
[----:B------:R-:W-:-:S05]  /*4eb30*/  F2FP.F16.F32.PACK_AB R3, RZ, R3 ;  /* 0x00000003ff03723e */ /* 0x000fca00000000ff */
[----:B------:R3:W-:Y:S01]  /*4eb40*/  @P5 STG.E.U16 desc[UR46][R224.64+0x180], R3 ;  /* 0x00018003e0005986 */ /* 0x0007e2000c10152e */
[----:B------:R-:W-:-:S04]  /*4eb50*/  LOP3.LUT P5, RZ, R17, 0x2, RZ, 0xc0, !PT ;  /* 0x0000000211ff7812 */ /* 0x000fc800078ac0ff */
[----:B------:R-:W-:-:S13]  /*4eb60*/  ISETP.GT.AND P5, PT, R0, 0x100, P5 ;  /* 0x000001000000780c */ /* 0x000fda0002fa4270 */
[----:B---3--:R-:W-:Y:S05]  /*4eb70*/  @!P5 BRA `(.L_x_1175) ;  /* 0x000000000004d947 */ /* 0x008fea0003800000 */
[----:B------:R3:W5:Y:S02]  /*4eb80*/  LDG.E.LTC128B.U16 R19, desc[UR46][R14.64+0x182] ;  /* 0x0001822e0e137981 */ /* 0x000764000c1e1520 */
.L_x_1175:
[----:B------:R-:W-:Y:S05]  /*4eb90*/  BSYNC B1 ;  /* 0x0000000000017941 */ /* 0x000fea0003800000 */
.L_x_1174:
        /* <DEDUP_REMOVED lines=8> */
[----:B----4-:R-:W-:Y:S05]  /*4ec20*/  @!P5 BRA `(.L_x_1177) ;  /* 0x000000000004d947 */ /* 0x010fea0003800000 */
[----:B------:R4:W5:Y:S02]  /*4ec30*/  LDG.E.LTC128B.U16 R19, desc[UR46][R12.64+0x180] ;  /* 0x0001802e0c137981 */ /* 0x000964000c1e1520 */
.L_x_1177:
[----:B------:R-:W-:Y:S05]  /*4ec40*/  BSYNC B1 ;  /* 0x0000000000017941 */ /* 0x000fea0003800000 */
.L_x_1176:
        /* <DEDUP_REMOVED lines=8> */
[----:B0-----:R-:W-:Y:S05]  /*4ecd0*/  @!P5 BRA `(.L_x_1179) ;  /* 0x000000000004d947 */ /* 0x001fea0003800000 */
[----:B------:R0:W5:Y:S02]  /*4ece0*/  LDG.E.LTC128B.U16 R19, desc[UR46][R12.64+0x182] ;  /* 0x0001822e0c137981 */ /* 0x000164000c1e1520 */
.L_x_1179:
[----:B------:R-:W-:Y:S05]  /*4ecf0*/  BSYNC B1 ;  /* 0x0000000000017941 */ /* 0x000fea0003800000 */
.L_x_1178:
        /* <DEDUP_REMOVED lines=10> */
.L_x_1181:
[----:B------:R-:W-:Y:S05]  /*4eda0*/  BSYNC B1 ;  /* 0x0000000000017941 */ /* 0x000fea0003800000 */
.L_x_1180:
        /* <DEDUP_REMOVED lines=10> */
.L_x_1183:
[----:B------:R-:W-:Y:S05]  /*4ee50*/  BSYNC B1 ;  /* 0x0000000000017941 */ /* 0x000fea0003800000 */
.L_x_1182:
        /* <DEDUP_REMOVED lines=10> */
.L_x_1185:
[----:B------:R-:W-:Y:S05]  /*4ef00*/  BSYNC B1 ;  /* 0x0000000000017941 */ /* 0x000fea0003800000 */
.L_x_1184:
        /* <DEDUP_REMOVED lines=10> */
.L_x_1187:
[----:B------:R-:W-:Y:S05]  /*4efb0*/  BSYNC B1 ;  /* 0x0000000000017941 */ /* 0x000fea0003800000 */
.L_x_1186:
        /* <DEDUP_REMOVED lines=10> */
.L_x_1189:
[----:B------:R-:W-:Y:S05]  /*4f060*/  BSYNC B1 ;  /* 0x0000000000017941 */ /* 0x000fea0003800000 */
.L_x_1188:
        /* <DEDUP_REMOVED lines=10> */
.L_x_1191:
[----:B------:R-:W-:Y:S05]  /*4f110*/  BSYNC B1 ;  /* 0x0000000000017941 */ /* 0x000fea0003800000 */
.L_x_1190:
        /* <DEDUP_REMOVED lines=10> */
.L_x_1193:
[----:B------:R-:W-:Y:S05]  /*4f1c0*/  BSYNC B1 ;  /* 0x0000000000017941 */ /* 0x000fea0003800000 */
.L_x_1192:
        /* <DEDUP_REMOVED lines=10> */
.L_x_1195:
[----:B------:R-:W-:Y:S05]  /*4f270*/  BSYNC B1 ;  /* 0x0000000000017941 */ /* 0x000fea0003800000 */
.L_x_1194:
        /* <DEDUP_REMOVED lines=10> */
.L_x_1197:
[----:B------:R-:W-:Y:S05]  /*4f320*/  BSYNC B1 ;  /* 0x0000000000017941 */ /* 0x000fea0003800000 */
.L_x_1196:
        /* <DEDUP_REMOVED lines=10> */
.L_x_1199:
[----:B------:R-:W-:Y:S05]  /*4f3d0*/  BSYNC B1 ;  /* 0x0000000000017941 */ /* 0x000fea0003800000 */
.L_x_1198:
        /* <DEDUP_REMOVED lines=10> */
.L_x_1201:
[----:B------:R-:W-:Y:S05]  /*4f480*/  BSYNC B1 ;  /* 0x0000000000017941 */ /* 0x000fea0003800000 */
.L_x_1200:
        /* <DEDUP_REMOVED lines=10> */
.L_x_1203:
[----:B------:R-:W-:Y:S05]  /*4f530*/  BSYNC B1 ;  /* 0x0000000000017941 */ /* 0x000fea0003800000 */
.L_x_1202:
        /* <DEDUP_REMOVED lines=10> */
.L_x_1205:
[----:B------:R-:W-:Y:S05]  /*4f5e0*/  BSYNC B1 ;  /* 0x0000000000017941 */ /* 0x000fea0003800000 */
.L_x_1204:
        /* <DEDUP_REMOVED lines=10> */
.L_x_1207:
[----:B------:R-:W-:Y:S05]  /*4f690*/  BSYNC B1 ;  /* 0x0000000000017941 */ /* 0x000fea0003800000 */
.L_x_1206:
        /* <DEDUP_REMOVED lines=10> */
.L_x_1209:
[----:B------:R-:W-:Y:S05]  /*4f740*/  BSYNC B1 ;  /* 0x0000000000017941 */ /* 0x000fea0003800000 */
.L_x_1208:
        /* <DEDUP_REMOVED lines=10> */
.L_x_1211:
[----:B------:R-:W-:Y:S05]  /*4f7f0*/  BSYNC B1 ;  /* 0x0000000000017941 */ /* 0x000fea0003800000 */
.L_x_1210:
        /* <DEDUP_REMOVED lines=10> */
.L_x_1213:
[----:B------:R-:W-:Y:S05]  /*4f8a0*/  BSYNC B1 ;  /* 0x0000000000017941 */ /* 0x000fea0003800000 */
.L_x_1212:
        /* <DEDUP_REMOVED lines=10> */
.L_x_1215:
[----:B------:R-:W-:Y:S05]  /*4f950*/  BSYNC B1 ;  /* 0x0000000000017941 */ /* 0x000fea0003800000 */
.L_x_1214:
        /* <DEDUP_REMOVED lines=10> */
.L_x_1217:
[----:B------:R-:W-:Y:S05]  /*4fa00*/  BSYNC B1 ;  /* 0x0000000000017941 */ /* 0x000fea0003800000 */
.L_x_1216:
        /* <DEDUP_REMOVED lines=10> */
.L_x_1219:
[----:B------:R-:W-:Y:S05]  /*4fab0*/  BSYNC B1 ;  /* 0x0000000000017941 */ /* 0x000fea0003800000 */
.L_x_1218:
        /* <DEDUP_REMOVED lines=10> */
.L_x_1221:
[----:B------:R-:W-:Y:S05]  /*4fb60*/  BSYNC B1 ;  /* 0x0000000000017941 */ /* 0x000fea0003800000 */
.L_x_1220:
        /* <DEDUP_REMOVED lines=10> */
.L_x_1223:
[----:B------:R-:W-:Y:S05]  /*4fc10*/  BSYNC B1 ;  /* 0x0000000000017941 */ /* 0x000fea0003800000 */
.L_x_1222:
        /* <DEDUP_REMOVED lines=10> */
.L_x_1225:
[----:B------:R-:W-:Y:S05]  /*4fcc0*/  BSYNC B1 ;  /* 0x0000000000017941 */ /* 0x000fea0003800000 */
.L_x_1224:
        /* <DEDUP_REMOVED lines=10> */
.L_x_1227:
[----:B------:R-:W-:Y:S05]  /*4fd70*/  BSYNC B1 ;  /* 0x0000000000017941 */ /* 0x000fea0003800000 */
.L_x_1226:
        /* <DEDUP_REMOVED lines=10> */
.L_x_1229:
[----:B------:R-:W-:Y:S05]  /*4fe20*/  BSYNC B1 ;  /* 0x0000000000017941 */ /* 0x000fea0003800000 */
.L_x_1228:
        /* <DEDUP_REMOVED lines=10> */
.L_x_1231:
[----:B------:R-:W-:Y:S05]  /*4fed0*/  BSYNC B1 ;  /* 0x0000000000017941 */ /* 0x000fea0003800000 */
.L_x_1230:
        /* <DEDUP_REMOVED lines=10> */
.L_x_1233:
[----:B------:R-:W-:Y:S05]  /*4ff80*/  BSYNC B1 ;  /* 0x0000000000017941 */ /* 0x000fea0003800000 */
.L_x_1232:
        /* <DEDUP_REMOVED lines=10> */
.L_x_1235:
[----:B------:R-:W-:Y:S05]  /*50030*/  BSYNC B1 ;  /* 0x0000000000017941 */ /* 0x000fea0003800000 */
.L_x_1234:
        /* <DEDUP_REMOVED lines=10> */
.L_x_1237:
[----:B------:R-:W-:Y:S05]  /*500e0*/  BSYNC B1 ;  /* 0x0000000000017941 */ /* 0x000fea0003800000 */
.L_x_1236:
        /* <DEDUP_REMOVED lines=10> */
.L_x_1239:
[----:B------:R-:W-:Y:S05]  /*50190*/  BSYNC B1 ;  /* 0x0000000000017941 */ /* 0x000fea0003800000 */
.L_x_1238:
        /* <DEDUP_REMOVED lines=10> */
.L_x_1241:
[----:B------:R-:W-:Y:S05]  /*50240*/  BSYNC B1 ;  /* 0x0000000000017941 */ /* 0x000fea0003800000 */
.L_x_1240:
        /* <DEDUP_REMOVED lines=10> */
.L_x_1243:
[----:B------:R-:W-:Y:S05]  /*502f0*/  BSYNC B1 ;  /* 0x0000000000017941 */ /* 0x000fea0003800000 */
.L_x_1242:
        /* <DEDUP_REMOVED lines=10> */
.L_x_1245:
[----:B------:R-:W-:Y:S05]  /*503a0*/  BSYNC B1 ;  /* 0x0000000000017941 */ /* 0x000fea0003800000 */
.L_x_1244:
        /* <DEDUP_REMOVED lines=10> */
.L_x_1247:
[----:B------:R-:W-:Y:S05]  /*50450*/  BSYNC B1 ;  /* 0x0000000000017941 */ /* 0x000fea0003800000 */
.L_x_1246:
        /* <DEDUP_REMOVED lines=10> */
.L_x_1249:
[----:B------:R-:W-:Y:S05]  /*50500*/  BSYNC B1 ;  /* 0x0000000000017941 */ /* 0x000fea0003800000 */
.L_x_1248:
        /* <DEDUP_REMOVED lines=10> */
.L_x_1251:
[----:B------:R-:W-:Y:S05]  /*505b0*/  BSYNC B1 ;  /* 0x0000000000017941 */ /* 0x000fea0003800000 */
.L_x_1250:
        /* <DEDUP_REMOVED lines=10> */
.L_x_1253:
[----:B------:R-:W-:Y:S05]  /*50660*/  BSYNC B1 ;  /* 0x0000000000017941 */ /* 0x000fea0003800000 */
.L_x_1252:
        /* <DEDUP_REMOVED lines=10> */
.L_x_1255:
[----:B------:R-:W-:Y:S05]  /*50710*/  BSYNC B1 ;  /* 0x0000000000017941 */ /* 0x000fea0003800000 */
.L_x_1254:
        /* <DEDUP_REMOVED lines=10> */
.L_x_1257:
[----:B------:R-:W-:Y:S05]  /*507c0*/  BSYNC B1 ;  /* 0x0000000000017941 */ /* 0x000fea0003800000 */
.L_x_1256:
        /* <DEDUP_REMOVED lines=10> */
.L_x_1259:
[----:B------:R-:W-:Y:S05]  /*50870*/  BSYNC B1 ;  /* 0x0000000000017941 */ /* 0x000fea0003800000 */
.L_x_1258:
        /* <DEDUP_REMOVED lines=10> */
.L_x_1261:
[----:B------:R-:W-:Y:S05]  /*50920*/  BSYNC B1 ;  /* 0x0000000000017941 */ /* 0x000fea0003800000 */
.L_x_1260:
        /* <DEDUP_REMOVED lines=10> */
.L_x_1263:
[----:B------:R-:W-:Y:S05]  /*509d0*/  BSYNC B1 ;  /* 0x0000000000017941 */ /* 0x000fea0003800000 */
.L_x_1262:
        /* <DEDUP_REMOVED lines=10> */
.L_x_1265:
[----:B------:R-:W-:Y:S05]  /*50a80*/  BSYNC B1 ;  /* 0x0000000000017941 */ /* 0x000fea0003800000 */
.L_x_1264:
        /* <DEDUP_REMOVED lines=10> */
.L_x_1267:
[----:B------:R-:W-:Y:S05]  /*50b30*/  BSYNC B1 ;  /* 0x0000000000017941 */ /* 0x000fea0003800000 */
.L_x_1266:
        /* <DEDUP_REMOVED lines=10> */
.L_x_1269:
[----:B------:R-:W-:Y:S05]  /*50be0*/  BSYNC B1 ;  /* 0x0000000000017941 */ /* 0x000fea0003800000 */
.L_x_1268:
        /* <DEDUP_REMOVED lines=10> */
.L_x_1271:
[----:B------:R-:W-:Y:S05]  /*50c90*/  BSYNC B1 ;  /* 0x0000000000017941 */ /* 0x000fea0003800000 */
.L_x_1270:
        /* <DEDUP_REMOVED lines=10> */
.L_x_1273:
[----:B------:R-:W-:Y:S05]  /*50d40*/  BSYNC B1 ;  /* 0x0000000000017941 */ /* 0x000fea0003800000 */
.L_x_1272:
        /* <DEDUP_REMOVED lines=10> */
.L_x_1275:
[----:B------:R-:W-:Y:S05]  /*50df0*/  BSYNC B1 ;  /* 0x0000000000017941 */ /* 0x000fea0003800000 */
.L_x_1274:
        /* <DEDUP_REMOVED lines=10> */
.L_x_1277:
[----:B------:R-:W-:Y:S05]  /*50ea0*/  BSYNC B1 ;  /* 0x0000000000017941 */ /* 0x000fea0003800000 */
.L_x_1276:
        /* <DEDUP_REMOVED lines=10> */
.L_x_1279:
[----:B------:R-:W-:Y:S05]  /*50f50*/  BSYNC B1 ;  /* 0x0000000000017941 */ /* 0x000fea0003800000 */
.L_x_1278:
        /* <DEDUP_REMOVED lines=10> */
.L_x_1281:
[----:B------:R-:W-:Y:S05]  /*51000*/  BSYNC B1 ;  /* 0x0000000000017941 */ /* 0x000fea0003800000 */
.L_x_1280:
        /* <DEDUP_REMOVED lines=10> */
.L_x_1283:
[----:B------:R-:W-:Y:S05]  /*510b0*/  BSYNC B1 ;  /* 0x0000000000017941 */ /* 0x000fea0003800000 */
.L_x_1282:
        /* <DEDUP_REMOVED lines=10> */
.L_x_1285:
[----:B------:R-:W-:Y:S05]  /*51160*/  BSYNC B1 ;  /* 0x0000000000017941 */ /* 0x000fea0003800000 */
.L_x_1284:
        /* <DEDUP_REMOVED lines=10> */
.L_x_1287:
[----:B------:R-:W-:Y:S05]  /*51210*/  BSYNC B1 ;  /* 0x0000000000017941 */ /* 0x000fea0003800000 */
.L_x_1286:
        /* <DEDUP_REMOVED lines=10> */
.L_x_1289:
[----:B------:R-:W-:Y:S05]  /*512c0*/  BSYNC B1 ;  /* 0x0000000000017941 */ /* 0x000fea0003800000 */
.L_x_1288:
        /* <DEDUP_REMOVED lines=10> */
.L_x_1291:
[----:B------:R-:W-:Y:S05]  /*51370*/  BSYNC B1 ;  /* 0x0000000000017941 */ /* 0x000fea0003800000 */
.L_x_1290:
        /* <DEDUP_REMOVED lines=10> */
.L_x_1293:
[----:B------:R-:W-:Y:S05]  /*51420*/  BSYNC B1 ;  /* 0x0000000000017941 */ /* 0x000fea0003800000 */
.L_x_1292:
        /* <DEDUP_REMOVED lines=10> */
.L_x_1295:
[----:B------:R-:W-:Y:S05]  /*514d0*/  BSYNC B1 ;  /* 0x0000000000017941 */ /* 0x000fea0003800000 */
.L_x_1294:
        /* <DEDUP_REMOVED lines=10> */
.L_x_1297:
[----:B------:R-:W-:Y:S05]  /*51580*/  BSYNC B1 ;  /* 0x0000000000017941 */ /* 0x000fea0003800000 */
.L_x_1296:
        /* <DEDUP_REMOVED lines=10> */
.L_x_1299:
[----:B------:R-:W-:Y:S05]  /*51630*/  BSYNC B1 ;  /* 0x0000000000017941 */ /* 0x000fea0003800000 */
.L_x_1298:
        /* <DEDUP_REMOVED lines=10> */
.L_x_1301:
[----:B------:R-:W-:Y:S05]  /*516e0*/  BSYNC B1 ;  /* 0x0000000000017941 */ /* 0x000fea0003800000 */
.L_x_1300:
        /* <DEDUP_REMOVED lines=10> */
.L_x_1303:
[----:B------:R-:W-:Y:S05]  /*51790*/  BSYNC B1 ;  /* 0x0000000000017941 */ /* 0x000fea0003800000 */
.L_x_1302:
        /* <DEDUP_REMOVED lines=10> */
.L_x_1305:
[----:B------:R-:W-:Y:S05]  /*51840*/  BSYNC B1 ;  /* 0x0000000000017941 */ /* 0x000fea0003800000 */
.L_x_1304:
        /* <DEDUP_REMOVED lines=10> */
.L_x_1307:
[----:B------:R-:W-:Y:S05]  /*518f0*/  BSYNC B1 ;  /* 0x0000000000017941 */ /* 0x000fea0003800000 */
.L_x_1306:
        /* <DEDUP_REMOVED lines=10> */
.L_x_1309:
[----:B------:R-:W-:Y:S05]  /*519a0*/  BSYNC B1 ;  /* 0x0000000000017941 */ /* 0x000fea0003800000 */
.L_x_1308:
        /* <DEDUP_REMOVED lines=10> */
.L_x_1311:
[----:B------:R-:W-:Y:S05]  /*51a50*/  BSYNC B1 ;  /* 0x0000000000017941 */ /* 0x000fea0003800000 */
.L_x_1310:
        /* <DEDUP_REMOVED lines=10> */
.L_x_1313:
[----:B------:R-:W-:Y:S05]  /*51b00*/  BSYNC B1 ;  /* 0x0000000000017941 */ /* 0x000fea0003800000 */
.L_x_1312:
        /* <DEDUP_REMOVED lines=10> */
.L_x_1315:
[----:B------:R-:W-:Y:S05]  /*51bb0*/  BSYNC B1 ;  /* 0x0000000000017941 */ /* 0x000fea0003800000 */
.L_x_1314:
        /* <DEDUP_REMOVED lines=10> */
.L_x_1317:
[----:B------:R-:W-:Y:S05]  /*51c60*/  BSYNC B1 ;  /* 0x0000000000017941 */ /* 0x000fea0003800000 */
.L_x_1316:
        /* <DEDUP_REMOVED lines=10> */
.L_x_1319:
[----:B------:R-:W-:Y:S05]  /*51d10*/  BSYNC B1 ;  /* 0x0000000000017941 */ /* 0x000fea0003800000 */
.L_x_1318:
        /* <DEDUP_REMOVED lines=10> */
.L_x_1321:
[----:B------:R-:W-:Y:S05]  /*51dc0*/  BSYNC B1 ;  /* 0x0000000000017941 */ /* 0x000fea0003800000 */
.L_x_1320:
        /* <DEDUP_REMOVED lines=10> */
.L_x_1323:
[----:B------:R-:W-:Y:S05]  /*51e70*/  BSYNC B1 ;  /* 0x0000000000017941 */ /* 0x000fea0003800000 */
.L_x_1322:
        /* <DEDUP_REMOVED lines=10> */
.L_x_1325:
[----:B------:R-:W-:Y:S05]  /*51f20*/  BSYNC B1 ;  /* 0x0000000000017941 */ /* 0x000fea0003800000 */
.L_x_1324:
        /* <DEDUP_REMOVED lines=10> */
.L_x_1327:
[----:B------:R-:W-:Y:S05]  /*51fd0*/  BSYNC B1 ;  /* 0x0000000000017941 */ /* 0x000fea0003800000 */
.L_x_1326:
        /* <DEDUP_REMOVED lines=10> */
.L_x_1329:
[----:B------:R-:W-:Y:S05]  /*52080*/  BSYNC B1 ;  /* 0x0000000000017941 */ /* 0x000fea0003800000 */
.L_x_1328:
        /* <DEDUP_REMOVED lines=10> */
.L_x_1331:
[----:B------:R-:W-:Y:S05]  /*52130*/  BSYNC B1 ;  /* 0x0000000000017941 */ /* 0x000fea0003800000 */
.L_x_1330:
        /* <DEDUP_REMOVED lines=10> */
.L_x_1333:
[----:B------:R-:W-:Y:S05]  /*521e0*/  BSYNC B1 ;  /* 0x0000000000017941 */ /* 0x000fea0003800000 */
.L_x_1332:
        /* <DEDUP_REMOVED lines=10> */
.L_x_1335:
[----:B------:R-:W-:Y:S05]  /*52290*/  BSYNC B1 ;  /* 0x0000000000017941 */ /* 0x000fea0003800000 */
.L_x_1334:
        /* <DEDUP_REMOVED lines=10> */
.L_x_1337:
[----:B------:R-:W-:Y:S05]  /*52340*/  BSYNC B1 ;  /* 0x0000000000017941 */ /* 0x000fea0003800000 */
.L_x_1336:
        /* <DEDUP_REMOVED lines=10> */
.L_x_1339:
[----:B------:R-:W-:Y:S05]  /*523f0*/  BSYNC B1 ;  /* 0x0000000000017941 */ /* 0x000fea0003800000 */
.L_x_1338:
[----:B-----5:R-:W-:Y:S01]  /*52400*/  HADD2.F32 R3, -RZ, R19.H0_H0 ;  /* 0x20000013ff037230 */ /* 0x020fe20000004100 */
[----:B------:R-:W-:Y:S04]  /*52410*/  BSSY B1, `(.L_x_1340) ;  /* 0x0000008000017945 */ /* 0x000fe80003800000 */
[----:B------:R-:W-:-:S04]  /*52420*/  FMUL R4, R3, R16 ;  /* 0x0000001003047220 */ /* 0x000fc80000400000 */
[----:B------:R-:W-:-:S05]  /*52430*/  FFMA R4, R203, R2, R4 ;  /* 0x00000002cb047223 */ /* 0x000fca0000000004 */
[----:B------:R-:W-:-:S05]  /*52440*/  F2FP.F16.F32.PACK_AB R4, RZ, R4 ;  /* 0x00000004ff04723e */ /* 0x000fca00000000ff */
[----:B------:R0:W-:Y:S01]  /*52450*/  @P5 STG.E.U16 desc[UR46][R216.64+0x2c2], R4 ;  /* 0x0002c204d8005986 */ /* 0x0001e2000c10152e */
[----:B------:R-:W-:-:S13]  /*52460*/  ISETP.GT.AND P5, PT, R0, 0x100, P6 ;  /* 0x000001000000780c */ /* 0x000fda00037a4270 */
[----:B0-----:R-:W-:Y:S05]  /*52470*/  @!P5 BRA `(.L_x_1341) ;  /* 0x000000000004d947 */ /* 0x001fea0003800000 */
[----:B------:R0:W5:Y:S02]  /*52480*/  LDG.E.LTC128B.U16 R19, desc[UR46][R14.64+0x2d0] ;  /* 0x0002d02e0e137981 */ /* 0x000164000c1e1520 */
.L_x_1341:
[----:B------:R-:W-:Y:S05]  /*52490*/  BSYNC B1 ;  /* 0x0000000000017941 */ /* 0x000fea0003800000 */
.L_x_1340:
        /* <DEDUP_REMOVED lines=9> */
.L_x_1343:
[----:B------:R-:W-:Y:S05]  /*52530*/  BSYNC B1 ;  /* 0x0000000000017941 */ /* 0x000fea0003800000 */
.L_x_1342:
        /* <DEDUP_REMOVED lines=9> */
.L_x_1345:
[----:B------:R-:W-:Y:S05]  /*525d0*/  BSYNC B1 ;  /* 0x0000000000017941 */ /* 0x000fea0003800000 */
.L_x_1344:
        /* <DEDUP_REMOVED lines=9> */
.L_x_1347:
[----:B------:R-:W-:Y:S05]  /*52670*/  BSYNC B1 ;  /* 0x0000000000017941 */ /* 0x000fea0003800000 */
.L_x_1346:
        /* <DEDUP_REMOVED lines=9> */
.L_x_1349:
[----:B------:R-:W-:Y:S05]  /*52710*/  BSYNC B1 ;  /* 0x0000000000017941 */ /* 0x000fea0003800000 */
.L_x_1348:
        /* <DEDUP_REMOVED lines=9> */
.L_x_1351:
[----:B------:R-:W-:Y:S05]  /*527b0*/  BSYNC B1 ;  /* 0x0000000000017941 */ /* 0x000fea0003800000 */
.L_x_1350:
        /* <DEDUP_REMOVED lines=9> */
.L_x_1353:
[----:B------:R-:W-:Y:S05]  /*52850*/  BSYNC B1 ;  /* 0x0000000000017941 */ /* 0x000fea0003800000 */
.L_x_1352:
        /* <DEDUP_REMOVED lines=9> */
.L_x_1355:
[----:B------:R-:W-:Y:S05]  /*528f0*/  BSYNC B1 ;  /* 0x0000000000017941 */ /* 0x000fea0003800000 */
.L_x_1354:
        /* <DEDUP_REMOVED lines=9> */
.L_x_1357:
[----:B------:R-:W-:Y:S05]  /*52990*/  BSYNC B1 ;  /* 0x0000000000017941 */ /* 0x000fea0003800000 */
.L_x_1356:
        /* <DEDUP_REMOVED lines=9> */
.L_x_1359:
[----:B------:R-:W-:Y:S05]  /*52a30*/  BSYNC B1 ;  /* 0x0000000000017941 */ /* 0x000fea0003800000 */
.L_x_1358:
        /* <DEDUP_REMOVED lines=9> */
.L_x_1361:
[----:B------:R-:W-:Y:S05]  /*52ad0*/  BSYNC B1 ;  /* 0x0000000000017941 */ /* 0x000fea0003800000 */
.L_x_1360:
        /* <DEDUP_REMOVED lines=9> */
.L_x_1363:
[----:B------:R-:W-:Y:S05]  /*52b70*/  BSYNC B1 ;  /* 0x0000000000017941 */ /* 0x000fea0003800000 */
.L_x_1362:
        /* <DEDUP_REMOVED lines=10> */
.L_x_1365:
[----:B------:R-:W-:Y:S05]  /*52c20*/  BSYNC B1 ;  /* 0x0000000000017941 */ /* 0x000fea0003800000 */
.L_x_1364:
[----:B-----5:R-:W-:Y:S01]  /*52c30*/  HADD2.F32 R3, -RZ, R19.H0_H0 ;  /* 0x20000013ff037230 */ /* 0x020fe20000004100 */
[----:B------:R-:W-:Y:S01]  /*52c40*/  BSSY B1, `(.L_x_1366) ;  /* 0x000000a000017945 */ /* 0x000fe20003800000 */
[----:B------:R-:W-:-:S03]  /*52c50*/  IMAD.MOV.U32 R219, RZ, RZ, R232 ;  /* 0x000000ffffdb7224 */ /* 0x000fc600078e00e8 */
        /* <DEDUP_REMOVED lines=8> */
.L_x_1367:
[----:B------:R-:W-:Y:S05]  /*52ce0*/  BSYNC B1 ;  /* 0x0000000000017941 */ /* 0x000fea0003800000 */
.L_x_1366:
        /* <DEDUP_REMOVED lines=10> */
.L_x_1369:
[----:B------:R-:W-:Y:S05]  /*52d90*/  BSYNC B1 ;  /* 0x0000000000017941 */ /* 0x000fea0003800000 */
.L_x_1368:
        /* <DEDUP_REMOVED lines=10> */
.L_x_1371:
[----:B------:R-:W-:Y:S05]  /*52e40*/  BSYNC B1 ;  /* 0x0000000000017941 */ /* 0x000fea0003800000 */
.L_x_1370:
        /* <DEDUP_REMOVED lines=10> */
.L_x_1373:
[----:B------:R-:W-:Y:S05]  /*52ef0*/  BSYNC B1 ;  /* 0x0000000000017941 */ /* 0x000fea0003800000 */
.L_x_1372:
        /* <DEDUP_REMOVED lines=10> */
.L_x_1375:
[----:B------:R-:W-:Y:S05]  /*52fa0*/  BSYNC B1 ;  /* 0x0000000000017941 */ /* 0x000fea0003800000 */
.L_x_1374:
        /* <DEDUP_REMOVED lines=10> */
.L_x_1377:
[----:B------:R-:W-:Y:S05]  /*53050*/  BSYNC B1 ;  /* 0x0000000000017941 */ /* 0x000fea0003800000 */
.L_x_1376:
        /* <DEDUP_REMOVED lines=10> */
.L_x_1379:
[----:B------:R-:W-:Y:S05]  /*53100*/  BSYNC B1 ;  /* 0x0000000000017941 */ /* 0x000fea0003800000 */
.L_x_1378:
        /* <DEDUP_REMOVED lines=10> */
.L_x_1381:
[----:B------:R-:W-:Y:S05]  /*531b0*/  BSYNC B1 ;  /* 0x0000000000017941 */ /* 0x000fea0003800000 */
.L_x_1380:
        /* <DEDUP_REMOVED lines=10> */
.L_x_1383:
[----:B------:R-:W-:Y:S05]  /*53260*/  BSYNC B1 ;  /* 0x0000000000017941 */ /* 0x000fea0003800000 */
.L_x_1382:
        /* <DEDUP_REMOVED lines=10> */
.L_x_1385:
[----:B------:R-:W-:Y:S05]  /*53310*/  BSYNC B1 ;  /* 0x0000000000017941 */ /* 0x000fea0003800000 */
.L_x_1384:
        /* <DEDUP_REMOVED lines=10> */
.L_x_1387:
[----:B------:R-:W-:Y:S05]  /*533c0*/  BSYNC B1 ;  /* 0x0000000000017941 */ /* 0x000fea0003800000 */
.L_x_1386:
        /* <DEDUP_REMOVED lines=10> */
.L_x_1389:
[----:B------:R-:W-:Y:S05]  /*53470*/  BSYNC B1 ;  /* 0x0000000000017941 */ /* 0x000fea0003800000 */
.L_x_1388:
        /* <DEDUP_REMOVED lines=10> */
.L_x_1391:
[----:B------:R-:W-:Y:S05]  /*53520*/  BSYNC B1 ;  /* 0x0000000000017941 */ /* 0x000fea0003800000 */
.L_x_1390:
        /* <DEDUP_REMOVED lines=10> */
.L_x_1393:
[----:B------:R-:W-:Y:S05]  /*535d0*/  BSYNC B1 ;  /* 0x0000000000017941 */ /* 0x000fea0003800000 */
.L_x_1392:
        /* <DEDUP_REMOVED lines=10> */
.L_x_1395:
[----:B------:R-:W-:Y:S05]  /*53680*/  BSYNC B1 ;  /* 0x0000000000017941 */ /* 0x000fea0003800000 */
.L_x_1394:
        /* <DEDUP_REMOVED lines=10> */
.L_x_1397:
[----:B------:R-:W-:Y:S05]  /*53730*/  BSYNC B1 ;  /* 0x0000000000017941 */ /* 0x000fea0003800000 */
.L_x_1396:
        /* <DEDUP_REMOVED lines=10> */
.L_x_1399:
[----:B------:R-:W-:Y:S05]  /*537e0*/  BSYNC B1 ;  /* 0x0000000000017941 */ /* 0x000fea0003800000 */
.L_x_1398:
        /* <DEDUP_REMOVED lines=10> */
.L_x_1401:
[----:B------:R-:W-:Y:S05]  /*53890*/  BSYNC B1 ;  /* 0x0000000000017941 */ /* 0x000fea0003800000 */
.L_x_1400:
        /* <DEDUP_REMOVED lines=10> */
.L_x_1403:
[----:B------:R-:W-:Y:S05]  /*53940*/  BSYNC B1 ;  /* 0x0000000000017941 */ /* 0x000fea0003800000 */
.L_x_1402:
        /* <DEDUP_REMOVED lines=10> */
.L_x_1405:
[----:B------:R-:W-:Y:S05]  /*539f0*/  BSYNC B1 ;  /* 0x0000000000017941 */ /* 0x000fea0003800000 */
.L_x_1404:
        /* <DEDUP_REMOVED lines=10> */
.L_x_1407:
[----:B------:R-:W-:Y:S05]  /*53aa0*/  BSYNC B1 ;  /* 0x0000000000017941 */ /* 0x000fea0003800000 */
.L_x_1406:
        /* <DEDUP_REMOVED lines=10> */
.L_x_1409:
[----:B------:R-:W-:Y:S05]  /*53b50*/  BSYNC B1 ;  /* 0x0000000000017941 */ /* 0x000fea0003800000 */
.L_x_1408:
        /* <DEDUP_REMOVED lines=10> */
.L_x_1411:
[----:B------:R-:W-:Y:S05]  /*53c00*/  BSYNC B1 ;  /* 0x0000000000017941 */ /* 0x000fea0003800000 */
.L_x_1410:
        /* <DEDUP_REMOVED lines=10> */
.L_x_1413:
[----:B------:R-:W-:Y:S05]  /*53cb0*/  BSYNC B1 ;  /* 0x0000000000017941 */ /* 0x000fea0003800000 */
.L_x_1412:
        /* <DEDUP_REMOVED lines=10> */
.L_x_1415:
[----:B------:R-:W-:Y:S05]  /*53d60*/  BSYNC B1 ;  /* 0x0000000000017941 */ /* 0x000fea0003800000 */
.L_x_1414:
        /* <DEDUP_REMOVED lines=10> */
.L_x_1417:
[----:B------:R-:W-:Y:S05]  /*53e10*/  BSYNC B1 ;  /* 0x0000000000017941 */ /* 0x000fea0003800000 */
.L_x_1416:
        /* <DEDUP_REMOVED lines=10> */
.L_x_1419:
[----:B------:R-:W-:Y:S05]  /*53ec0*/  BSYNC B1 ;  /* 0x0000000000017941 */ /* 0x000fea0003800000 */
.L_x_1418:
        /* <DEDUP_REMOVED lines=10> */
.L_x_1421:
[----:B------:R-:W-:Y:S05]  /*53f70*/  BSYNC B1 ;  /* 0x0000000000017941 */ /* 0x000fea0003800000 */
.L_x_1420:
        /* <DEDUP_REMOVED lines=10> */
.L_x_1423:
[----:B------:R-:W-:Y:S05]  /*54020*/  BSYNC B1 ;  /* 0x0000000000017941 */ /* 0x000fea0003800000 */
.L_x_1422:
        /* <DEDUP_REMOVED lines=10> */
.L_x_1425:
[----:B------:R-:W-:Y:S05]  /*540d0*/  BSYNC B1 ;  /* 0x0000000000017941 */ /* 0x000fea0003800000 */
.L_x_1424:
        /* <DEDUP_REMOVED lines=10> */
.L_x_1427:
[----:B------:R-:W-:Y:S05]  /*54180*/  BSYNC B1 ;  /* 0x0000000000017941 */ /* 0x000fea0003800000 */
.L_x_1426:
        /* <DEDUP_REMOVED lines=10> */
.L_x_1429:
[----:B------:R-:W-:Y:S05]  /*54230*/  BSYNC B1 ;  /* 0x0000000000017941 */ /* 0x000fea0003800000 */
.L_x_1428:
        /* <DEDUP_REMOVED lines=10> */
.L_x_1431:
[----:B------:R-:W-:Y:S05]  /*542e0*/  BSYNC B1 ;  /* 0x0000000000017941 */ /* 0x000fea0003800000 */
.L_x_1430:
        /* <DEDUP_REMOVED lines=10> */
.L_x_1433:
[----:B------:R-:W-:Y:S05]  /*54390*/  BSYNC B1 ;  /* 0x0000000000017941 */ /* 0x000fea0003800000 */
.L_x_1432:
        /* <DEDUP_REMOVED lines=10> */
.L_x_1435:
[----:B------:R-:W-:Y:S05]  /*54440*/  BSYNC B1 ;  /* 0x0000000000017941 */ /* 0x000fea0003800000 */
.L_x_1434:
        /* <DEDUP_REMOVED lines=10> */
.L_x_1437:
[----:B------:R-:W-:Y:S05]  /*544f0*/  BSYNC B1 ;  /* 0x0000000000017941 */ /* 0x000fea0003800000 */
.L_x_1436:
        /* <DEDUP_REMOVED lines=10> */
.L_x_1439:
[----:B------:R-:W-:Y:S05]  /*545a0*/  BSYNC B1 ;  /* 0x0000000000017941 */ /* 0x000fea0003800000 */
.L_x_1438:
        /* <DEDUP_REMOVED lines=10> */
.L_x_1441:
[----:B------:R-:W-:Y:S05]  /*54650*/  BSYNC B1 ;  /* 0x0000000000017941 */ /* 0x000fea0003800000 */
.L_x_1440:
        /* <DEDUP_REMOVED lines=10> */
.L_x_1443:
[----:B------:R-:W-:Y:S05]  /*54700*/  BSYNC B1 ;  /* 0x0000000000017941 */ /* 0x000fea0003800000 */
.L_x_1442:
        /* <DEDUP_REMOVED lines=10> */
.L_x_1445:
[----:B------:R-:W-:Y:S05]  /*547b0*/  BSYNC B1 ;  /* 0x0000000000017941 */ /* 0x000fea0003800000 */
.L_x_1444:
        /* <DEDUP_REMOVED lines=10> */
.L_x_1447:
[----:B------:R-:W-:Y:S05]  /*54860*/  BSYNC B1 ;  /* 0x0000000000017941 */ /* 0x000fea0003800000 */
.L_x_1446:
        /* <DEDUP_REMOVED lines=10> */
.L_x_1449:
[----:B------:R-:W-:Y:S05]  /*54910*/  BSYNC B1 ;  /* 0x0000000000017941 */ /* 0x000fea0003800000 */
.L_x_1448:
        /* <DEDUP_REMOVED lines=10> */
.L_x_1451:
[----:B------:R-:W-:Y:S05]  /*549c0*/  BSYNC B1 ;  /* 0x0000000000017941 */ /* 0x000fea0003800000 */
.L_x_1450:
        /* <DEDUP_REMOVED lines=10> */
.L_x_1453:
[----:B------:R-:W-:Y:S05]  /*54a70*/  BSYNC B1 ;  /* 0x0000000000017941 */ /* 0x000fea0003800000 */
.L_x_1452:
        /* <DEDUP_REMOVED lines=10> */
.L_x_1455:
[----:B------:R-:W-:Y:S05]  /*54b20*/  BSYNC B1 ;  /* 0x0000000000017941 */ /* 0x000fea0003800000 */
.L_x_1454:
        /* <DEDUP_REMOVED lines=10> */
.L_x_1457:
[----:B------:R-:W-:Y:S05]  /*54bd0*/  BSYNC B1 ;  /* 0x0000000000017941 */ /* 0x000fea0003800000 */
.L_x_1456:
        /* <DEDUP_REMOVED lines=10> */
.L_x_1459:
[----:B------:R-:W-:Y:S05]  /*54c80*/  BSYNC B1 ;  /* 0x0000000000017941 */ /* 0x000fea0003800000 */
.L_x_1458:
        /* <DEDUP_REMOVED lines=10> */
.L_x_1461:
[----:B------:R-:W-:Y:S05]  /*54d30*/  BSYNC B1 ;  /* 0x0000000000017941 */ /* 0x000fea0003800000 */
.L_x_1460:
        /* <DEDUP_REMOVED lines=10> */
.L_x_1463:
[----:B------:R-:W-:Y:S05]  /*54de0*/  BSYNC B1 ;  /* 0x0000000000017941 */ /* 0x000fea0003800000 */
.L_x_1462:
        /* <DEDUP_REMOVED lines=10> */
.L_x_1465:
[----:B------:R-:W-:Y:S05]  /*54e90*/  BSYNC B1 ;  /* 0x0000000000017941 */ /* 0x000fea0003800000 */
.L_x_1464:
        /* <DEDUP_REMOVED lines=10> */
.L_x_1467:
[----:B------:R-:W-:Y:S05]  /*54f40*/  BSYNC B1 ;  /* 0x0000000000017941 */ /* 0x000fea0003800000 */
.L_x_1466:
        /* <DEDUP_REMOVED lines=10> */
.L_x_1469:
[----:B------:R-:W-:Y:S05]  /*54ff0*/  BSYNC B1 ;  /* 0x0000000000017941 */ /* 0x000fea0003800000 */
.L_x_1468:
        /* <DEDUP_REMOVED lines=10> */
.L_x_1471:
[----:B------:R-:W-:Y:S05]  /*550a0*/  BSYNC B1 ;  /* 0x0000000000017941 */ /* 0x000fea0003800000 */
.L_x_1470:
        /* <DEDUP_REMOVED lines=10> */
.L_x_1473:
[----:B------:R-:W-:Y:S05]  /*55150*/  BSYNC B1 ;  /* 0x0000000000017941 */ /* 0x000fea0003800000 */
.L_x_1472:
        /* <DEDUP_REMOVED lines=10> */
.L_x_1475:
[----:B------:R-:W-:Y:S05]  /*55200*/  BSYNC B1 ;  /* 0x0000000000017941 */ /* 0x000fea0003800000 */
.L_x_1474:
        /* <DEDUP_REMOVED lines=10> */
.L_x_1477:
[----:B------:R-:W-:Y:S05]  /*552b0*/  BSYNC B1 ;  /* 0x0000000000017941 */ /* 0x000fea0003800000 */
.L_x_1476:
        /* <DEDUP_REMOVED lines=10> */
.L_x_1479:
[----:B------:R-:W-:Y:S05]  /*55360*/  BSYNC B1 ;  /* 0x0000000000017941 */ /* 0x000fea0003800000 */
.L_x_1478:
        /* <DEDUP_REMOVED lines=10> */
.L_x_1481:
[----:B------:R-:W-:Y:S05]  /*55410*/  BSYNC B1 ;  /* 0x0000000000017941 */ /* 0x000fea0003800000 */
.L_x_1480:
        /* <DEDUP_REMOVED lines=10> */
.L_x_1483:
[----:B------:R-:W-:Y:S05]  /*554c0*/  BSYNC B1 ;  /* 0x0000000000017941 */ /* 0x000fea0003800000 */
.L_x_1482:
        /* <DEDUP_REMOVED lines=10> */
.L_x_1485:
[----:B------:R-:W-:Y:S05]  /*55570*/  BSYNC B1 ;  /* 0x0000000000017941 */ /* 0x000fea0003800000 */
.L_x_1484:
        /* <DEDUP_REMOVED lines=10> */
.L_x_1487:
[----:B------:R-:W-:Y:S05]  /*55620*/  BSYNC B1 ;  /* 0x0000000000017941 */ /* 0x000fea0003800000 */
.L_x_1486:
        /* <DEDUP_REMOVED lines=10> */
.L_x_1489:
[----:B------:R-:W-:Y:S05]  /*556d0*/  BSYNC B1 ;  /* 0x0000000000017941 */ /* 0x000fea0003800000 */
.L_x_1488:
        /* <DEDUP_REMOVED lines=10> */
.L_x_1491:
[----:B------:R-:W-:Y:S05]  /*55780*/  BSYNC B1 ;  /* 0x0000000000017941 */ /* 0x000fea0003800000 */
.L_x_1490:
        /* <DEDUP_REMOVED lines=10> */
.L_x_1493:
[----:B------:R-:W-:Y:S05]  /*55830*/  BSYNC B1 ;  /* 0x0000000000017941 */ /* 0x000fea0003800000 */
.L_x_1492:
        /* <DEDUP_REMOVED lines=10> */
.L_x_1495:
[----:B------:R-:W-:Y:S05]  /*558e0*/  BSYNC B1 ;  /* 0x0000000000017941 */ /* 0x000fea0003800000 */
.L_x_1494:
        /* <DEDUP_REMOVED lines=10> */
.L_x_1497:
[----:B------:R-:W-:Y:S05]  /*55990*/  BSYNC B1 ;  /* 0x0000000000017941 */ /* 0x000fea0003800000 */
.L_x_1496:
        /* <DEDUP_REMOVED lines=10> */
.L_x_1499:
[----:B------:R-:W-:Y:S05]  /*55a40*/  BSYNC B1 ;  /* 0x0000000000017941 */ /* 0x000fea0003800000 */
.L_x_1498:
        /* <DEDUP_REMOVED lines=10> */
.L_x_1501:
[----:B------:R-:W-:Y:S05]  /*55af0*/  BSYNC B1 ;  /* 0x0000000000017941 */ /* 0x000fea0003800000 */
.L_x_1500:
        /* <DEDUP_REMOVED lines=10> */
.L_x_1503:
[----:B------:R-:W-:Y:S05]  /*55ba0*/  BSYNC B1 ;  /* 0x0000000000017941 */ /* 0x000fea0003800000 */
.L_x_1502:
        /* <DEDUP_REMOVED lines=10> */
.L_x_1505:
[----:B------:R-:W-:Y:S05]  /*55c50*/  BSYNC B1 ;  /* 0x0000000000017941 */ /* 0x000fea0003800000 */
.L_x_1504:
        /* <DEDUP_REMOVED lines=10> */
.L_x_1507:
[----:B------:R-:W-:Y:S05]  /*55d00*/  BSYNC B1 ;  /* 0x0000000000017941 */ /* 0x000fea0003800000 */
.L_x_1506:
        /* <DEDUP_REMOVED lines=10> */
.L_x_1509:
[----:B------:R-:W-:Y:S05]  /*55db0*/  BSYNC B1 ;  /* 0x0000000000017941 */ /* 0x000fea0003800000 */
.L_x_1508:
        /* <DEDUP_REMOVED lines=10> */
.L_x_1511:
[----:B------:R-:W-:Y:S05]  /*55e60*/  BSYNC B1 ;  /* 0x0000000000017941 */ /* 0x000fea0003800000 */
.L_x_1510:
        /* <DEDUP_REMOVED lines=10> */
.L_x_1513:
[----:B------:R-:W-:Y:S05]  /*55f10*/  BSYNC B1 ;  /* 0x0000000000017941 */ /* 0x000fea0003800000 */
.L_x_1512:
        /* <DEDUP_REMOVED lines=10> */
.L_x_1515:
[----:B------:R-:W-:Y:S05]  /*55fc0*/  BSYNC B1 ;  /* 0x0000000000017941 */ /* 0x000fea0003800000 */
.L_x_1514:
        /* <DEDUP_REMOVED lines=10> */
.L_x_1517:
[----:B------:R-:W-:Y:S05]  /*56070*/  BSYNC B1 ;  /* 0x0000000000017941 */ /* 0x000fea0003800000 */
.L_x_1516:
        /* <DEDUP_REMOVED lines=10> */
.L_x_1519:
[----:B------:R-:W-:Y:S05]  /*56120*/  BSYNC B1 ;  /* 0x0000000000017941 */ /* 0x000fea0003800000 */
.L_x_1518:
        /* <DEDUP_REMOVED lines=10> */
.L_x_1521:
[----:B------:R-:W-:Y:S05]  /*561d0*/  BSYNC B1 ;  /* 0x0000000000017941 */ /* 0x000fea0003800000 */
.L_x_1520:
        /* <DEDUP_REMOVED lines=10> */
.L_x_1523:
[----:B------:R-:W-:Y:S05]  /*56280*/  BSYNC B1 ;  /* 0x0000000000017941 */ /* 0x000fea0003800000 */
.L_x_1522:
        /* <DEDUP_REMOVED lines=10> */
.L_x_1525:
[----:B------:R-:W-:Y:S05]  /*56330*/  BSYNC B1 ;  /* 0x0000000000017941 */ /* 0x000fea0003800000 */
.L_x_1524:
        /* <DEDUP_REMOVED lines=10> */
.L_x_1527:
[----:B------:R-:W-:Y:S05]  /*563e0*/  BSYNC B1 ;  /* 0x0000000000017941 */ /* 0x000fea0003800000 */
.L_x_1526:
        /* <DEDUP_REMOVED lines=10> */
.L_x_1529:
[----:B------:R-:W-:Y:S05]  /*56490*/  BSYNC B1 ;  /* 0x0000000000017941 */ /* 0x000fea0003800000 */
.L_x_1528:
        /* <DEDUP_REMOVED lines=10> */
.L_x_1531:
[----:B------:R-:W-:Y:S05]  /*56540*/  BSYNC B1 ;  /* 0x0000000000017941 */ /* 0x000fea0003800000 */
.L_x_1530:
        /* <DEDUP_REMOVED lines=9> */
.L_x_1533:
[----:B------:R-:W-:Y:S05]  /*565e0*/  BSYNC B1 ;  /* 0x0000000000017941 */ /* 0x000fea0003800000 */
.L_x_1532:
        /* <DEDUP_REMOVED lines=9> */
.L_x_1535:
[----:B------:R-:W-:Y:S05]  /*56680*/  BSYNC B1 ;  /* 0x0000000000017941 */ /* 0x000fea0003800000 */
.L_x_1534:
[----:B-----5:R-:W-:Y:S01]  /*56690*/  HADD2.F32 R3, -RZ, R19.H0_H0 ;  /* 0x20000013ff037230 */ /* 0x020fe20000004100 */
[----:B------:R-:W-:Y:S01]  /*566a0*/  ISETP.GT.AND P6, PT, R0, 0x188, P6 ;  /* 0x000001880000780c */ /* 0x000fe200037c4270 */
[----:B------:R-:W-:Y:S03]  /*566b0*/  BSSY B1, `(.L_x_1536) ;  /* 0x0000007000017945 */ /* 0x000fe60003800000 */
[----:B------:R-:W-:-:S04]  /*566c0*/  FMUL R4, R3, R16 ;  /* 0x0000001003047220 */ /* 0x000fc80000400000 */
[----:B------:R-:W-:-:S05]  /*566d0*/  FFMA R4, R109, R2, R4 ;  /* 0x000000026d047223 */ /* 0x000fca0000000004 */
[----:B------:R-:W-:-:S05]  /*566e0*/  F2FP.F16.F32.PACK_AB R4, RZ, R4 ;  /* 0x00000004ff04723e */ /* 0x000fca00000000ff */
[----:B------:R0:W-:Y:S01]  /*566f0*/  @P5 STG.E.U16 desc[UR46][R218.64+0x2d2], R4 ;  /* 0x0002d204da005986 */ /* 0x0001e2000c10152e */
[----:B------:R-:W-:Y:S05]  /*56700*/  @!P6 BRA `(.L_x_1537) ;  /* 0x000000000004e947 */ /* 0x000fea0003800000 */
[----:B------:R0:W5:Y:S02]  /*56710*/  LDG.E.LTC128B.U16 R19, desc[UR46][R8.64+0x2d0] ;  /* 0x0002d02e08137981 */ /* 0x000164000c1e1520 */
.L_x_1537:
[----:B------:R-:W-:Y:S05]  /*56720*/  BSYNC B1 ;  /* 0x0000000000017941 */ /* 0x000fea0003800000 */
.L_x_1536:
        /* <DEDUP_REMOVED lines=9> */
.L_x_1539:
[----:B------:R-:W-:Y:S05]  /*567c0*/  BSYNC B1 ;  /* 0x0000000000017941 */ /* 0x000fea0003800000 */
.L_x_1538:
[----:B0----5:R-:W-:Y:S01]  /*567d0*/  HADD2.F32 R3, -RZ, R19.H0_H0 ;  /* 0x20000013ff037230 */ /* 0x021fe20000004100 */
        /* <DEDUP_REMOVED lines=8> */
.L_x_1541:
[----:B------:R-:W-:Y:S05]  /*56860*/  BSYNC B1 ;  /* 0x0000000000017941 */ /* 0x000fea0003800000 */
.L_x_1540:
        /* <DEDUP_REMOVED lines=9> */
.L_x_1543:
[----:B------:R-:W-:Y:S05]  /*56900*/  BSYNC B1 ;  /* 0x0000000000017941 */ /* 0x000fea0003800000 */
.L_x_1542:
        /* <DEDUP_REMOVED lines=9> */
.L_x_1545:
[----:B------:R-:W-:Y:S05]  /*569a0*/  BSYNC B1 ;  /* 0x0000000000017941 */ /* 0x000fea0003800000 */
.L_x_1544:
        /* <DEDUP_REMOVED lines=9> */
.L_x_1547:
[----:B------:R-:W-:Y:S05]  /*56a40*/  BSYNC B1 ;  /* 0x0000000000017941 */ /* 0x000fea0003800000 */
.L_x_1546:
        /* <DEDUP_REMOVED lines=9> */
.L_x_1549:
[----:B------:R-:W-:Y:S05]  /*56ae0*/  BSYNC B1 ;  /* 0x0000000000017941 */ /* 0x000fea0003800000 */
.L_x_1548:
        /* <DEDUP_REMOVED lines=9> */
.L_x_1551:
[----:B------:R-:W-:Y:S05]  /*56b80*/  BSYNC B1 ;  /* 0x0000000000017941 */ /* 0x000fea0003800000 */
.L_x_1550:
        /* <DEDUP_REMOVED lines=9> */
.L_x_1553:
[----:B------:R-:W-:Y:S05]  /*56c20*/  BSYNC B1 ;  /* 0x0000000000017941 */ /* 0x000fea0003800000 */
.L_x_1552:
        /* <DEDUP_REMOVED lines=9> */
.L_x_1555:
[----:B------:R-:W-:Y:S05]  /*56cc0*/  BSYNC B1 ;  /* 0x0000000000017941 */ /* 0x000fea0003800000 */
.L_x_1554:
[----:B------:R-:W-:Y:S05]  /*56cd0*/  @!P0 BRA `(.L_x_1556) ;  /* 0x0000011000b08947 */ /* 0x000fea0003800000 */
[----:B-----5:R-:W-:-:S05]  /*56ce0*/  HADD2.F32 R19, -RZ, R19.H0_H0 ;  /* 0x20000013ff137230 */ /* 0x020fca0000004100 */
[----:B------:R-:W-:-:S04]  /*56cf0*/  FMUL R0, R19, R16 ;  /* 0x0000001013007220 */ /* 0x000fc80000400000 */
[----:B------:R-:W-:-:S05]  /*56d00*/  FFMA R0, R119, R2, R0 ;  /* 0x0000000277007223 */ /* 0x000fca0000000000 */
[----:B------:R-:W-:-:S05]  /*56d10*/  F2FP.F16.F32.PACK_AB R0, RZ, R0 ;  /* 0x00000000ff00723e */ /* 0x000fca00000000ff */
[----:B------:R0:W-:Y:S01]  /*56d20*/  STG.E.U16 desc[UR46][R230.64+0x2f2], R0 ;  /* 0x0002f200e6007986 */ /* 0x0001e2000c10152e */
[----:B------:R-:W-:Y:S05]  /*56d30*/  BRA `(.L_x_1556) ;  /* 0x0000011000987947 */ /* 0x000fea0003800000 */
.L_x_29:
[----:B------:R-:W2:Y:S01]  /*56d40*/  LDL.LU R6, [R1+0x784] ;  /* 0x0007840001067983 */ /* 0x000ea20000300800 */
[----:B------:R-:W-:-:S03]  /*56d50*/  ULDC.64 UR4, c[0x0][0x5c0] ;  /* 0x0001700000047ab9 */ /* 0x000fc60000000a00 */
[----:B------:R-:W3:Y:S04]  /*56d60*/  LDL.LU R8, [R1+0x798] ;  /* 0x0007980001087983 */ /* 0x000ee80000300800 */
[----:B0-----:R-:W4:Y:S04]  /*56d70*/  LDL.LU R235, [R1+0x89c] ;  /* 0x00089c0001eb7983 */ /* 0x001f280000300800 */
[----:B------:R-:W5:Y:S04]  /*56d80*/  LDL.LU R234, [R1+0x8a0] ;  /* 0x0008a00001ea7983 */ /* 0x000f680000300800 */
        /* <DEDUP_REMOVED lines=15> */
[----:B------:R-:W5:Y:S01]  /*56e80*/  LDL.LU R217, [R1+0x8e0] ;  /* 0x0008e00001d97983 */ /* 0x000f620000300800 */
[----:B------:R-:W-:-:S03]  /*56e90*/  LEA R10, P0, R4, UR4, 0x1 ;  /* 0x00000004040a7c11 */ /* 0x000fc6000f8008ff */
[----:B------:R-:W5:Y:S04]  /*56ea0*/  LDL.LU R216, [R1+0x8e4] ;  /* 0x0008e40001d87983 */ /* 0x000f680000300800 */
[----:B------:R-:W5:Y:S04]  /*56eb0*/  LDL.LU R23, [R1+0x8e8] ;  /* 0x0008e80001177983 */ /* 0x000f680000300800 */
[----:B------:R-:W5:Y:S04]  /*56ec0*/  LDL.LU R22, [R1+0x8ec] ;  /* 0x0008ec0001167983 */ /* 0x000f680000300800 */
[----:B------:R-:W5:Y:S01]  /*56ed0*/  LDL.LU R15, [R1+0x8f0] ;  /* 0x0008f000010f7983 */ /* 0x000f620000300800 */
[----:B------:R-:W-:-:S03]  /*56ee0*/  LEA.HI.X R11, R4, UR5, R20, 0x1, P0 ;  /* 0x00000005040b7c11 */ /* 0x000fc600080f0c14 */
[----:B------:R-:W5:Y:S04]  /*56ef0*/  LDL.LU R14, [R1+0x8f4] ;  /* 0x0008f400010e7983 */ /* 0x000f680000300800 */
[----:B------:R-:W5:Y:S04]  /*56f00*/  LDL.LU R12, [R1+0x8f8] ;  /* 0x0008f800010c7983 */ /* 0x000f680000300800 */
[----:B------:R-:W5:Y:S04]  /*56f10*/  LDL.LU R13, [R1+0x8fc] ;  /* 0x0008fc00010d7983 */ /* 0x000f680000300800 */
[----:B------:R-:W5:Y:S04]  /*56f20*/  LDL.LU R21, [R1+0x600] ;  /* 0x0006000001157983 */ /* 0x000f680000300800 */
[----:B------:R-:W3:Y:S04]  /*56f30*/  LDL.LU R4, [R1+0x780] ;  /* 0x0007800001047983 */ /* 0x000ee80000300800 */
[----:B------:R-:W4:Y:S01]  /*56f40*/  LDL.LU R5, [R1+0x788] ;  /* 0x0007880001057983 */ /* 0x000f220000300800 */
[----:B------:R-:W-:Y:S01]  /*56f50*/  ISETP.GT.AND P3, PT, R3, 0x1, PT ;  /* 0x000000010300780c */ /* 0x000fe20003f64270 */
[----:B------:R-:W-:Y:S01]  /*56f60*/  USHF.L.U32 UR5, UR8, 0x4, URZ ;  /* 0x0000000408057899 */ /* 0x000fe2000800063f */
[C---:B------:R-:W-:Y:S01]  /*56f70*/  ISETP.GT.AND P2, PT, R0.reuse, 0x8, P5 ;  /* 0x000000080000780c */ /* 0x040fe20002f44270 */
[----:B------:R-:W-:Y:S01]  /*56f80*/  USHF.L.U64.HI UR4, UR8, 0x4, UR9 ;  /* 0x0000000408047899 */ /* 0x000fe20008010209 */
[----:B------:R-:W-:Y:S01]  /*56f90*/  ISETP.GT.AND P0, PT, R0, RZ, P3 ;  /* 0x000000ff0000720c */ /* 0x000fe20001f04270 */
[----:B------:R-:W5:Y:S01]  /*56fa0*/  LDL.LU R20, [R1+0x898] ;  /* 0x0008980001147983 */ /* 0x000f620000300800 */
[----:B--2---:R-:W-:-:S05]  /*56fb0*/  FMUL R6, R6, R2 ;  /* 0x0000000206067220 */ /* 0x004fca0000400000 */
[----:B------:R-:W-:-:S04]  /*56fc0*/  F2FP.F16.F32.PACK_AB R6, RZ, R6 ;  /* 0x00000006ff06723e */ /* 0x000fc800000000ff */
[----:B------:R-:W-:-:S05]  /*56fd0*/  PRMT R7, R6, 0x7610, R7 ;  /* 0x0000761006077816 */ /* 0x000fca0000000007 */
[----:B------:R0:W-:Y:S04]  /*56fe0*/  @P0 STG.E.U16 desc[UR46][R10.64+0x2], R7 ;  /* 0x000002070a000986 */ /* 0x0001e8000c10152e */
[----:B0-----:R-:W2:Y:S01]  /*56ff0*/  LDL.LU R7, [R1+0x794] ;  /* 0x0007940001077983 */ /* 0x001ea20000300800 */
[-C--:B---3--:R-:W-:Y:S01]  /*57000*/  FMUL R4, R4, R2.reuse ;  /* 0x0000000204047220 */ /* 0x088fe20000400000 */
[----:B----4-:R-:W-:-:S04]  /*57010*/  FMUL R5, R5, R2 ;  /* 0x0000000205057220 */ /* 0x010fc80000400000 */
[----:B------:R-:W-:Y:S02]  /*57020*/  F2FP.F16.F32.PACK_AB R4, RZ, R4 ;  /* 0x00000004ff04723e */ /* 0x000fe400000000ff */
[----:B------:R-:W-:-:S03]  /*57030*/  F2FP.F16.F32.PACK_AB R5, RZ, R5 ;  /* 0x00000005ff05723e */ /* 0x000fc600000000ff */
[----:B------:R0:W-:Y:S01]  /*57040*/  @P1 STG.E.U16 desc[UR46][R10.64], R4 ;  /* 0x000000040a001986 */ /* 0x0001e2000c10152e */
[----:B------:R-:W-:Y:S02]  /*57050*/  PRMT R6, R5, 0x7610, R6 ;  /* 0x0000761005067816 */ /* 0x000fe40000000006 */
[----:B0-----:R-:W-:-:S04]  /*57060*/  IADD3 R4, P1, R10, UR5, RZ ;  /* 0x000000050a047c10 */ /* 0x001fc8000ff3e0ff */
[----:B------:R-:W-:-:S05]  /*57070*/  IADD3.X R5, R11, UR4, RZ, P1, !PT ;  /* 0x000000040b057c10 */ /* 0x000fca0008ffe4ff */
[----:B------:R0:W-:Y:S04]  /*57080*/  @P2 STG.E.U16 desc[UR46][R4.64], R6 ;  /* 0x0000000604002986 */ /* 0x0001e8000c10152e */
[----:B0-----:R-:W3:Y:S01]  /*57090*/  LDL.LU R6, [R1+0x78c] ;  /* 0x00078c0001067983 */ /* 0x001ee20000300800 */
[----:B------:R-:W-:Y:S01]  /*570a0*/  ISETP.GT.AND P0, PT, R0, 0x8, P3 ;  /* 0x000000080000780c */ /* 0x000fe20001f04270 */
[----:B---3--:R-:W-:-:S05]  /*570b0*/  FMUL R6, R6, R2 ;  /* 0x0000000206067220 */ /* 0x008fca0000400000 */
[----:B------:R-:W-:-:S07]  /*570c0*/  F2FP.F16.F32.PACK_AB R6, RZ, R6 ;  /* 0x00000006ff06723e */ /* 0x000fce00000000ff */
[----:B------:R0:W-:Y:S04]  /*570d0*/  @P0 STG.E.U16 desc[UR46][R4.64+0x2], R6 ;  /* 0x0000020604000986 */ /* 0x0001e8000c10152e */
[----:B0-----:R-:W3:Y:S01]  /*570e0*/  LDL.LU R6, [R1+0x790] ;  /* 0x0007900001067983 */ /* 0x001ee20000300800 */
[C---:B------:R-:W-:Y:S02]  /*570f0*/  ISETP.GT.AND P2, PT, R3.reuse, 0x8, PT ;  /* 0x000000080300780c */ /* 0x040fe40003f44270 */
[----:B------:R-:W-:Y:S02]  /*57100*/  ISETP.GT.AND P3, PT, R3, 0x9, PT ;  /* 0x000000090300780c */ /* 0x000fe40003f64270 */
[C---:B------:R-:W-:Y:S02]  /*57110*/  ISETP.GT.AND P0, PT, R0.reuse, RZ, P2 ;  /* 0x000000ff0000720c */ /* 0x040fe40001704270 */
[----:B------:R-:W-:-:S02]  /*57120*/  ISETP.GT.AND P1, PT, R0, RZ, P3 ;  /* 0x000000ff0000720c */ /* 0x000fc40001f24270 */
[----:B------:R-:W-:Y:S01]  /*57130*/  ISETP.GT.AND P2, PT, R0, 0x8, P2 ;  /* 0x000000080000780c */ /* 0x000fe20001744270 */
[-C--:B--2---:R-:W-:Y:S01]  /*57140*/  FMUL R7, R7, R2.reuse ;  /* 0x0000000207077220 */ /* 0x084fe20000400000 */
[----:B------:R-:W-:-:S04]  /*57150*/  FMUL R8, R8, R2 ;  /* 0x0000000208087220 */ /* 0x000fc80000400000 */
[----:B------:R-:W-:-:S05]  /*57160*/  F2FP.F16.F32.PACK_AB R7, RZ, R7 ;  /* 0x00000007ff07723e */ /* 0x000fca00000000ff */
[----:B------:R-:W-:Y:S01]  /*57170*/  @P1 STG.E.U16 desc[UR46][R10.64+0x12], R7 ;  /* 0x000012070a001986 */ /* 0x000fe2000c10152e */
[----:B---3--:R-:W-:-:S05]  /*57180*/  FMUL R6, R6, R2 ;  /* 0x0000000206067220 */ /* 0x008fca0000400000 */
[----:B------:R-:W-:-:S04]  /*57190*/  F2FP.F16.F32.PACK_AB R6, RZ, R6 ;  /* 0x00000006ff06723e */ /* 0x000fc800000000ff */
[----:B------:R-:W-:Y:S02]  /*571a0*/  PRMT R9, R6, 0x7610, R9 ;  /* 0x0000761006097816 */ /* 0x000fe40000000009 */
[----:B------:R-:W-:Y:S02]  /*571b0*/  F2FP.F16.F32.PACK_AB R6, RZ, R8 ;  /* 0x00000008ff06723e */ /* 0x000fe400000000ff */
[----:B------:R-:W2:Y:S04]  /*571c0*/  LDL.LU R8, [R1+0x83c] ;  /* 0x00083c0001087983 */ /* 0x000ea80000300800 */
[----:B------:R0:W-:Y:S04]  /*571d0*/  @P0 STG.E.U16 desc[UR46][R10.64+0x10], R9 ;  /* 0x000010090a000986 */ /* 0x0001e8000c10152e */
[----:B------:R1:W-:Y:S04]  /*571e0*/  @P2 STG.E.U16 desc[UR46][R4.64+0x10], R6 ;  /* 0x0000100604002986 */ /* 0x0003e8000c10152e */
[----:B0-----:R-:W3:Y:S04]  /*571f0*/  LDL.LU R9, [R1+0x838] ;  /* 0x0008380001097983 */ /* 0x001ee80000300800 */
[----:B------:R-:W4:Y:S04]  /*57200*/  LDL.LU R7, [R1+0x894] ;  /* 0x0008940001077983 */ /* 0x000f280000300800 */
[----:B-1----:R-:W5:Y:S01]  /*57210*/  LDL.LU R6, [R1+0x79c] ;  /* 0x00079c0001067983 */ /* 0x002f620000300800 */
[----:B------:R-:W-:Y:S01]  /*57220*/  ISETP.GT.AND P0, PT, R0, 0x8, P3 ;  /* 0x000000080000780c */ /* 0x000fe20001f04270 */
[----:B-----5:R-:W-:-:S05]  /*57230*/  FMUL R6, R6, R2 ;  /* 0x0000000206067220 */ /* 0x020fca0000400000 */
[----:B------:R-:W-:-:S07]  /*57240*/  F2FP.F16.F32.PACK_AB R6, RZ, R6 ;  /* 0x00000006ff06723e */ /* 0x000fce00000000ff */
[----:B------:R0:W-:Y:S04]  /*57250*/  @P0 STG.E.U16 desc[UR46][R4.64+0x12], R6 ;  /* 0x0000120604000986 */ /* 0x0001e8000c10152e */
[----:B0-----:R-:W5:Y:S01]  /*57260*/  LDL.LU R6, [R1+0x7a0] ;  /* 0x0007a00001067983 */ /* 0x001f620000300800 */
[----:B------:R-:W-:-:S04]  /*57270*/  ISETP.GT.AND P2, PT, R3, 0x10, PT ;  /* 0x000000100300780c */ /* 0x000fc80003f44270 */
[----:B------:R-:W-:Y:S01]  /*57280*/  ISETP.GT.AND P0, PT, R0, RZ, P2 ;  /* 0x000000ff0000720c */ /* 0x000fe20001704270 */
        /* <DEDUP_REMOVED lines=10> */
[----:B------:R-:W-:Y:S01]  /*57330*/  ISETP.GT.AND P0, PT, R0, 0x8, P2 ;  /* 0x000000080000780c */ /* 0x000fe20001704270 */
        /* <DEDUP_REMOVED lines=195> */
[----:B------:R3:W-:Y:S01]  /*57f70*/  @P0 STG.E.U16 desc[UR46][R10.64+0xb2], R6 ;  /* 0x0000b2060a000986 */ /* 0x0007e2000c10152e */
[----:B------:R-:W-:Y:S01]  /*57f80*/  ISETP.GT.AND P0, PT, R0, 0x8, P2 ;  /* 0x000000080000780c */ /* 0x000fe20001704270 */
[----:B---3--:R-:W-:-:S05]  /*57f90*/  FMUL R6, R9, R2 ;  /* 0x0000000209067220 */ /* 0x008fca0000400000 */
[----:B------:R-:W-:-:S07]  /*57fa0*/  F2FP.F16.F32.PACK_AB R6, RZ, R6 ;  /* 0x00000006ff06723e */ /* 0x000fce00000000ff */
[----:B------:R2:W-:Y:S01]  /*57fb0*/  @P0 STG.E.U16 desc[UR46][R4.64+0xb0], R6 ;  /* 0x0000b00604000986 */ /* 0x0005e2000c10152e */
[----:B------:R-:W-:Y:S01]  /*57fc0*/  ISETP.GT.AND P0, PT, R0, 0x8, P1 ;  /* 0x000000080000780c */ /* 0x000fe20000f04270 */
[----:B--2---:R-:W-:-:S05]  /*57fd0*/  FMUL R6, R8, R2 ;  /* 0x0000000208067220 */ /* 0x004fca0000400000 */
[----:B------:R-:W-:-:S07]  /*57fe0*/  F2FP.F16.F32.PACK_AB R6, RZ, R6 ;  /* 0x00000006ff06723e */ /* 0x000fce00000000ff */
[----:B------:R0:W-:Y:S04]  /*57ff0*/  @P0 STG.E.U16 desc[UR46][R4.64+0xb2], R6 ;  /* 0x0000b20604000986 */ /* 0x0001e8000c10152e */
[----:B0-----:R-:W2:Y:S01]  /*58000*/  LDL.LU R6, [R1+0x840] ;  /* 0x0008400001067983 */ /* 0x001ea20000300800 */
[----:B------:R-:W-:Y:S01]  /*58010*/  IMAD.U32 R8, RZ, RZ, UR8 ;  /* 0x00000008ff087e24 */ /* 0x000fe2000f8e00ff */
[----:B------:R-:W-:Y:S01]  /*58020*/  USHF.L.U64.HI UR10, UR8, 0x8, UR9 ;  /* 0x00000008080a7899 */ /* 0x000fe20008010209 */
[----:B------:R-:W-:-:S03]  /*58030*/  ISETP.GT.AND P2, PT, R3, 0x60, PT ;  /* 0x000000600300780c */ /* 0x000fc60003f44270 */
[----:B------:R-:W-:-:S04]  /*58040*/  LEA R8, P0, R8, R10, 0x8 ;  /* 0x0000000a08087211 */ /* 0x000fc800078040ff */
[----:B------:R-:W-:Y:S02]  /*58050*/  IADD3.X R9, R11, UR10, RZ, P0, !PT ;  /* 0x0000000a0b097c10 */ /* 0x000fe400087fe4ff */
[----:B------:R-:W-:Y:S01]  /*58060*/  ISETP.GT.AND P0, PT, R0, RZ, P2 ;  /* 0x000000ff0000720c */ /* 0x000fe20001704270 */
[----:B--2---:R-:W-:-:S05]  /*58070*/  FMUL R6, R6, R2 ;  /* 0x0000000206067220 */ /* 0x004fca0000400000 */
[----:B------:R-:W-:-:S07]  /*58080*/  F2FP.F16.F32.PACK_AB R6, RZ, R6 ;  /* 0x00000006ff06723e */ /* 0x000fce00000000ff */
[----:B------:R0:W-:Y:S04]  /*58090*/  @P0 STG.E.U16 desc[UR46][R10.64+0xc0], R6 ;  /* 0x0000c0060a000986 */ /* 0x0001e8000c10152e */
[----:B0-----:R-:W2:Y:S01]  /*580a0*/  LDL.LU R6, [R1+0x844] ;  /* 0x0008440001067983 */ /* 0x001ea20000300800 */
[----:B------:R-:W-:-:S04]  /*580b0*/  ISETP.GT.AND P1, PT, R3, 0x61, PT ;  /* 0x000000610300780c */ /* 0x000fc80003f24270 */
[----:B------:R-:W-:Y:S01]  /*580c0*/  ISETP.GT.AND P0, PT, R0, RZ, P1 ;  /* 0x000000ff0000720c */ /* 0x000fe20000f04270 */
[----:B--2---:R-:W-:-:S05]  /*580d0*/  FMUL R6, R6, R2 ;  /* 0x0000000206067220 */ /* 0x004fca0000400000 */
[----:B------:R-:W-:-:S07]  /*580e0*/  F2FP.F16.F32.PACK_AB R6, RZ, R6 ;  /* 0x00000006ff06723e */ /* 0x000fce00000000ff */
[----:B------:R0:W-:Y:S04]  /*580f0*/  @P0 STG.E.U16 desc[UR46][R10.64+0xc2], R6 ;  /* 0x0000c2060a000986 */ /* 0x0001e8000c10152e */
[----:B0-----:R-:W2:Y:S01]  /*58100*/  LDL.LU R6, [R1+0x848] ;  /* 0x0008480001067983 */ /* 0x001ea20000300800 */
[----:B------:R-:W-:Y:S01]  /*58110*/  ISETP.GT.AND P0, PT, R0, 0x8, P2 ;  /* 0x000000080000780c */ /* 0x000fe20001704270 */
        /* <DEDUP_REMOVED lines=98> */
[----:B------:R-:W-:Y:S02]  /*58740*/  ISETP.GT.AND P0, PT, R0, RZ, P2 ;  /* 0x000000ff0000720c */ /* 0x000fe40001704270 */
[C---:B------:R-:W-:Y:S02]  /*58750*/  ISETP.GT.AND P1, PT, R3.reuse, 0x89, PT ;  /* 0x000000890300780c */ /* 0x040fe40003f24270 */
[----:B------:R-:W-:Y:S01]  /*58760*/  ISETP.GT.AND P4, PT, R3, 0xa9, PT ;  /* 0x000000a90300780c */ /* 0x000fe20003f84270 */
[----:B--2---:R-:W-:-:S05]  /*58770*/  FMUL R6, R6, R2 ;  /* 0x0000000206067220 */ /* 0x004fca0000400000 */
[----:B------:R-:W-:-:S05]  /*58780*/  F2FP.F16.F32.PACK_AB R6, RZ, R6 ;  /* 0x00000006ff06723e */ /* 0x000fca00000000ff */
[----:B------:R4:W-:Y:S01]  /*58790*/  @P0 STG.E.U16 desc[UR46][R10.64+0x110], R6 ;  /* 0x000110060a000986 */ /* 0x0009e2000c10152e */
[----:B------:R-:W-:Y:S01]  /*587a0*/  ISETP.GT.AND P0, PT, R0, RZ, P1 ;  /* 0x000000ff0000720c */ /* 0x000fe20000f04270 */
[----:B----4-:R-:W-:-:S05]  /*587b0*/  FMUL R6, R7, R2 ;  /* 0x0000000207067220 */ /* 0x010fca0000400000 */
[----:B------:R-:W-:-:S07]  /*587c0*/  F2FP.F16.F32.PACK_AB R6, RZ, R6 ;  /* 0x00000006ff06723e */ /* 0x000fce00000000ff */
[----:B------:R0:W-:Y:S01]  /*587d0*/  @P0 STG.E.U16 desc[UR46][R10.64+0x112], R6 ;  /* 0x000112060a000986 */ /* 0x0001e2000c10152e */
[----:B------:R-:W-:Y:S01]  /*587e0*/  ISETP.GT.AND P0, PT, R0, 0x8, P2 ;  /* 0x000000080000780c */ /* 0x000fe20001704270 */
[----:B0-----:R-:W-:-:S05]  /*587f0*/  FMUL R6, R20, R2 ;  /* 0x0000000214067220 */ /* 0x001fca0000400000 */
[----:B------:R-:W-:-:S07]  /*58800*/  F2FP.F16.F32.PACK_AB R6, RZ, R6 ;  /* 0x00000006ff06723e */ /* 0x000fce00000000ff */
[----:B------:R0:W-:Y:S01]  /*58810*/  @P0 STG.E.U16 desc[UR46][R4.64+0x110], R6 ;  /* 0x0001100604000986 */ /* 0x0001e2000c10152e */
[----:B------:R-:W-:Y:S02]  /*58820*/  ISETP.GT.AND P0, PT, R0, 0x8, P1 ;  /* 0x000000080000780c */ /* 0x000fe40000f04270 */
[----:B------:R-:W-:Y:S01]  /*58830*/  ISETP.GT.AND P2, PT, R3, 0x90, PT ;  /* 0x000000900300780c */ /* 0x000fe20003f44270 */
[----:B0-----:R-:W-:-:S05]  /*58840*/  FMUL R6, R235, R2 ;  /* 0x00000002eb067220 */ /* 0x001fca0000400000 */
[----:B------:R-:W-:-:S05]  /*58850*/  F2FP.F16.F32.PACK_AB R6, RZ, R6 ;  /* 0x00000006ff06723e */ /* 0x000fca00000000ff */
[----:B------:R0:W-:Y:S01]  /*58860*/  @P0 STG.E.U16 desc[UR46][R4.64+0x112], R6 ;  /* 0x0001120604000986 */ /* 0x0001e2000c10152e */
[----:B------:R-:W-:Y:S02]  /*58870*/  ISETP.GT.AND P0, PT, R0, RZ, P2 ;  /* 0x000000ff0000720c */ /* 0x000fe40001704270 */
[----:B------:R-:W-:Y:S01]  /*58880*/  ISETP.GT.AND P1, PT, R3, 0x91, PT ;  /* 0x000000910300780c */ /* 0x000fe20003f24270 */
[----:B0-----:R-:W-:-:S05]  /*58890*/  FMUL R6, R234, R2 ;  /* 0x00000002ea067220 */ /* 0x001fca0000400000 */
[----:B------:R-:W-:-:S05]  /*588a0*/  F2FP.F16.F32.PACK_AB R6, RZ, R6 ;  /* 0x00000006ff06723e */ /* 0x000fca00000000ff */
[----:B------:R0:W-:Y:S01]  /*588b0*/  @P0 STG.E.U16 desc[UR46][R10.64+0x120], R6 ;  /* 0x000120060a000986 */ /* 0x0001e2000c10152e */
[----:B------:R-:W-:Y:S01]  /*588c0*/  ISETP.GT.AND P0, PT, R0, RZ, P1 ;  /* 0x000000ff0000720c */ /* 0x000fe20000f04270 */
[----:B0-----:R-:W-:-:S05]  /*588d0*/  FMUL R6, R233, R2 ;  /* 0x00000002e9067220 */ /* 0x001fca0000400000 */
        /* <DEDUP_REMOVED lines=59> */
[----:B------:R-:W-:Y:S01]  /*58c90*/  ISETP.GT.AND P0, PT, R0, 0x8, P4 ;  /* 0x000000080000780c */ /* 0x000fe20002704270 */
[----:B0-----:R-:W-:-:S05]  /*58ca0*/  FMUL R6, R218, R2 ;  /* 0x00000002da067220 */ /* 0x001fca0000400000 */
[----:B------:R-:W-:-:S07]  /*58cb0*/  F2FP.F16.F32.PACK_AB R6, RZ, R6 ;  /* 0x00000006ff06723e */ /* 0x000fce00000000ff */
[----:B------:R0:W-:Y:S01]  /*58cc0*/  @P0 STG.E.U16 desc[UR46][R4.64+0x152], R6 ;  /* 0x0001520604000986 */ /* 0x0001e2000c10152e */
[----:B------:R-:W-:-:S04]  /*58cd0*/  ISETP.GT.AND P0, PT, R3, 0xb0, PT ;  /* 0x000000b00300780c */ /* 0x000fc80003f04270 */
[----:B------:R-:W-:Y:S01]  /*58ce0*/  ISETP.GT.AND P1, PT, R0, RZ, P0 ;  /* 0x000000ff0000720c */ /* 0x000fe20000724270 */
[----:B0-----:R-:W-:Y:S01]  /*58cf0*/  FMUL R6, R217, R2 ;  /* 0x00000002d9067220 */ /* 0x001fe20000400000 */
[----:B------:R-:W-:-:S04]  /*58d00*/  ISETP.GT.AND P3, PT, R3, 0xb1, PT ;  /* 0x000000b10300780c */ /* 0x000fc80003f64270 */
        /* <DEDUP_REMOVED lines=19> */
[----:B------:R-:W-:-:S04]  /*58e40*/  ISETP.GT.AND P1, PT, R3, 0xb9, PT ;  /* 0x000000b90300780c */ /* 0x000fc80003f24270 */
[----:B------:R-:W-:Y:S01]  /*58e50*/  ISETP.GT.AND P6, PT, R0, RZ, P1 ;  /* 0x000000ff0000720c */ /* 0x000fe20000fc4270 */
[----:B0-----:R-:W-:-:S05]  /*58e60*/  FMUL R6, R14, R2 ;  /* 0x000000020e067220 */ /* 0x001fca0000400000 */
[----:B------:R-:W-:Y:S01]  /*58e70*/  F2FP.F16.F32.PACK_AB R6, RZ, R6 ;  /* 0x00000006ff06723e */ /* 0x000fe200000000ff */
[----:B------:R-:W-:-:S06]  /*58e80*/  USHF.L.U64.HI UR10, UR8, 0x9, UR9 ;  /* 0x00000009080a7899 */ /* 0x000fcc0008010209 */
[----:B------:R0:W-:Y:S02]  /*58e90*/  @P6 STG.E.U16 desc[UR46][R10.64+0x172], R6 ;  /* 0x000172060a006986 */ /* 0x0001e4000c10152e */
[----:B0-----:R-:W-:-:S04]  /*58ea0*/  MOV R6, UR8 ;  /* 0x0000000800067c02 */ /* 0x001fc80008000f00 */
[----:B------:R-:W-:-:S04]  /*58eb0*/  LEA R6, P6, R6, R10, 0x9 ;  /* 0x0000000a06067211 */ /* 0x000fc800078c48ff */
[----:B------:R-:W-:Y:S02]  /*58ec0*/  IADD3.X R7, R11, UR10, RZ, P6, !PT ;  /* 0x0000000a0b077c10 */ /* 0x000fe4000b7fe4ff */
[----:B------:R-:W-:Y:S01]  /*58ed0*/  ISETP.GT.AND P6, PT, R0, 0x8, P2 ;  /* 0x000000080000780c */ /* 0x000fe200017c4270 */
[----:B------:R-:W-:-:S05]  /*58ee0*/  FMUL R12, R12, R2 ;  /* 0x000000020c0c7220 */ /* 0x000fca0000400000 */
[----:B------:R-:W-:-:S07]  /*58ef0*/  F2FP.F16.F32.PACK_AB R12, RZ, R12 ;  /* 0x0000000cff0c723e */ /* 0x000fce00000000ff */
[----:B------:R0:W-:Y:S02]  /*58f00*/  @P6 STG.E.U16 desc[UR46][R4.64+0x170], R12 ;  /* 0x0001700c04006986 */ /* 0x0001e4000c10152e */
[----:B0-----:R-:W-:Y:S02]  /*58f10*/  FMUL R12, R13, R2 ;  /* 0x000000020d0c7220 */ /* 0x001fe40000400000 */
[----:B------:R-:W2:Y:S04]  /*58f20*/  LDL.LU R13, [R1+0x604] ;  /* 0x00060400010d7983 */ /* 0x000ea80000300800 */
[----:B------:R-:W3:Y:S01]  /*58f30*/  LDL.LU R14, [R1+0x608] ;  /* 0x00060800010e7983 */ /* 0x000ee20000300800 */
[C---:B------:R-:W-:Y:S02]  /*58f40*/  ISETP.GT.AND P6, PT, R0.reuse, 0x8, P1 ;  /* 0x000000080000780c */ /* 0x040fe40000fc4270 */
[----:B------:R-:W-:Y:S01]  /*58f50*/  F2FP.F16.F32.PACK_AB R12, RZ, R12 ;  /* 0x0000000cff0c723e */ /* 0x000fe200000000ff */
[----:B------:R-:W4:Y:S04]  /*58f60*/  LDL.LU R235, [R1+0x72c] ;  /* 0x00072c0001eb7983 */ /* 0x000f280000300800 */
[----:B------:R-:W5:Y:S04]  /*58f70*/  LDL.LU R234, [R1+0x730] ;  /* 0x0007300001ea7983 */ /* 0x000f680000300800 */
[----:B------:R-:W5:Y:S04]  /*58f80*/  LDL.LU R233, [R1+0x734] ;  /* 0x0007340001e97983 */ /* 0x000f680000300800 */
[----:B------:R0:W-:Y:S01]  /*58f90*/  @P6 STG.E.U16 desc[UR46][R4.64+0x172], R12 ;  /* 0x0001720c04006986 */ /* 0x0001e2000c10152e */
[----:B------:R-:W-:-:S03]  /*58fa0*/  ISETP.GT.AND P6, PT, R0, 0x80, P5 ;  /* 0x000000800000780c */ /* 0x000fc60002fc4270 */
[----:B------:R-:W5:Y:S04]  /*58fb0*/  LDL.LU R232, [R1+0x738] ;  /* 0x0007380001e87983 */ /* 0x000f680000300800 */
[----:B------:R-:W5:Y:S01]  /*58fc0*/  LDL.LU R231, [R1+0x73c] ;  /* 0x00073c0001e77983 */ /* 0x000f620000300800 */
[----:B0-----:R-:W-:-:S03]  /*58fd0*/  FMUL R12, R21, R2 ;  /* 0x00000002150c7220 */ /* 0x001fc60000400000 */
[----:B------:R-:W5:Y:S02]  /*58fe0*/  LDL.LU R230, [R1+0x740] ;  /* 0x0007400001e67983 */ /* 0x000f640000300800 */
[----:B------:R-:W-:Y:S02]  /*58ff0*/  F2FP.F16.F32.PACK_AB R12, RZ, R12 ;  /* 0x0000000cff0c723e */ /* 0x000fe400000000ff */
[----:B------:R-:W5:Y:S04]  /*59000*/  LDL.LU R229, [R1+0x744] ;  /* 0x0007440001e57983 */ /* 0x000f680000300800 */
[----:B------:R2:W-:Y:S01]  /*59010*/  @P6 STG.E.U16 desc[UR46][R8.64], R12 ;  /* 0x0000000c08006986 */ /* 0x0005e2000c10152e */
[----:B------:R-:W-:-:S03]  /*59020*/  ISETP.GT.AND P6, PT, R3, 0x1, PT ;  /* 0x000000010300780c */ /* 0x000fc60003fc4270 */
[----:B------:R-:W5:Y:S01]  /*59030*/  LDL.LU R228, [R1+0x748] ;  /* 0x0007480001e47983 */ /* 0x000f620000300800 */
[----:B------:R-:W-:-:S03]  /*59040*/  ISETP.GT.AND P6, PT, R0, 0x80, P6 ;  /* 0x000000800000780c */ /* 0x000fc600037c4270 */
        /* <DEDUP_REMOVED lines=14> */
[----:B--2---:R-:W-:-:S05]  /*59130*/  FMUL R12, R13, R2 ;  /* 0x000000020d0c7220 */ /* 0x004fca0000400000 */
[----:B------:R-:W-:-:S05]  /*59140*/  F2FP.F16.F32.PACK_AB R12, RZ, R12 ;  /* 0x0000000cff0c723e */ /* 0x000fca00000000ff */
[----:B------:R0:W-:Y:S02]  /*59150*/  @P6 STG.E.U16 desc[UR46][R8.64+0x2], R12 ;  /* 0x0000020c08006986 */ /* 0x0001e4000c10152e */
[----:B0-----:R-:W-:-:S04]  /*59160*/  IADD3 R12, P6, R8, UR5, RZ ;  /* 0x00000005080c7c10 */ /* 0x001fc8000ffde0ff */
[----:B------:R-:W-:Y:S02]  /*59170*/  IADD3.X R13, R9, UR4, RZ, P6, !PT ;  /* 0x00000004090d7c10 */ /* 0x000fe4000b7fe4ff */
[----:B------:R-:W-:-:S04]  /*59180*/  IADD3 R20, P6, R6, UR5, RZ ;  /* 0x0000000506147c10 */ /* 0x000fc8000ffde0ff */
[----:B------:R-:W-:Y:S02]  /*59190*/  IADD3.X R21, R7, UR4, RZ, P6, !PT ;  /* 0x0000000407157c10 */ /* 0x000fe4000b7fe4ff */
[----:B------:R-:W-:Y:S01]  /*591a0*/  ISETP.GT.AND P6, PT, R0, 0x88, P5 ;  /* 0x000000880000780c */ /* 0x000fe20002fc4270 */
[----:B---3--:R-:W-:-:S05]  /*591b0*/  FMUL R14, R14, R2 ;  /* 0x000000020e0e7220 */ /* 0x008fca0000400000 */
[----:B------:R-:W-:-:S07]  /*591c0*/  F2FP.F16.F32.PACK_AB R14, RZ, R14 ;  /* 0x0000000eff0e723e */ /* 0x000fce00000000ff */
[----:B------:R0:W-:Y:S04]  /*591d0*/  @P6 STG.E.U16 desc[UR46][R12.64], R14 ;  /* 0x0000000e0c006986 */ /* 0x0001e8000c10152e */
[----:B0-----:R-:W2:Y:S01]  /*591e0*/  LDL.LU R14, [R1+0x60c] ;  /* 0x00060c00010e7983 */ /* 0x001ea20000300800 */
[----:B------:R-:W-:-:S04]  /*591f0*/  ISETP.GT.AND P6, PT, R3, 0x1, PT ;  /* 0x000000010300780c */ /* 0x000fc80003fc4270 */
[----:B------:R-:W-:Y:S01]  /*59200*/  ISETP.GT.AND P6, PT, R0, 0x88, P6 ;  /* 0x000000880000780c */ /* 0x000fe200037c4270 */
[----:B--2---:R-:W-:-:S05]  /*59210*/  FMUL R14, R14, R2 ;  /* 0x000000020e0e7220 */ /* 0x004fca0000400000 */
        /* <DEDUP_REMOVED lines=427> */
[----:B------:R4:W-:Y:S01]  /*5acd0*/  @P6 STG.E.U16 desc[UR46][R12.64+0x120], R14 ;  /* 0x0001200e0c006986 */ /* 0x0009e2000c10152e */
[----:B------:R-:W-:-:S04]  /*5ace0*/  ISETP.GT.AND P6, PT, R3, 0x91, PT ;  /* 0x000000910300780c */ /* 0x000fc80003fc4270 */
[----:B------:R-:W-:Y:S01]  /*5acf0*/  ISETP.GT.AND P6, PT, R0, 0x88, P6 ;  /* 0x000000880000780c */ /* 0x000fe200037c4270 */
[----:B----4-:R-:W-:-:S05]  /*5ad00*/  FMUL R14, R235, R2 ;  /* 0x00000002eb0e7220 */ /* 0x010fca0000400000 */
[----:B------:R-:W-:-:S07]  /*5ad10*/  F2FP.F16.F32.PACK_AB R14, RZ, R14 ;  /* 0x0000000eff0e723e */ /* 0x000fce00000000ff */
[----:B------:R5:W-:Y:S01]  /*5ad20*/  @P6 STG.E.U16 desc[UR46][R12.64+0x122], R14 ;  /* 0x0001220e0c006986 */ /* 0x000be2000c10152e */
[----:B------:R-:W-:-:S04]  /*5ad30*/  ISETP.GT.AND P6, PT, R3, 0x98, PT ;  /* 0x000000980300780c */ /* 0x000fc80003fc4270 */
[----:B------:R-:W-:Y:S01]  /*5ad40*/  ISETP.GT.AND P6, PT, R0, 0x80, P6 ;  /* 0x000000800000780c */ /* 0x000fe200037c4270 */
[----:B-----5:R-:W-:-:S05]  /*5ad50*/  FMUL R14, R234, R2 ;  /* 0x00000002ea0e7220 */ /* 0x020fca0000400000 */
[----:B------:R-:W-:-:S07]  /*5ad60*/  F2FP.F16.F32.PACK_AB R14, RZ, R14 ;  /* 0x0000000eff0e723e */ /* 0x000fce00000000ff */
[----:B------:R0:W-:Y:S01]  /*5ad70*/  @P6 STG.E.U16 desc[UR46][R8.64+0x130], R14 ;  /* 0x0001300e08006986 */ /* 0x0001e2000c10152e */
[----:B------:R-:W-:-:S04]  /*5ad80*/  ISETP.GT.AND P6, PT, R3, 0x99, PT ;  /* 0x000000990300780c */ /* 0x000fc80003fc4270 */
[----:B------:R-:W-:Y:S01]  /*5ad90*/  ISETP.GT.AND P6, PT, R0, 0x80, P6 ;  /* 0x000000800000780c */ /* 0x000fe200037c4270 */
[----:B0-----:R-:W-:-:S05]  /*5ada0*/  FMUL R14, R233, R2 ;  /* 0x00000002e90e7220 */ /* 0x001fca0000400000 */
        /* <DEDUP_REMOVED lines=79> */
[----:B0-----:R-:W-:Y:S02]  /*5b2a0*/  FMUL R14, R15, R2 ;  /* 0x000000020f0e7220 */ /* 0x001fe40000400000 */
[----:B------:R-:W2:Y:S04]  /*5b2b0*/  LDL.LU R15, [R1+0x484] ;  /* 0x00048400010f7983 */ /* 0x000ea80000300800 */
[----:B------:R-:W3:Y:S04]  /*5b2c0*/  LDL.LU R235, [R1+0x5b4] ;  /* 0x0005b40001eb7983 */ /* 0x000ee80000300800 */
[----:B------:R-:W4:Y:S04]  /*5b2d0*/  LDL.LU R234, [R1+0x5b8] ;  /* 0x0005b80001ea7983 */ /* 0x000f280000300800 */
        /* <DEDUP_REMOVED lines=8> */
[----:B------:R-:W-:-:S03]  /*5b360*/  F2FP.F16.F32.PACK_AB R14, RZ, R14 ;  /* 0x0000000eff0e723e */ /* 0x000fc600000000ff */
        /* <DEDUP_REMOVED lines=9> */
[----:B------:R0:W-:Y:S04]  /*5b400*/  @P6 STG.E.U16 desc[UR46][R12.64+0x172], R14 ;  /* 0x0001720e0c006986 */ /* 0x0001e8000c10152e */
[----:B0-----:R-:W3:Y:S01]  /*5b410*/  LDL.LU R14, [R1+0x488] ;  /* 0x00048800010e7983 */ /* 0x001ee20000300800 */
[----:B------:R-:W-:Y:S01]  /*5b420*/  ISETP.GT.AND P6, PT, R0, 0x100, P5 ;  /* 0x000001000000780c */ /* 0x000fe20002fc4270 */
[----:B------:R-:W-:-:S05]  /*5b430*/  FMUL R12, R22, R2 ;  /* 0x00000002160c7220 */ /* 0x000fca0000400000 */
[----:B------:R-:W-:-:S07]  /*5b440*/  F2FP.F16.F32.PACK_AB R12, RZ, R12 ;  /* 0x0000000cff0c723e */ /* 0x000fce00000000ff */
[----:B------:R2:W-:Y:S01]  /*5b450*/  @P6 STG.E.U16 desc[UR46][R6.64], R12 ;  /* 0x0000000c06006986 */ /* 0x0005e2000c10152e */
[----:B------:R-:W-:-:S04]  /*5b460*/  ISETP.GT.AND P6, PT, R3, 0x1, PT ;  /* 0x000000010300780c */ /* 0x000fc80003fc4270 */
[----:B------:R-:W-:Y:S01]  /*5b470*/  ISETP.GT.AND P6, PT, R0, 0x100, P6 ;  /* 0x000001000000780c */ /* 0x000fe200037c4270 */
[----:B------:R-:W-:Y:S01]  /*5b480*/  IMAD.U32 R22, RZ, RZ, UR8 ;  /* 0x00000008ff167e24 */ /* 0x000fe2000f8e00ff */
[----:B------:R-:W-:-:S03]  /*5b490*/  UIMAD UR10, UR9, 0x300, URZ ;  /* 0x00000300090a78a4 */ /* 0x000fc6000f8e023f */
[----:B------:R-:W-:-:S04]  /*5b4a0*/  IMAD.WIDE.U32 R22, R22, 0x300, R10 ;  /* 0x0000030016167825 */ /* 0x000fc800078e000a */
[----:B--2---:R-:W-:-:S05]  /*5b4b0*/  FMUL R12, R15, R2 ;  /* 0x000000020f0c7220 */ /* 0x004fca0000400000 */
[----:B------:R-:W-:Y:S01]  /*5b4c0*/  F2FP.F16.F32.PACK_AB R12, RZ, R12 ;  /* 0x0000000cff0c723e */ /* 0x000fe200000000ff */
[----:B------:R-:W-:-:S04]  /*5b4d0*/  VIADD R15, R23, UR10 ;  /* 0x0000000a170f7c36 */ /* 0x000fc80008000000 */
[----:B------:R0:W-:Y:S02]  /*5b4e0*/  @P6 STG.E.U16 desc[UR46][R6.64+0x2], R12 ;  /* 0x0000020c06006986 */ /* 0x0001e4000c10152e */
[----:B0-----:R-:W-:-:S04]  /*5b4f0*/  IADD3 R12, P6, R22, UR5, RZ ;  /* 0x00000005160c7c10 */ /* 0x001fc8000ffde0ff */
        /* <DEDUP_REMOVED lines=451> */
[----:B0-----:R-:W-:Y:S02]  /*5d130*/  FMUL R14, R235, R2 ;  /* 0x00000002eb0e7220 */ /* 0x001fe40000400000 */
[----:B------:R-:W2:Y:S03]  /*5d140*/  LDL.LU R235, [R1+0x434] ;  /* 0x0004340001eb7983 */ /* 0x000ea60000300800 */
[----:B------:R-:W-:-:S07]  /*5d150*/  F2FP.F16.F32.PACK_AB R14, RZ, R14 ;  /* 0x0000000eff0e723e */ /* 0x000fce00000000ff */
[----:B------:R4:W-:Y:S01]  /*5d160*/  @P6 STG.E.U16 desc[UR46][R6.64+0x132], R14 ;  /* 0x0001320e06006986 */ /* 0x0009e2000c10152e */
[----:B------:R-:W-:-:S04]  /*5d170*/  ISETP.GT.AND P6, PT, R3, 0x98, PT ;  /* 0x000000980300780c */ /* 0x000fc80003fc4270 */
[----:B------:R-:W-:Y:S01]  /*5d180*/  ISETP.GT.AND P6, PT, R0, 0x108, P6 ;  /* 0x000001080000780c */ /* 0x000fe200037c4270 */
[----:B----4-:R-:W-:Y:S02]  /*5d190*/  FMUL R14, R234, R2 ;  /* 0x00000002ea0e7220 */ /* 0x010fe40000400000 */
[----:B------:R-:W3:Y:S03]  /*5d1a0*/  LDL.LU R234, [R1+0x438] ;  /* 0x0004380001ea7983 */ /* 0x000ee60000300800 */
[----:B------:R-:W-:-:S07]  /*5d1b0*/  F2FP.F16.F32.PACK_AB R14, RZ, R14 ;  /* 0x0000000eff0e723e */ /* 0x000fce00000000ff */
[----:B------:R5:W-:Y:S01]  /*5d1c0*/  @P6 STG.E.U16 desc[UR46][R20.64+0x130], R14 ;  /* 0x0001300e14006986 */ /* 0x000be2000c10152e */
[----:B------:R-:W-:-:S04]  /*5d1d0*/  ISETP.GT.AND P6, PT, R3, 0x99, PT ;  /* 0x000000990300780c */ /* 0x000fc80003fc4270 */
[----:B------:R-:W-:Y:S01]  /*5d1e0*/  ISETP.GT.AND P6, PT, R0, 0x108, P6 ;  /* 0x000001080000780c */ /* 0x000fe200037c4270 */
[----:B-----5:R-:W-:Y:S02]  /*5d1f0*/  FMUL R14, R233, R2 ;  /* 0x00000002e90e7220 */ /* 0x020fe40000400000 */
[----:B------:R-:W4:Y:S03]  /*5d200*/  LDL.LU R233, [R1+0x43c] ;  /* 0x00043c0001e97983 */ /* 0x000f260000300800 */
[----:B------:R-:W-:-:S07]  /*5d210*/  F2FP.F16.F32.PACK_AB R14, RZ, R14 ;  /* 0x0000000eff0e723e */ /* 0x000fce00000000ff */
[----:B------:R0:W-:Y:S01]  /*5d220*/  @P6 STG.E.U16 desc[UR46][R20.64+0x132], R14 ;  /* 0x0001320e14006986 */ /* 0x0001e2000c10152e */
[----:B------:R-:W-:-:S04]  /*5d230*/  ISETP.GT.AND P6, PT, R3, 0xa0, PT ;  /* 0x000000a00300780c */ /* 0x000fc80003fc4270 */
[----:B------:R-:W-:Y:S01]  /*5d240*/  ISETP.GT.AND P6, PT, R0, 0x100, P6 ;  /* 0x000001000000780c */ /* 0x000fe200037c4270 */
[----:B0-----:R-:W-:Y:S02]  /*5d250*/  FMUL R14, R232, R2 ;  /* 0x00000002e80e7220 */ /* 0x001fe40000400000 */
[----:B------:R-:W5:Y:S03]  /*5d260*/  LDL.LU R232, [R1+0x440] ;  /* 0x0004400001e87983 */ /* 0x000f660000300800 */
        /* <DEDUP_REMOVED lines=26> */
[----:B------:R-:W-:Y:S01]  /*5d410*/  ISETP.GT.AND P6, PT, R0, 0x100, P4 ;  /* 0x000001000000780c */ /* 0x000fe200027c4270 */
[----:B0-----:R-:W-:Y:S02]  /*5d420*/  FMUL R14, R227, R2 ;  /* 0x00000002e30e7220 */ /* 0x001fe40000400000 */
[----:B------:R-:W3:Y:S03]  /*5d430*/  LDL.LU R227, [R1+0x454] ;  /* 0x0004540001e37983 */ /* 0x000ee60000300800 */
        /* <DEDUP_REMOVED lines=10> */
[----:B------:R-:W5:Y:S03]  /*5d4e0*/  LDL.LU R225, [R1+0x45c] ;  /* 0x00045c0001e17983 */ /* 0x000f660000300800 */
        /* <DEDUP_REMOVED lines=28> */
[----:B------:R-:W2:Y:S03]  /*5d6b0*/  LDL.LU R217, [R1+0x460] ;  /* 0x0004600001d97983 */ /* 0x000ea60000300800 */
[----:B------:R-:W-:-:S07]  /*5d6c0*/  F2FP.F16.F32.PACK_AB R14, RZ, R14 ;  /* 0x0000000eff0e723e */ /* 0x000fce00000000ff */
[----:B------:R0:W-:Y:S01]  /*5d6d0*/  @P6 STG.E.U16 desc[UR46][R20.64+0x170], R14 ;  /* 0x0001700e14006986 */ /* 0x0001e2000c10152e */
[----:B------:R-:W-:Y:S01]  /*5d6e0*/  ISETP.GT.AND P6, PT, R0, 0x108, P1 ;  /* 0x000001080000780c */ /* 0x000fe20000fc4270 */
[----:B0-----:R-:W-:Y:S02]  /*5d6f0*/  FMUL R14, R216, R2 ;  /* 0x00000002d80e7220 */ /* 0x001fe40000400000 */
[----:B------:R-:W4:Y:S03]  /*5d700*/  LDL.LU R216, [R1+0x464] ;  /* 0x0004640001d87983 */ /* 0x000f260000300800 */
[----:B------:R-:W-:Y:S01]  /*5d710*/  F2FP.F16.F32.PACK_AB R14, RZ, R14 ;  /* 0x0000000eff0e723e */ /* 0x000fe200000000ff */
[----:B------:R-:W3:Y:S04]  /*5d720*/  LDL.LU R218, [R1+0x468] ;  /* 0x0004680001da7983 */ /* 0x000ee80000300800 */
[----:B------:R-:W5:Y:S04]  /*5d730*/  LDL.LU R219, [R1+0x46c] ;  /* 0x00046c0001db7983 */ /* 0x000f680000300800 */
[----:B------:R-:W5:Y:S04]  /*5d740*/  LDL.LU R221, [R1+0x470] ;  /* 0x0004700001dd7983 */ /* 0x000f680000300800 */
[----:B------:R-:W5:Y:S04]  /*5d750*/  LDL.LU R220, [R1+0x474] ;  /* 0x0004740001dc7983 */ /* 0x000f680000300800 */
[----:B------:R-:W5:Y:S04]  /*5d760*/  LDL.LU R222, [R1+0x478] ;  /* 0x0004780001de7983 */ /* 0x000f680000300800 */
[----:B------:R-:W5:Y:S04]  /*5d770*/  LDL.LU R223, [R1+0x47c] ;  /* 0x00047c0001df7983 */ /* 0x000f680000300800 */
[----:B------:R0:W-:Y:S04]  /*5d780*/  @P6 STG.E.U16 desc[UR46][R20.64+0x172], R14 ;  /* 0x0001720e14006986 */ /* 0x0001e8000c10152e */
[----:B0-----:R-:W2:Y:S01]  /*5d790*/  LDL.LU R14, [R1+0x300] ;  /* 0x00030000010e7983 */ /* 0x001ea20000300800 */
[----:B------:R-:W-:-:S03]  /*5d7a0*/  ISETP.GT.AND P6, PT, R0, 0x180, P5 ;  /* 0x000001800000780c */ /* 0x000fc60002fc4270 */
[----:B------:R-:W5:Y:S01]  /*5d7b0*/  LDL.LU R20, [R1+0x430] ;  /* 0x0004300001147983 */ /* 0x000f620000300800 */
[----:B--2---:R-:W-:-:S05]  /*5d7c0*/  FMUL R14, R14, R2 ;  /* 0x000000020e0e7220 */ /* 0x004fca0000400000 */
[----:B------:R-:W-:-:S04]  /*5d7d0*/  F2FP.F16.F32.PACK_AB R14, RZ, R14 ;  /* 0x0000000eff0e723e */ /* 0x000fc800000000ff */
[----:B------:R-:W-:Y:S02]  /*5d7e0*/  PRMT R19, R14, 0x7610, R19 ;  /* 0x000076100e137816 */ /* 0x000fe40000000013 */
[----:B------:R-:W-:-:S05]  /*5d7f0*/  @P6 MOV R14, R22 ;  /* 0x00000016000e6202 */ /* 0x000fca0000000f00 */
[----:B------:R0:W-:Y:S04]  /*5d800*/  @P6 STG.E.U16 desc[UR46][R14.64], R19 ;  /* 0x000000130e006986 */ /* 0x0001e8000c10152e */
[----:B0-----:R-:W2:Y:S01]  /*5d810*/  LDL.LU R14, [R1+0x304] ;  /* 0x00030400010e7983 */ /* 0x001ea20000300800 */
[----:B------:R-:W-:-:S04]  /*5d820*/  ISETP.GT.AND P6, PT, R3, 0x1, PT ;  /* 0x000000010300780c */ /* 0x000fc80003fc4270 */
[----:B------:R-:W-:Y:S01]  /*5d830*/  ISETP.GT.AND P6, PT, R0, 0x180, P6 ;  /* 0x000001800000780c */ /* 0x000fe200037c4270 */
[----:B--2---:R-:W-:-:S05]  /*5d840*/  FMUL R14, R14, R2 ;  /* 0x000000020e0e7220 */ /* 0x004fca0000400000 */
[----:B------:R-:W-:-:S04]  /*5d850*/  F2FP.F16.F32.PACK_AB R14, RZ, R14 ;  /* 0x0000000eff0e723e */ /* 0x000fc800000000ff */
[----:B------:R-:W-:-:S03]  /*5d860*/  PRMT R19, R14, 0x7610, R19 ;  /* 0x000076100e137816 */ /* 0x000fc60000000013 */
[----:B------:R-:W-:-:S05]  /*5d870*/  @P6 IMAD.MOV.U32 R14, RZ, RZ, R22 ;  /* 0x000000ffff0e6224 */ /* 0x000fca00078e0016 */
        /* <DEDUP_REMOVED lines=21> */
[----:B------:R-:W-:-:S04]  /*5d9d0*/  ISETP.GT.AND P6, PT, R3, 0x9, PT ;  /* 0x000000090300780c */ /* 0x000fc80003fc4270 */
[----:B------:R-:W-:Y:S01]  /*5d9e0*/  ISETP.GT.AND P5, PT, R0, 0x180, P6 ;  /* 0x000001800000780c */ /* 0x000fe200037a4270 */
[----:B--2---:R-:W-:-:S05]  /*5d9f0*/  FMUL R14, R14, R2 ;  /* 0x000000020e0e7220 */ /* 0x004fca0000400000 */
[----:B------:R-:W-:-:S04]  /*5da00*/  F2FP.F16.F32.PACK_AB R14, RZ, R14 ;  /* 0x0000000eff0e723e */ /* 0x000fc800000000ff */
[----:B------:R-:W-:-:S03]  /*5da10*/  PRMT R19, R14, 0x7610, R19 ;  /* 0x000076100e137816 */ /* 0x000fc60000000013 */
[----:B------:R-:W-:-:S05]  /*5da20*/  @P5 MOV R14, R22 ;  /* 0x00000016000e5202 */ /* 0x000fca0000000f00 */
        /* <DEDUP_REMOVED lines=467> */
[----:B------:R-:W-:Y:S02]  /*5f760*/  ISETP.GT.AND P5, PT, R0, 0x188, P6 ;  /* 0x000001880000780c */ /* 0x000fe400037a4270 */
[----:B------:R-:W-:Y:S01]  /*5f770*/  ISETP.GT.AND P6, PT, R3, 0x98, PT ;  /* 0x000000980300780c */ /* 0x000fe20003fc4270 */
[-C--:B------:R-:W-:Y:S01]  /*5f780*/  FMUL R217, R217, R2.reuse ;  /* 0x00000002d9d97220 */ /* 0x080fe20000400000 */
[-C--:B----4-:R-:W-:Y:S01]  /*5f790*/  FMUL R216, R216, R2.reuse ;  /* 0x00000002d8d87220 */ /* 0x090fe20000400000 */
[-C--:B---3--:R-:W-:Y:S01]  /*5f7a0*/  FMUL R218, R218, R2.reuse ;  /* 0x00000002dada7220 */ /* 0x088fe20000400000 */
[-C--:B-----5:R-:W-:Y:S01]  /*5f7b0*/  FMUL R221, R221, R2.reuse ;  /* 0x00000002dddd7220 */ /* 0x0a0fe20000400000 */
[-C--:B------:R-:W-:Y:S01]  /*5f7c0*/  FMUL R219, R219, R2.reuse ;  /* 0x00000002dbdb7220 */ /* 0x080fe20000400000 */
[-C--:B------:R-:W-:Y:S01]  /*5f7d0*/  FMUL R220, R220, R2.reuse ;  /* 0x00000002dcdc7220 */ /* 0x080fe20000400000 */
[-C--:B------:R-:W-:Y:S01]  /*5f7e0*/  FMUL R223, R223, R2.reuse ;  /* 0x00000002dfdf7220 */ /* 0x080fe20000400000 */
[-C--:B------:R-:W-:Y:S01]  /*5f7f0*/  FMUL R222, R222, R2.reuse ;  /* 0x00000002dede7220 */ /* 0x080fe20000400000 */
[----:B--2---:R-:W-:-:S05]  /*5f800*/  FMUL R14, R14, R2 ;  /* 0x000000020e0e7220 */ /* 0x004fca0000400000 */
[----:B------:R-:W-:-:S05]  /*5f810*/  F2FP.F16.F32.PACK_AB R14, RZ, R14 ;  /* 0x0000000eff0e723e */ /* 0x000fca00000000ff */
[----:B------:R0:W-:Y:S01]  /*5f820*/  @P5 STG.E.U16 desc[UR46][R12.64+0x122], R14 ;  /* 0x0001220e0c005986 */ /* 0x0001e2000c10152e */
[----:B------:R-:W-:Y:S01]  /*5f830*/  ISETP.GT.AND P5, PT, R0, 0x180, P6 ;  /* 0x000001800000780c */ /* 0x000fe200037a4270 */
[----:B0-----:R-:W-:-:S05]  /*5f840*/  FMUL R14, R20, R2 ;  /* 0x00000002140e7220 */ /* 0x001fca0000400000 */
[----:B------:R-:W-:-:S04]  /*5f850*/  F2FP.F16.F32.PACK_AB R14, RZ, R14 ;  /* 0x0000000eff0e723e */ /* 0x000fc800000000ff */
[----:B------:R-:W-:-:S03]  /*5f860*/  PRMT R19, R14, 0x7610, R19 ;  /* 0x000076100e137816 */ /* 0x000fc60000000013 */
[----:B------:R-:W-:Y:S01]  /*5f870*/  @P5 IMAD.MOV.U32 R14, RZ, RZ, R22 ;  /* 0x000000ffff0e5224 */ /* 0x000fe200078e0016 */
[----:B------:R-:W-:-:S04]  /*5f880*/  ISETP.GT.AND P6, PT, R3, 0x99, PT ;  /* 0x000000990300780c */ /* 0x000fc80003fc4270 */
[----:B------:R0:W-:Y:S01]  /*5f890*/  @P5 STG.E.U16 desc[UR46][R14.64+0x130], R19 ;  /* 0x000130130e005986 */ /* 0x0001e2000c10152e */
[----:B------:R-:W-:Y:S01]  /*5f8a0*/  ISETP.GT.AND P5, PT, R0, 0x180, P6 ;  /* 0x000001800000780c */ /* 0x000fe200037a4270 */
[-C--:B0-----:R-:W-:Y:S01]  /*5f8b0*/  FMUL R14, R235, R2.reuse ;  /* 0x00000002eb0e7220 */ /* 0x081fe20000400000 */
[----:B------:R-:W-:Y:S01]  /*5f8c0*/  FMUL R20, R227, R2 ;  /* 0x00000002e3147220 */ /* 0x000fe20000400000 */
[----:B------:R-:W2:Y:S03]  /*5f8d0*/  LDL.LU R235, [R1+0x2d4] ;  /* 0x0002d40001eb7983 */ /* 0x000ea60000300800 */
[----:B------:R-:W-:-:S04]  /*5f8e0*/  F2FP.F16.F32.PACK_AB R14, RZ, R14 ;  /* 0x0000000eff0e723e */ /* 0x000fc800000000ff */
[----:B------:R-:W-:-:S03]  /*5f8f0*/  PRMT R19, R14, 0x7610, R19 ;  /* 0x000076100e137816 */ /* 0x000fc60000000013 */
[----:B------:R-:W-:-:S05]  /*5f900*/  @P5 MOV R14, R22 ;  /* 0x00000016000e5202 */ /* 0x000fca0000000f00 */
[----:B------:R0:W-:Y:S01]  /*5f910*/  @P5 STG.E.U16 desc[UR46][R14.64+0x132], R19 ;  /* 0x000132130e005986 */ /* 0x0001e2000c10152e */
[----:B------:R-:W-:-:S04]  /*5f920*/  ISETP.GT.AND P5, PT, R3, 0x98, PT ;  /* 0x000000980300780c */ /* 0x000fc80003fa4270 */
[----:B------:R-:W-:Y:S01]  /*5f930*/  ISETP.GT.AND P5, PT, R0, 0x188, P5 ;  /* 0x000001880000780c */ /* 0x000fe20002fa4270 */
[----:B0-----:R-:W-:Y:S01]  /*5f940*/  FMUL R14, R234, R2 ;  /* 0x00000002ea0e7220 */ /* 0x001fe20000400000 */
[----:B------:R-:W-:Y:S01]  /*5f950*/  F2FP.F16.F32.PACK_AB R20, RZ, R20 ;  /* 0x00000014ff14723e */ /* 0x000fe200000000ff */
[----:B------:R-:W3:Y:S03]  /*5f960*/  LDL.LU R234, [R1+0x2d8] ;  /* 0x0002d80001ea7983 */ /* 0x000ee60000300800 */
[----:B------:R-:W-:-:S07]  /*5f970*/  F2FP.F16.F32.PACK_AB R14, RZ, R14 ;  /* 0x0000000eff0e723e */ /* 0x000fce00000000ff */
[----:B------:R0:W-:Y:S01]  /*5f980*/  @P5 STG.E.U16 desc[UR46][R12.64+0x130], R14 ;  /* 0x0001300e0c005986 */ /* 0x0001e2000c10152e */
[----:B------:R-:W-:Y:S02]  /*5f990*/  ISETP.GT.AND P5, PT, R0, 0x188, P6 ;  /* 0x000001880000780c */ /* 0x000fe400037a4270 */
[----:B------:R-:W-:Y:S01]  /*5f9a0*/  ISETP.GT.AND P6, PT, R3, 0xa0, PT ;  /* 0x000000a00300780c */ /* 0x000fe20003fc4270 */
[----:B0-----:R-:W-:Y:S02]  /*5f9b0*/  FMUL R14, R233, R2 ;  /* 0x00000002e90e7220 */ /* 0x001fe40000400000 */
[----:B------:R-:W4:Y:S03]  /*5f9c0*/  LDL.LU R233, [R1+0x2dc] ;  /* 0x0002dc0001e97983 */ /* 0x000f260000300800 */
[----:B------:R-:W-:-:S05]  /*5f9d0*/  F2FP.F16.F32.PACK_AB R14, RZ, R14 ;  /* 0x0000000eff0e723e */ /* 0x000fca00000000ff */
[----:B------:R0:W-:Y:S01]  /*5f9e0*/  @P5 STG.E.U16 desc[UR46][R12.64+0x132], R14 ;  /* 0x0001320e0c005986 */ /* 0x0001e2000c10152e */
[----:B------:R-:W-:Y:S01]  /*5f9f0*/  ISETP.GT.AND P5, PT, R0, 0x180, P6 ;  /* 0x000001800000780c */ /* 0x000fe200037a4270 */
[----:B0-----:R-:W-:Y:S01]  /*5fa00*/  FMUL R14, R232, R2 ;  /* 0x00000002e80e7220 */ /* 0x001fe20000400000 */
[----:B------:R-:W-:Y:S01]  /*5fa10*/  ISETP.GT.AND P6, PT, R3, 0xa1, PT ;  /* 0x000000a10300780c */ /* 0x000fe20003fc4270 */
[----:B------:R-:W5:Y:S03]  /*5fa20*/  LDL.LU R232, [R1+0x2e0] ;  /* 0x0002e00001e87983 */ /* 0x000f660000300800 */
[----:B------:R-:W-:-:S04]  /*5fa30*/  F2FP.F16.F32.PACK_AB R14, RZ, R14 ;  /* 0x0000000eff0e723e */ /* 0x000fc800000000ff */
[----:B------:R-:W-:-:S03]  /*5fa40*/  PRMT R19, R14, 0x7610, R19 ;  /* 0x000076100e137816 */ /* 0x000fc60000000013 */
[----:B------:R-:W-:-:S05]  /*5fa50*/  @P5 IMAD.MOV.U32 R14, RZ, RZ, R22 ;  /* 0x000000ffff0e5224 */ /* 0x000fca00078e0016 */
[----:B------:R0:W-:Y:S01]  /*5fa60*/  @P5 STG.E.U16 desc[UR46][R14.64+0x140], R19 ;  /* 0x000140130e005986 */ /* 0x0001e2000c10152e */
[----:B------:R-:W-:Y:S01]  /*5fa70*/  ISETP.GT.AND P5, PT, R0, 0x180, P6 ;  /* 0x000001800000780c */ /* 0x000fe200037a4270 */
[----:B0-----:R-:W-:Y:S02]  /*5fa80*/  FMUL R14, R231, R2 ;  /* 0x00000002e70e7220 */ /* 0x001fe40000400000 */
[----:B------:R-:W5:Y:S03]  /*5fa90*/  LDL.LU R231, [R1+0x2e4] ;  /* 0x0002e40001e77983 */ /* 0x000f660000300800 */
[----:B------:R-:W-:-:S04]  /*5faa0*/  F2FP.F16.F32.PACK_AB R14, RZ, R14 ;  /* 0x0000000eff0e723e */ /* 0x000fc800000000ff */
[----:B------:R-:W-:-:S03]  /*5fab0*/  PRMT R19, R14, 0x7610, R19 ;  /* 0x000076100e137816 */ /* 0x000fc60000000013 */
[----:B------:R-:W-:-:S05]  /*5fac0*/  @P5 IMAD.MOV.U32 R14, RZ, RZ, R22 ;  /* 0x000000ffff0e5224 */ /* 0x000fca00078e0016 */
        /* <DEDUP_REMOVED lines=8> */
[----:B0-----:R-:W-:Y:S01]  /*5fb50*/  FMUL R14, R229, R2 ;  /* 0x00000002e50e7220 */ /* 0x001fe20000400000 */
[----:B------:R-:W-:Y:S01]  /*5fb60*/  ISETP.GT.AND P6, PT, R3, 0xa8, PT ;  /* 0x000000a80300780c */ /* 0x000fe20003fc4270 */
[----:B------:R-:W5:Y:S03]  /*5fb70*/  LDL.LU R229, [R1+0x2ec] ;  /* 0x0002ec0001e57983 */ /* 0x000f660000300800 */
[----:B------:R-:W-:-:S04]  /*5fb80*/  F2FP.F16.F32.PACK_AB R14, RZ, R14 ;  /* 0x0000000eff0e723e */ /* 0x000fc800000000ff */
[----:B------:R-:W-:Y:S01]  /*5fb90*/  PRMT R19, R14, 0x7610, R19 ;  /* 0x000076100e137816 */ /* 0x000fe20000000013 */
[----:B------:R-:W-:Y:S02]  /*5fba0*/  FMUL R14, R228, R2 ;  /* 0x00000002e40e7220 */ /* 0x000fe40000400000 */
[----:B------:R-:W5:Y:S04]  /*5fbb0*/  LDL.LU R228, [R1+0x2f4] ;  /* 0x0002f40001e47983 */ /* 0x000f680000300800 */
[----:B------:R0:W-:Y:S01]  /*5fbc0*/  @P5 STG.E.U16 desc[UR46][R12.64+0x142], R19 ;  /* 0x000142130c005986 */ /* 0x0001e2000c10152e */
[----:B------:R-:W-:Y:S02]  /*5fbd0*/  ISETP.GT.AND P5, PT, R0, 0x180, P6 ;  /* 0x000001800000780c */ /* 0x000fe400037a4270 */
[----:B------:R-:W-:Y:S01]  /*5fbe0*/  F2FP.F16.F32.PACK_AB R14, RZ, R14 ;  /* 0x0000000eff0e723e */ /* 0x000fe200000000ff */
[----:B------:R-:W5:Y:S03]  /*5fbf0*/  LDL.LU R227, [R1+0x2f0] ;  /* 0x0002f00001e37983 */ /* 0x000f660000300800 */
[----:B------:R-:W-:-:S07]  /*5fc00*/  PRMT R21, R14, 0x7610, R21 ;  /* 0x000076100e157816 */ /* 0x000fce0000000015 */
[----:B------:R-:W-:-:S05]  /*5fc10*/  @P5 MOV R14, R22 ;  /* 0x00000016000e5202 */ /* 0x000fca0000000f00 */
[----:B------:R1:W-:Y:S01]  /*5fc20*/  @P5 STG.E.U16 desc[UR46][R14.64+0x150], R21 ;  /* 0x000150150e005986 */ /* 0x0003e2000c10152e */
[----:B------:R-:W-:Y:S01]  /*5fc30*/  ISETP.GT.AND P5, PT, R0, 0x180, P4 ;  /* 0x000001800000780c */ /* 0x000fe200027a4270 */
[----:B0-----:R-:W-:Y:S01]  /*5fc40*/  FMUL R19, R226, R2 ;  /* 0x00000002e2137220 */ /* 0x001fe20000400000 */
[----:B------:R-:W-:Y:S01]  /*5fc50*/  ISETP.GT.AND P6, PT, R0, 0x188, P6 ;  /* 0x000001880000780c */ /* 0x000fe200037c4270 */
[----:B------:R-:W5:Y:S03]  /*5fc60*/  LDL.LU R226, [R1+0x2f8] ;  /* 0x0002f80001e27983 */ /* 0x000f660000300800 */
[----:B------:R-:W-:-:S07]  /*5fc70*/  F2FP.F16.F32.PACK_AB R19, RZ, R19 ;  /* 0x00000013ff13723e */ /* 0x000fce00000000ff */
[----:B-1----:R-:W-:Y:S01]  /*5fc80*/  @P5 IMAD.MOV.U32 R14, RZ, RZ, R22 ;  /* 0x000000ffff0e5224 */ /* 0x002fe200078e0016 */
[----:B------:R-:W-:-:S04]  /*5fc90*/  PRMT R224, R19, 0x7610, R224 ;  /* 0x0000761013e07816 */ /* 0x000fc800000000e0 */
[----:B------:R0:W-:Y:S01]  /*5fca0*/  @P5 STG.E.U16 desc[UR46][R14.64+0x152], R20 ;  /* 0x000152140e005986 */ /* 0x0001e2000c10152e */
[C---:B------:R-:W-:Y:S02]  /*5fcb0*/  ISETP.GT.AND P5, PT, R0.reuse, 0x180, P0 ;  /* 0x000001800000780c */ /* 0x040fe400007a4270 */
[C---:B------:R-:W-:Y:S01]  /*5fcc0*/  ISETP.GT.AND P4, PT, R0.reuse, 0x188, P4 ;  /* 0x000001880000780c */ /* 0x040fe20002784270 */
[----:B------:R-:W-:Y:S01]  /*5fcd0*/  FMUL R21, R225, R2 ;  /* 0x00000002e1157220 */ /* 0x000fe20000400000 */
[----:B------:R1:W-:Y:S01]  /*5fce0*/  @P6 STG.E.U16 desc[UR46][R12.64+0x150], R224 ;  /* 0x000150e00c006986 */ /* 0x0003e2000c10152e */
[----:B------:R-:W-:-:S03]  /*5fcf0*/  ISETP.GT.AND P6, PT, R0, 0x180, P3 ;  /* 0x000001800000780c */ /* 0x000fc60001fc4270 */
[----:B------:R-:W-:Y:S01]  /*5fd00*/  F2FP.F16.F32.PACK_AB R19, RZ, R21 ;  /* 0x00000015ff13723e */ /* 0x000fe200000000ff */
[----:B------:R-:W5:Y:S01]  /*5fd10*/  LDL.LU R225, [R1+0x2fc] ;  /* 0x0002fc0001e17983 */ /* 0x000f620000300800 */
[----:B0-----:R-:W-:Y:S02]  /*5fd20*/  F2FP.F16.F32.PACK_AB R14, RZ, R217 ;  /* 0x000000d9ff0e723e */ /* 0x001fe400000000ff */
[----:B------:R-:W-:Y:S02]  /*5fd30*/  F2FP.F16.F32.PACK_AB R20, RZ, R216 ;  /* 0x000000d8ff14723e */ /* 0x000fe400000000ff */
[----:B------:R-:W-:Y:S01]  /*5fd40*/  ISETP.GT.AND P0, PT, R0, 0x188, P0 ;  /* 0x000001880000780c */ /* 0x000fe20000704270 */
[----:B------:R0:W-:Y:S01]  /*5fd50*/  @P4 STG.E.U16 desc[UR46][R12.64+0x152], R19 ;  /* 0x000152130c004986 */ /* 0x0001e2000c10152e */
[----:B------:R-:W-:Y:S01]  /*5fd60*/  PRMT R216, R14, 0x7610, R216 ;  /* 0x000076100ed87816 */ /* 0x000fe200000000d8 */
[----:B------:R-:W-:Y:S01]  /*5fd70*/  @P5 IMAD.MOV.U32 R14, RZ, RZ, R22 ;  /* 0x000000ffff0e5224 */ /* 0x000fe200078e0016 */
[----:B------:R-:W-:Y:S01]  /*5fd80*/  PRMT R21, R20, 0x7610, R21 ;  /* 0x0000761014157816 */ /* 0x000fe20000000015 */
[----:B-1----:R-:W2:Y:S01]  /*5fd90*/  LDL.LU R224, [R1+0x2d0] ;  /* 0x0002d00001e07983 */ /* 0x002ea20000300800 */
[----:B------:R-:W-:-:S03]  /*5fda0*/  ISETP.GT.AND P4, PT, R0, 0x180, P2 ;  /* 0x000001800000780c */ /* 0x000fc60001784270 */
[----:B------:R1:W-:Y:S01]  /*5fdb0*/  @P5 STG.E.U16 desc[UR46][R14.64+0x160], R216 ;  /* 0x000160d80e005986 */ /* 0x0003e2000c10152e */
[----:B0-----:R-:W-:-:S03]  /*5fdc0*/  F2FP.F16.F32.PACK_AB R19, RZ, R218 ;  /* 0x000000daff13723e */ /* 0x001fc600000000ff */
[----:B------:R-:W3:Y:S01]  /*5fdd0*/  LDL.LU R217, [R1+0x2cc] ;  /* 0x0002cc0001d97983 */ /* 0x000ee20000300800 */
[----:B------:R-:W-:-:S03]  /*5fde0*/  PRMT R20, R19, 0x7610, R20 ;  /* 0x0000761013147816 */ /* 0x000fc60000000014 */
[----:B------:R-:W4:Y:S01]  /*5fdf0*/  LDL.LU R218, [R1+0x2c8] ;  /* 0x0002c80001da7983 */ /* 0x000f220000300800 */
[----:B-1----:R-:W-:-:S03]  /*5fe00*/  @P6 MOV R14, R22 ;  /* 0x00000016000e6202 */ /* 0x002fc60000000f00 */
[----:B------:R-:W5:Y:S01]  /*5fe10*/  LDL.LU R216, [R1+0x2c4] ;  /* 0x0002c40001d87983 */ /* 0x000f620000300800 */
[----:B------:R-:W-:-:S03]  /*5fe20*/  ISETP.GT.AND P3, PT, R0, 0x188, P3 ;  /* 0x000001880000780c */ /* 0x000fc60001f64270 */
[----:B------:R0:W-:Y:S04]  /*5fe30*/  @P6 STG.E.U16 desc[UR46][R14.64+0x162], R21 ;  /* 0x000162150e006986 */ /* 0x0001e8000c10152e */
[----:B------:R1:W-:Y:S01]  /*5fe40*/  @P0 STG.E.U16 desc[UR46][R12.64+0x160], R20 ;  /* 0x000160140c000986 */ /* 0x0003e2000c10152e */
[----:B------:R-:W-:Y:S02]  /*5fe50*/  ISETP.GT.AND P0, PT, R0, 0x180, P1 ;  /* 0x000001800000780c */ /* 0x000fe40000f04270 */
[----:B------:R-:W-:Y:S02]  /*5fe60*/  F2FP.F16.F32.PACK_AB R19, RZ, R219 ;  /* 0x000000dbff13723e */ /* 0x000fe400000000ff */
[----:B0-----:R-:W-:Y:S01]  /*5fe70*/  F2FP.F16.F32.PACK_AB R14, RZ, R221 ;  /* 0x000000ddff0e723e */ /* 0x001fe200000000ff */
[----:B------:R-:W2:Y:S03]  /*5fe80*/  LDL.LU R219, [R1+0x2c0] ;  /* 0x0002c00001db7983 */ /* 0x000ea60000300800 */
[----:B------:R-:W-:Y:S01]  /*5fe90*/  PRMT R21, R14, 0x7610, R21 ;  /* 0x000076100e157816 */ /* 0x000fe20000000015 */
[----:B------:R-:W-:Y:S01]  /*5fea0*/  @P4 IMAD.MOV.U32 R14, RZ, RZ, R22 ;  /* 0x000000ffff0e4224 */ /* 0x000fe200078e0016 */
[----:B------:R0:W-:Y:S01]  /*5feb0*/  @P3 STG.E.U16 desc[UR46][R12.64+0x162], R19 ;  /* 0x000162130c003986 */ /* 0x0001e2000c10152e */
[----:B------:R-:W-:-:S02]  /*5fec0*/  ISETP.GT.AND P2, PT, R0, 0x188, P2 ;  /* 0x000001880000780c */ /* 0x000fc40001744270 */
[----:B-1----:R-:W-:Y:S01]  /*5fed0*/  F2FP.F16.F32.PACK_AB R20, RZ, R220 ;  /* 0x000000dcff14723e */ /* 0x002fe200000000ff */
[----:B------:R1:W-:Y:S01]  /*5fee0*/  @P4 STG.E.U16 desc[UR46][R14.64+0x170], R21 ;  /* 0x000170150e004986 */ /* 0x0003e2000c10152e */
[----:B------:R-:W-:-:S03]  /*5fef0*/  ISETP.GT.AND P1, PT, R0, 0x188, P1 ;  /* 0x000001880000780c */ /* 0x000fc60000f24270 */
[----:B------:R-:W3:Y:S01]  /*5ff00*/  LDL.LU R221, [R1+0x2bc] ;  /* 0x0002bc0001dd7983 */ /* 0x000ee20000300800 */
[----:B0-----:R-:W-:-:S03]  /*5ff10*/  F2FP.F16.F32.PACK_AB R19, RZ, R222 ;  /* 0x000000deff13723e */ /* 0x001fc600000000ff */
[----:B------:R-:W4:Y:S01]  /*5ff20*/  LDL.LU R220, [R1+0x2b8] ;  /* 0x0002b80001dc7983 */ /* 0x000f220000300800 */
[----:B-1----:R-:W-:-:S03]  /*5ff30*/  @P0 IMAD.MOV.U32 R14, RZ, RZ, R22 ;  /* 0x000000ffff0e0224 */ /* 0x002fc600078e0016 */
[----:B------:R-:W5:Y:S04]  /*5ff40*/  LDL.LU R222, [R1+0x2b4] ;  /* 0x0002b40001de7983 */ /* 0x000f680000300800 */
[----:B------:R0:W-:Y:S04]  /*5ff50*/  @P0 STG.E.U16 desc[UR46][R14.64+0x172], R20 ;  /* 0x000172140e000986 */ /* 0x0001e8000c10152e */
[----:B------:R1:W-:Y:S01]  /*5ff60*/  @P2 STG.E.U16 desc[UR46][R12.64+0x170], R19 ;  /* 0x000170130c002986 */ /* 0x0003e2000c10152e */
[----:B0-----:R-:W-:-:S03]  /*5ff70*/  F2FP.F16.F32.PACK_AB R14, RZ, R223 ;  /* 0x000000dfff0e723e */ /* 0x001fc600000000ff */
[----:B------:R-:W2:Y:S01]  /*5ff80*/  LDL.LU R15, [R1+0x180] ;  /* 0x00018000010f7983 */ /* 0x000ea20000300800 */
[----:B------:R-:W-:-:S03]  /*5ff90*/  PRMT R21, R14, 0x7610, R21 ;  /* 0x000076100e157816 */ /* 0x000fc60000000015 */
[----:B------:R-:W3:Y:S04]  /*5ffa0*/  LDL.LU R20, [R1+0x188] ;  /* 0x0001880001147983 */ /* 0x000ee80000300800 */
[----:B-1----:R-:W4:Y:S04]  /*5ffb0*/  LDL.LU R19, [R1+0x184] ;  /* 0x0001840001137983 */ /* 0x002f280000300800 */
[----:B------:R-:W5:Y:S04]  /*5ffc0*/  LDL.LU R223, [R1+0x2b0] ;  /* 0x0002b00001df7983 */ /* 0x000f680000300800 */
[----:B------:R0:W-:Y:S04]  /*5ffd0*/  @P1 STG.E.U16 desc[UR46][R12.64+0x172], R21 ;  /* 0x000172150c001986 */ /* 0x0001e8000c10152e */
[----:B0-----:R-:W5:Y:S01]  /*5ffe0*/  LDL.LU R13, [R1+0x18c] ;  /* 0x00018c00010d7983 */ /* 0x001f620000300800 */
[----:B------:R-:W-:-:S02]  /*5fff0*/  ISETP.GT.AND P6, PT, R3, 0xc0, PT ;  /* 0x000000c00300780c */ /* 0x000fc40003fc4270 */
[----:B------:R-:W-:Y:S01]  /*60000*/  ISETP.GT.AND P5, PT, R3, 0xc1, PT ;  /* 0x000000c10300780c */ /* 0x000fe20003fa4270 */
[----:B------:R-:W5:Y:S01]  /*60010*/  LDL.LU R21, [R1+0x2ac] ;  /* 0x0002ac0001157983 */ /* 0x000f620000300800 */
[C---:B------:R-:W-:Y:S02]  /*60020*/  ISETP.GT.AND P2, PT, R0.reuse, RZ, P6 ;  /* 0x000000ff0000720c */ /* 0x040fe40003744270 */
[C---:B------:R-:W-:Y:S02]  /*60030*/  ISETP.GT.AND P3, PT, R0.reuse, RZ, P5 ;  /* 0x000000ff0000720c */ /* 0x040fe40002f64270 */
[C---:B------:R-:W-:Y:S02]  /*60040*/  ISETP.GT.AND P4, PT, R0.reuse, 0x8, P6 ;  /* 0x000000080000780c */ /* 0x040fe40003784270 */
[----:B------:R-:W-:Y:S01]  /*60050*/  ISETP.GT.AND P0, PT, R0, 0x8, P5 ;  /* 0x000000080000780c */ /* 0x000fe20002f04270 */
[-C--:B--2---:R-:W-:Y:S01]  /*60060*/  FMUL R15, R15, R2.reuse ;  /* 0x000000020f0f7220 */ /* 0x084fe20000400000 */
[----:B---3--:R-:W-:-:S04]  /*60070*/  FMUL R20, R20, R2 ;  /* 0x0000000214147220 */ /* 0x008fc80000400000 */
[----:B------:R-:W-:Y:S01]  /*60080*/  F2FP.F16.F32.PACK_AB R15, RZ, R15 ;  /* 0x0000000fff0f723e */ /* 0x000fe200000000ff */
[----:B----4-:R-:W-:Y:S01]  /*60090*/  FMUL R19, R19, R2 ;  /* 0x0000000213137220 */ /* 0x010fe20000400000 */
[----:B------:R-:W-:Y:S02]  /*600a0*/  F2FP.F16.F32.PACK_AB R12, RZ, R20 ;  /* 0x00000014ff0c723e */ /* 0x000fe400000000ff */
[----:B------:R-:W2:Y:S02]  /*600b0*/  LDL.LU R20, [R1+0x2a8] ;  /* 0x0002a80001147983 */ /* 0x000ea40000300800 */
[----:B------:R-:W-:Y:S02]  /*600c0*/  F2FP.F16.F32.PACK_AB R14, RZ, R19 ;  /* 0x00000013ff0e723e */ /* 0x000fe400000000ff */
[----:B------:R-:W-:Y:S02]  /*600d0*/  PRMT R19, R15, 0x7610, R19 ;  /* 0x000076100f137816 */ /* 0x000fe40000000013 */
[----:B------:R-:W-:Y:S01]  /*600e0*/  PRMT R15, R12, 0x7610, R15 ;  /* 0x000076100c0f7816 */ /* 0x000fe2000000000f */
[----:B------:R0:W-:Y:S01]  /*600f0*/  @P3 STG.E.U16 desc[UR46][R10.64+0x182], R14 ;  /* 0x0001820e0a003986 */ /* 0x0001e2000c10152e */
[----:B-----5:R-:W-:-:S03]  /*60100*/  FMUL R13, R13, R2 ;  /* 0x000000020d0d7220 */ /* 0x020fc60000400000 */
[----:B------:R1:W-:Y:S02]  /*60110*/  @P2 STG.E.U16 desc[UR46][R10.64+0x180], R19 ;  /* 0x000180130a002986 */ /* 0x0003e4000c10152e */
[----:B------:R-:W-:-:S04]  /*60120*/  F2FP.F16.F32.PACK_AB R12, RZ, R13 ;  /* 0x0000000dff0c723e */ /* 0x000fc800000000ff */
[----:B0-----:R-:W-:Y:S01]  /*60130*/  PRMT R14, R12, 0x7610, R14 ;  /* 0x000076100c0e7816 */ /* 0x001fe2000000000e */
[----:B-1----:R-:W3:Y:S04]  /*60140*/  LDL.LU R19, [R1+0x2a4] ;  /* 0x0002a40001137983 */ /* 0x002ee80000300800 */
[----:B------:R-:W4:Y:S04]  /*60150*/  LDL.LU R13, [R1+0x190] ;  /* 0x00019000010d7983 */ /* 0x000f280000300800 */
[----:B------:R-:W5:Y:S04]  /*60160*/  LDL.LU R12, [R1+0x194] ;  /* 0x00019400010c7983 */ /* 0x000f680000300800 */
[----:B------:R-:W-:Y:S04]  /*60170*/  @P4 STG.E.U16 desc[UR46][R4.64+0x180], R15 ;  /* 0x0001800f04004986 */ /* 0x000fe8000c10152e */
[----:B------:R0:W-:Y:S04]  /*60180*/  @P0 STG.E.U16 desc[UR46][R4.64+0x182], R14 ;  /* 0x0001820e04000986 */ /* 0x0001e8000c10152e */
[----:B0-----:R-:W2:Y:S01]  /*60190*/  LDL.LU R14, [R1+0x198] ;  /* 0x00019800010e7983 */ /* 0x001ea20000300800 */
[----:B------:R-:W-:-:S02]  /*601a0*/  ISETP.GT.AND P6, PT, R3, 0xc8, PT ;  /* 0x000000c80300780c */ /* 0x000fc40003fc4270 */
[----:B------:R-:W-:Y:S02]  /*601b0*/  ISETP.GT.AND P5, PT, R3, 0xc9, PT ;  /* 0x000000c90300780c */ /* 0x000fe40003fa4270 */
[C---:B------:R-:W-:Y:S02]  /*601c0*/  ISETP.GT.AND P1, PT, R0.reuse, RZ, P6 ;  /* 0x000000ff0000720c */ /* 0x040fe40003724270 */
[C---:B------:R-:W-:Y:S02]  /*601d0*/  ISETP.GT.AND P2, PT, R0.reuse, RZ, P5 ;  /* 0x000000ff0000720c */ /* 0x040fe40002f44270 */
[----:B------:R-:W-:Y:S01]  /*601e0*/  ISETP.GT.AND P0, PT, R0, 0x8, P6 ;  /* 0x000000080000780c */ /* 0x000fe20003704270 */
[-C--:B----4-:R-:W-:Y:S01]  /*601f0*/  FMUL R13, R13, R2.reuse ;  /* 0x000000020d0d7220 */ /* 0x090fe20000400000 */
[----:B-----5:R-:W-:-:S04]  /*60200*/  FMUL R12, R12, R2 ;  /* 0x000000020c0c7220 */ /* 0x020fc80000400000 */
[----:B------:R-:W-:Y:S02]  /*60210*/  F2FP.F16.F32.PACK_AB R13, RZ, R13 ;  /* 0x0000000dff0d723e */ /* 0x000fe400000000ff */
[----:B------:R-:W-:Y:S02]  /*60220*/  F2FP.F16.F32.PACK_AB R12, RZ, R12 ;  /* 0x0000000cff0c723e */ /* 0x000fe400000000ff */
[----:B------:R-:W-:Y:S02]  /*60230*/  PRMT R15, R13, 0x7610, R15 ;  /* 0x000076100d0f7816 */ /* 0x000fe4000000000f */
[----:B------:R-:W-:Y:S01]  /*60240*/  PRMT R13, R12, 0x7610, R13 ;  /* 0x000076100c0d7816 */ /* 0x000fe2000000000d */
[----:B--2---:R-:W-:Y:S02]  /*60250*/  FMUL R14, R14, R2 ;  /* 0x000000020e0e7220 */ /* 0x004fe40000400000 */
[----:B------:R-:W-:Y:S03]  /*60260*/  @P1 STG.E.U16 desc[UR46][R10.64+0x190], R15 ;  /* 0x0001900f0a001986 */ /* 0x000fe6000c10152e */
[----:B------:R-:W-:Y:S01]  /*60270*/  F2FP.F16.F32.PACK_AB R12, RZ, R14 ;  /* 0x0000000eff0c723e */ /* 0x000fe200000000ff */
[----:B------:R0:W-:Y:S04]  /*60280*/  @P2 STG.E.U16 desc[UR46][R10.64+0x192], R13 ;  /* 0x0001920d0a002986 */ /* 0x0001e8000c10152e */
[----:B------:R1:W-:Y:S04]  /*60290*/  @P0 STG.E.U16 desc[UR46][R4.64+0x190], R12 ;  /* 0x0001900c04000986 */ /* 0x0003e8000c10152e */
[----:B0-----:R-:W2:Y:S04]  /*602a0*/  LDL.LU R13, [R1+0x19c] ;  /* 0x00019c00010d7983 */ /* 0x001ea80000300800 */
[----:B-1----:R-:W4:Y:S01]  /*602b0*/  LDL.LU R12, [R1+0x1a0] ;  /* 0x0001a000010c7983 */ /* 0x002f220000300800 */
[-C--:B--2---:R-:W-:Y:S01]  /*602c0*/  FMUL R13, R13, R2.reuse ;  /* 0x000000020d0d7220 */ /* 0x084fe20000400000 */
[----:B----4-:R-:W-:-:S04]  /*602d0*/  FMUL R12, R12, R2 ;  /* 0x000000020c0c7220 */ /* 0x010fc80000400000 */
[----:B------:R-:W-:Y:S02]  /*602e0*/  F2FP.F16.F32.PACK_AB R13, RZ, R13 ;  /* 0x0000000dff0d723e */ /* 0x000fe400000000ff */
[----:B------:R-:W-:Y:S02]  /*602f0*/  F2FP.F16.F32.PACK_AB R12, RZ, R12 ;  /* 0x0000000cff0c723e */ /* 0x000fe400000000ff */
[----:B------:R-:W-:Y:S02]  /*60300*/  PRMT R14, R13, 0x7610, R14 ;  /* 0x000076100d0e7816 */ /* 0x000fe4000000000e */
[----:B------:R-:W-:Y:S02]  /*60310*/  PRMT R13, R12, 0x7610, R13 ;  /* 0x000076100c0d7816 */ /* 0x000fe4000000000d */
[----:B------:R-:W2:Y:S01]  /*60320*/  LDL.LU R12, [R1+0x1a4] ;  /* 0x0001a400010c7983 */ /* 0x000ea20000300800 */
[----:B------:R-:W-:Y:S02]  /*60330*/  ISETP.GT.AND P3, PT, R3, 0xd0, PT ;  /* 0x000000d00300780c */ /* 0x000fe40003f64270 */
[----:B------:R-:W-:-:S02]  /*60340*/  ISETP.GT.AND P1, PT, R0, 0x8, P5 ;  /* 0x000000080000780c */ /* 0x000fc40002f24270 */
[----:B------:R-:W-:-:S11]  /*60350*/  ISETP.GT.AND P0, PT, R0, RZ, P3 ;  /* 0x000000ff0000720c */ /* 0x000fd60001f04270 */
[----:B------:R0:W-:Y:S04]  /*60360*/  @P1 STG.E.U16 desc[UR46][R4.64+0x192], R14 ;  /* 0x0001920e04001986 */ /* 0x0001e8000c10152e */
[----:B------:R1:W-:Y:S04]  /*60370*/  @P0 STG.E.U16 desc[UR46][R10.64+0x1a0], R13 ;  /* 0x0001a00d0a000986 */ /* 0x0003e8000c10152e */
[----:B0-----:R-:W4:Y:S01]  /*60380*/  LDL.LU R14, [R1+0x1b0] ;  /* 0x0001b000010e7983 */ /* 0x001f220000300800 */
[----:B--2---:R-:W-:-:S05]  /*60390*/  FMUL R12, R12, R2 ;  /* 0x000000020c0c7220 */ /* 0x004fca0000400000 */
[----:B------:R-:W-:-:S04]  /*603a0*/  F2FP.F16.F32.PACK_AB R12, RZ, R12 ;  /* 0x0000000cff0c723e */ /* 0x000fc800000000ff */
[----:B-1----:R-:W-:Y:S02]  /*603b0*/  PRMT R13, R12, 0x7610, R13 ;  /* 0x000076100c0d7816 */ /* 0x002fe4000000000d */
[----:B------:R-:W2:Y:S01]  /*603c0*/  LDL.LU R12, [R1+0x1a8] ;  /* 0x0001a800010c7983 */ /* 0x000ea20000300800 */
[----:B------:R-:W-:-:S04]  /*603d0*/  ISETP.GT.AND P2, PT, R3, 0xd1, PT ;  /* 0x000000d10300780c */ /* 0x000fc80003f44270 */
[----:B------:R-:W-:-:S13]  /*603e0*/  ISETP.GT.AND P0, PT, R0, RZ, P2 ;  /* 0x000000ff0000720c */ /* 0x000fda0001704270 */
[----:B------:R0:W-:Y:S01]  /*603f0*/  @P0 STG.E.U16 desc[UR46][R10.64+0x1a2], R13 ;  /* 0x0001a20d0a000986 */ /* 0x0001e2000c10152e */
[----:B--2---:R-:W-:-:S05]  /*60400*/  FMUL R12, R12, R2 ;  /* 0x000000020c0c7220 */ /* 0x004fca0000400000 */
[----:B------:R-:W-:-:S04]  /*60410*/  F2FP.F16.F32.PACK_AB R12, RZ, R12 ;  /* 0x0000000cff0c723e */ /* 0x000fc800000000ff */
[----:B0-----:R-:W-:Y:S02]  /*60420*/  PRMT R13, R12, 0x7610, R13 ;  /* 0x000076100c0d7816 */ /* 0x001fe4000000000d */
[----:B------:R-:W2:Y:S01]  /*60430*/  LDL.LU R12, [R1+0x1ac] ;  /* 0x0001ac00010c7983 */ /* 0x000ea20000300800 */
[----:B------:R-:W-:-:S13]  /*60440*/  ISETP.GT.AND P0, PT, R0, 0x8, P3 ;  /* 0x000000080000780c */ /* 0x000fda0001f04270 */
[----:B------:R-:W-:Y:S01]  /*60450*/  @P0 STG.E.U16 desc[UR46][R4.64+0x1a0], R13 ;  /* 0x0001a00d04000986 */ /* 0x000fe2000c10152e */
[----:B------:R-:W-:Y:S02]  /*60460*/  ISETP.GT.AND P0, PT, R0, 0x8, P2 ;  /* 0x000000080000780c */ /* 0x000fe40001704270 */
[----:B------:R-:W-:Y:S01]  /*60470*/  ISETP.GT.AND P2, PT, R3, 0xd8, PT ;  /* 0x000000d80300780c */ /* 0x000fe20003f44270 */
[----:B----4-:R-:W-:-:S05]  /*60480*/  FMUL R14, R14, R2 ;  /* 0x000000020e0e7220 */ /* 0x010fca0000400000 */
[----:B------:R-:W-:Y:S01]  /*60490*/  F2FP.F16.F32.PACK_AB R14, RZ, R14 ;  /* 0x0000000eff0e723e */ /* 0x000fe200000000ff */
[----:B--2---:R-:W-:-:S05]  /*604a0*/  FMUL R12, R12, R2 ;  /* 0x000000020c0c7220 */ /* 0x004fca0000400000 */
[----:B------:R-:W-:-:S05]  /*604b0*/  F2FP.F16.F32.PACK_AB R12, RZ, R12 ;  /* 0x0000000cff0c723e */ /* 0x000fca00000000ff */
[----:B------:R0:W-:Y:S02]  /*604c0*/  @P0 STG.E.U16 desc[UR46][R4.64+0x1a2], R12 ;  /* 0x0001a20c04000986 */ /* 0x0001e4000c10152e */
[----:B0-----:R-:W-:-:S04]  /*604d0*/  IADD3 R12, P0, R8, UR5, RZ ;  /* 0x00000005080c7c10 */ /* 0x001fc8000ff1e0ff */
[----:B------:R-:W-:Y:S02]  /*604e0*/  IADD3.X R13, R9, UR4, RZ, P0, !PT ;  /* 0x00000004090d7c10 */ /* 0x000fe400087fe4ff */
[----:B------:R-:W-:-:S13]  /*604f0*/  ISETP.GT.AND P0, PT, R0, RZ, P2 ;  /* 0x000000ff0000720c */ /* 0x000fda0001704270 */
        /* <DEDUP_REMOVED lines=329> */
[C---:B------:R-:W-:Y:S02]  /*61990*/  ISETP.GT.AND P5, PT, R3.reuse, 0x168, PT ;  /* 0x000001680300780c */ /* 0x040fe40003fa4270 */
[C---:B------:R-:W-:Y:S02]  /*619a0*/  ISETP.GT.AND P3, PT, R3.reuse, 0x169, PT ;  /* 0x000001690300780c */ /* 0x040fe40003f64270 */
[----:B------:R-:W-:Y:S01]  /*619b0*/  ISETP.GT.AND P4, PT, R3, 0x171, PT ;  /* 0x000001710300780c */ /* 0x000fe20003f84270 */
[----:B--2---:R-:W-:-:S05]  /*619c0*/  FMUL R14, R14, R2 ;  /* 0x000000020e0e7220 */ /* 0x004fca0000400000 */
[----:B------:R-:W-:-:S05]  /*619d0*/  F2FP.F16.F32.PACK_AB R14, RZ, R14 ;  /* 0x0000000eff0e723e */ /* 0x000fca00000000ff */
[----:B------:R3:W-:Y:S01]  /*619e0*/  @P0 STG.E.U16 desc[UR46][R10.64+0x2a0], R14 ;  /* 0x0002a00e0a000986 */ /* 0x0007e2000c10152e */
[----:B------:R-:W-:Y:S01]  /*619f0*/  ISETP.GT.AND P0, PT, R0, RZ, P1 ;  /* 0x000000ff0000720c */ /* 0x000fe20000f04270 */
[----:B---3--:R-:W-:-:S05]  /*61a00*/  FMUL R14, R19, R2 ;  /* 0x00000002130e7220 */ /* 0x008fca0000400000 */
        /* <DEDUP_REMOVED lines=94> */
[----:B------:R-:W5:Y:S01]  /*61ff0*/  LDL.LU R21, [R1+0x12c] ;  /* 0x00012c0001157983 */ /* 0x000f620000300800 */
[----:B------:R-:W-:-:S03]  /*62000*/  F2FP.F16.F32.PACK_AB R10, RZ, R10 ;  /* 0x0000000aff0a723e */ /* 0x000fc600000000ff */
[----:B------:R-:W5:Y:S04]  /*62010*/  LDL.LU R223, [R1+0x130] ;  /* 0x0001300001df7983 */ /* 0x000f680000300800 */
[----:B------:R-:W5:Y:S04]  /*62020*/  LDL.LU R222, [R1+0x134] ;  /* 0x0001340001de7983 */ /* 0x000f680000300800 */
[----:B------:R-:W5:Y:S04]  /*62030*/  LDL.LU R220, [R1+0x138] ;  /* 0x0001380001dc7983 */ /* 0x000f680000300800 */
[----:B------:R-:W5:Y:S04]  /*62040*/  LDL.LU R221, [R1+0x13c] ;  /* 0x00013c0001dd7983 */ /* 0x000f680000300800 */
[----:B------:R-:W5:Y:S04]  /*62050*/  LDL.LU R219, [R1+0x140] ;  /* 0x0001400001db7983 */ /* 0x000f680000300800 */
[----:B------:R0:W-:Y:S04]  /*62060*/  @P6 STG.E.U16 desc[UR46][R4.64+0x2f0], R10 ;  /* 0x0002f00a04006986 */ /* 0x0001e8000c10152e */
[----:B------:R-:W5:Y:S04]  /*62070*/  LDL.LU R216, [R1+0x144] ;  /* 0x0001440001d87983 */ /* 0x000f680000300800 */
        /* <DEDUP_REMOVED lines=10> */
[----:B0-----:R-:W-:-:S03]  /*62120*/  FMUL R10, R225, R2 ;  /* 0x00000002e10a7220 */ /* 0x001fc60000400000 */
[----:B------:R-:W5:Y:S04]  /*62130*/  LDL.LU R229, [R1+0x16c] ;  /* 0x00016c0001e57983 */ /* 0x000f680000300800 */
[----:B------:R-:W5:Y:S04]  /*62140*/  LDL.LU R228, [R1+0x170] ;  /* 0x0001700001e47983 */ /* 0x000f680000300800 */
[----:B------:R-:W5:Y:S04]  /*62150*/  LDL.LU R227, [R1+0x174] ;  /* 0x0001740001e37983 */ /* 0x000f680000300800 */
[----:B------:R-:W5:Y:S01]  /*62160*/  LDL.LU R226, [R1+0x178] ;  /* 0x0001780001e27983 */ /* 0x000f620000300800 */
[----:B------:R-:W-:-:S03]  /*62170*/  F2FP.F16.F32.PACK_AB R10, RZ, R10 ;  /* 0x0000000aff0a723e */ /* 0x000fc600000000ff */
[----:B------:R-:W5:Y:S04]  /*62180*/  LDL.LU R225, [R1+0x17c] ;  /* 0x00017c0001e17983 */ /* 0x000f680000300800 */
[----:B------:R0:W-:Y:S04]  /*62190*/  @P6 STG.E.U16 desc[UR46][R4.64+0x2f2], R10 ;  /* 0x0002f20a04006986 */ /* 0x0001e8000c10152e */
[----:B0-----:R-:W2:Y:S04]  /*621a0*/  LDL.LU R4, [R1] ;  /* 0x0000000001047983 */ /* 0x001ea80000300800 */
[----:B------:R-:W3:Y:S04]  /*621b0*/  LDL.LU R5, [R1+0x4] ;  /* 0x0000040001057983 */ /* 0x000ee80000300800 */
[----:B------:R-:W4:Y:S01]  /*621c0*/  LDL.LU R10, [R1+0x8] ;  /* 0x00000800010a7983 */ /* 0x000f220000300800 */
[----:B------:R-:W-:-:S04]  /*621d0*/  ISETP.GT.AND P6, PT, R3, 0xc0, PT ;  /* 0x000000c00300780c */ /* 0x000fc80003fc4270 */
[----:B------:R-:W-:Y:S01]  /*621e0*/  ISETP.GT.AND P6, PT, R0, 0x80, P6 ;  /* 0x000000800000780c */ /* 0x000fe200037c4270 */
[----:B--2---:R-:W-:-:S05]  /*621f0*/  FMUL R4, R4, R2 ;  /* 0x0000000204047220 */ /* 0x004fca0000400000 */
[----:B------:R-:W-:-:S07]  /*62200*/  F2FP.F16.F32.PACK_AB R4, RZ, R4 ;  /* 0x00000004ff04723e */ /* 0x000fce00000000ff */
[----:B------:R3:W-:Y:S01]  /*62210*/  @P6 STG.E.U16 desc[UR46][R8.64+0x180], R4 ;  /* 0x0001800408006986 */ /* 0x0007e2000c10152e */
[----:B------:R-:W-:-:S04]  /*62220*/  ISETP.GT.AND P6, PT, R3, 0xc1, PT ;  /* 0x000000c10300780c */ /* 0x000fc80003fc4270 */
[----:B------:R-:W-:Y:S01]  /*62230*/  ISETP.GT.AND P6, PT, R0, 0x80, P6 ;  /* 0x000000800000780c */ /* 0x000fe200037c4270 */
[----:B---3--:R-:W-:-:S05]  /*62240*/  FMUL R4, R5, R2 ;  /* 0x0000000205047220 */ /* 0x008fca0000400000 */
[----:B------:R-:W-:-:S07]  /*62250*/  F2FP.F16.F32.PACK_AB R4, RZ, R4 ;  /* 0x00000004ff04723e */ /* 0x000fce00000000ff */
[----:B------:R0:W-:Y:S02]  /*62260*/  @P6 STG.E.U16 desc[UR46][R8.64+0x182], R4 ;  /* 0x0001820408006986 */ /* 0x0001e4000c10152e */
[----:B0-----:R-:W-:-:S04]  /*62270*/  IADD3 R4, P6, R6, UR5, RZ ;  /* 0x0000000506047c10 */ /* 0x001fc8000ffde0ff */
[----:B------:R-:W-:Y:S02]  /*62280*/  IADD3.X R5, R7, UR4, RZ, P6, !PT ;  /* 0x0000000407057c10 */ /* 0x000fe4000b7fe4ff */
[----:B------:R-:W-:Y:S01]  /*62290*/  ISETP.GT.AND P6, PT, R3, 0xc0, PT ;  /* 0x000000c00300780c */ /* 0x000fe20003fc4270 */
[----:B----4-:R-:W-:-:S03]  /*622a0*/  FMUL R10, R10, R2 ;  /* 0x000000020a0a7220 */ /* 0x010fc60000400000 */
[----:B------:R-:W-:Y:S02]  /*622b0*/  ISETP.GT.AND P6, PT, R0, 0x88, P6 ;  /* 0x000000880000780c */ /* 0x000fe400037c4270 */
[----:B------:R-:W-:-:S11]  /*622c0*/  F2FP.F16.F32.PACK_AB R10, RZ, R10 ;  /* 0x0000000aff0a723e */ /* 0x000fd600000000ff */
        /* <DEDUP_REMOVED lines=406> */
[-C--:B------:R-:W-:Y:S01]  /*63c30*/  FMUL R11, R11, R2.reuse ;  /* 0x000000020b0b7220 */ /* 0x080fe20000400000 */
[----:B--2---:R-:W-:-:S05]  /*63c40*/  FMUL R10, R10, R2 ;  /* 0x000000020a0a7220 */ /* 0x004fca0000400000 */
[----:B------:R-:W-:-:S06]  /*63c50*/  F2FP.F16.F32.PACK_AB R10, RZ, R10 ;  /* 0x0000000aff0a723e */ /* 0x000fcc00000000ff */
[----:B------:R0:W-:Y:S04]  /*63c60*/  @P6 STG.E.U16 desc[UR46][R12.64+0x290], R10 ;  /* 0x0002900a0c006986 */ /* 0x0001e8000c10152e */
[----:B0-----:R-:W2:Y:S01]  /*63c70*/  LDL.LU R10, [R1+0x120] ;  /* 0x00012000010a7983 */ /* 0x001ea20000300800 */
[----:B------:R-:W-:-:S04]  /*63c80*/  ISETP.GT.AND P6, PT, R3, 0x149, PT ;  /* 0x000001490300780c */ /* 0x000fc80003fc4270 */
[----:B------:R-:W-:Y:S02]  /*63c90*/  ISETP.GT.AND P6, PT, R0, 0x88, P6 ;  /* 0x000000880000780c */ /* 0x000fe400037c4270 */
[----:B------:R-:W-:-:S04]  /*63ca0*/  F2FP.F16.F32.PACK_AB R11, RZ, R11 ;  /* 0x0000000bff0b723e */ /* 0x000fc800000000ff */
[----:B------:R-:W-:-:S07]  /*63cb0*/  PRMT R14, R11, 0x7610, R14 ;  /* 0x000076100b0e7816 */ /* 0x000fce000000000e */
[----:B------:R0:W-:Y:S01]  /*63cc0*/  @P6 STG.E.U16 desc[UR46][R12.64+0x292], R14 ;  /* 0x0002920e0c006986 */ /* 0x0001e2000c10152e */
[----:B------:R-:W-:-:S04]  /*63cd0*/  ISETP.GT.AND P6, PT, R3, 0x150, PT ;  /* 0x000001500300780c */ /* 0x000fc80003fc4270 */
[----:B------:R-:W-:Y:S01]  /*63ce0*/  ISETP.GT.AND P6, PT, R0, 0x80, P6 ;  /* 0x000000800000780c */ /* 0x000fe200037c4270 */
[----:B--2---:R-:W-:-:S05]  /*63cf0*/  FMUL R11, R10, R2 ;  /* 0x000000020a0b7220 */ /* 0x004fca0000400000 */
[----:B------:R-:W-:Y:S01]  /*63d00*/  F2FP.F16.F32.PACK_AB R11, RZ, R11 ;  /* 0x0000000bff0b723e */ /* 0x000fe200000000ff */
[----:B------:R-:W-:-:S06]  /*63d10*/  FMUL R10, R19, R2 ;  /* 0x00000002130a7220 */ /* 0x000fcc0000400000 */
[----:B------:R1:W-:Y:S01]  /*63d20*/  @P6 STG.E.U16 desc[UR46][R8.64+0x2a0], R11 ;  /* 0x0002a00b08006986 */ /* 0x0003e2000c10152e */
[----:B------:R-:W-:-:S04]  /*63d30*/  ISETP.GT.AND P6, PT, R3, 0x151, PT ;  /* 0x000001510300780c */ /* 0x000fc80003fc4270 */
[----:B------:R-:W-:Y:S02]  /*63d40*/  ISETP.GT.AND P6, PT, R0, 0x80, P6 ;  /* 0x000000800000780c */ /* 0x000fe400037c4270 */
[----:B------:R-:W-:-:S04]  /*63d50*/  F2FP.F16.F32.PACK_AB R10, RZ, R10 ;  /* 0x0000000aff0a723e */ /* 0x000fc800000000ff */
[----:B------:R-:W-:Y:S01]  /*63d60*/  PRMT R15, R10, 0x7610, R15 ;  /* 0x000076100a0f7816 */ /* 0x000fe2000000000f */
[----:B------:R-:W-:-:S06]  /*63d70*/  FMUL R10, R20, R2 ;  /* 0x00000002140a7220 */ /* 0x000fcc0000400000 */
[----:B------:R2:W-:Y:S01]  /*63d80*/  @P6 STG.E.U16 desc[UR46][R8.64+0x2a2], R15 ;  /* 0x0002a20f08006986 */ /* 0x0005e2000c10152e */
[----:B------:R-:W-:-:S04]  /*63d90*/  ISETP.GT.AND P6, PT, R3, 0x150, PT ;  /* 0x000001500300780c */ /* 0x000fc80003fc4270 */
[----:B------:R-:W-:Y:S02]  /*63da0*/  ISETP.GT.AND P6, PT, R0, 0x88, P6 ;  /* 0x000000880000780c */ /* 0x000fe400037c4270 */
[----:B------:R-:W-:-:S04]  /*63db0*/  F2FP.F16.F32.PACK_AB R10, RZ, R10 ;  /* 0x0000000aff0a723e */ /* 0x000fc800000000ff */
[----:B0-----:R-:W-:Y:S01]  /*63dc0*/  PRMT R14, R10, 0x7610, R14 ;  /* 0x000076100a0e7816 */ /* 0x001fe2000000000e */
[----:B-----5:R-:W-:-:S06]  /*63dd0*/  FMUL R10, R21, R2 ;  /* 0x00000002150a7220 */ /* 0x020fcc0000400000 */
[----:B------:R0:W-:Y:S01]  /*63de0*/  @P6 STG.E.U16 desc[UR46][R12.64+0x2a0], R14 ;  /* 0x0002a00e0c006986 */ /* 0x0001e2000c10152e */
[----:B------:R-:W-:-:S04]  /*63df0*/  ISETP.GT.AND P6, PT, R3, 0x151, PT ;  /* 0x000001510300780c */ /* 0x000fc80003fc4270 */
[----:B------:R-:W-:Y:S02]  /*63e00*/  ISETP.GT.AND P6, PT, R0, 0x88, P6 ;  /* 0x000000880000780c */ /* 0x000fe400037c4270 */
[----:B------:R-:W-:-:S04]  /*63e10*/  F2FP.F16.F32.PACK_AB R10, RZ, R10 ;  /* 0x0000000aff0a723e */ /* 0x000fc800000000ff */
[----:B-1----:R-:W-:Y:S01]  /*63e20*/  PRMT R11, R10, 0x7610, R11 ;  /* 0x000076100a0b7816 */ /* 0x002fe2000000000b */
[----:B------:R-:W-:-:S06]  /*63e30*/  FMUL R10, R223, R2 ;  /* 0x00000002df0a7220 */ /* 0x000fcc0000400000 */
[----:B------:R1:W-:Y:S01]  /*63e40*/  @P6 STG.E.U16 desc[UR46][R12.64+0x2a2], R11 ;  /* 0x0002a20b0c006986 */ /* 0x0003e2000c10152e */
[----:B------:R-:W-:-:S04]  /*63e50*/  ISETP.GT.AND P6, PT, R3, 0x158, PT ;  /* 0x000001580300780c */ /* 0x000fc80003fc4270 */
[----:B------:R-:W-:Y:S02]  /*63e60*/  ISETP.GT.AND P6, PT, R0, 0x80, P6 ;  /* 0x000000800000780c */ /* 0x000fe400037c4270 */
[----:B------:R-:W-:-:S04]  /*63e70*/  F2FP.F16.F32.PACK_AB R10, RZ, R10 ;  /* 0x0000000aff0a723e */ /* 0x000fc800000000ff */
[----:B--2---:R-:W-:Y:S01]  /*63e80*/  PRMT R15, R10, 0x7610, R15 ;  /* 0x000076100a0f7816 */ /* 0x004fe2000000000f */
[----:B------:R-:W-:-:S06]  /*63e90*/  FMUL R10, R222, R2 ;  /* 0x00000002de0a7220 */ /* 0x000fcc0000400000 */
[----:B------:R2:W-:Y:S01]  /*63ea0*/  @P6 STG.E.U16 desc[UR46][R8.64+0x2b0], R15 ;  /* 0x0002b00f08006986 */ /* 0x0005e2000c10152e */
[----:B------:R-:W-:-:S04]  /*63eb0*/  ISETP.GT.AND P6, PT, R3, 0x159, PT ;  /* 0x000001590300780c */ /* 0x000fc80003fc4270 */
[----:B------:R-:W-:Y:S02]  /*63ec0*/  ISETP.GT.AND P6, PT, R0, 0x80, P6 ;  /* 0x000000800000780c */ /* 0x000fe400037c4270 */
[----:B------:R-:W-:-:S04]  /*63ed0*/  F2FP.F16.F32.PACK_AB R10, RZ, R10 ;  /* 0x0000000aff0a723e */ /* 0x000fc800000000ff */
[----:B0-----:R-:W-:Y:S01]  /*63ee0*/  PRMT R14, R10, 0x7610, R14 ;  /* 0x000076100a0e7816 */ /* 0x001fe2000000000e */
[----:B------:R-:W-:-:S06]  /*63ef0*/  FMUL R10, R220, R2 ;  /* 0x00000002dc0a7220 */ /* 0x000fcc0000400000 */
        /* <DEDUP_REMOVED lines=37> */
[----:B------:R-:W-:Y:S02]  /*64150*/  ISETP.GT.AND P6, PT, R0, 0x80, P5 ;  /* 0x000000800000780c */ /* 0x000fe40002fc4270 */
[----:B------:R-:W-:-:S04]  /*64160*/  F2FP.F16.F32.PACK_AB R10, RZ, R10 ;  /* 0x0000000aff0a723e */ /* 0x000fc800000000ff */
[----:B-1----:R-:W-:Y:S01]  /*64170*/  PRMT R11, R10, 0x7610, R11 ;  /* 0x000076100a0b7816 */ /* 0x002fe2000000000b */
[----:B------:R-:W-:-:S06]  /*64180*/  FMUL R10, R235, R2 ;  /* 0x00000002eb0a7220 */ /* 0x000fcc0000400000 */
[----:B------:R1:W-:Y:S01]  /*64190*/  @P6 STG.E.U16 desc[UR46][R8.64+0x2d0], R11 ;  /* 0x0002d00b08006986 */ /* 0x0003e2000c10152e */
[----:B------:R-:W-:Y:S02]  /*641a0*/  ISETP.GT.AND P6, PT, R0, 0x80, P3 ;  /* 0x000000800000780c */ /* 0x000fe40001fc4270 */
[----:B------:R-:W-:-:S04]  /*641b0*/  F2FP.F16.F32.PACK_AB R10, RZ, R10 ;  /* 0x0000000aff0a723e */ /* 0x000fc800000000ff */
[----:B--2---:R-:W-:Y:S01]  /*641c0*/  PRMT R15, R10, 0x7610, R15 ;  /* 0x000076100a0f7816 */ /* 0x004fe2000000000f */
[----:B------:R-:W-:-:S06]  /*641d0*/  FMUL R10, R234, R2 ;  /* 0x00000002ea0a7220 */ /* 0x000fcc0000400000 */
[----:B------:R2:W-:Y:S01]  /*641e0*/  @P6 STG.E.U16 desc[UR46][R8.64+0x2d2], R15 ;  /* 0x0002d20f08006986 */ /* 0x0005e2000c10152e */
        /* <DEDUP_REMOVED lines=29> */
[----:B------:R-:W-:Y:S01]  /*643c0*/  @P6 STG.E.U16 desc[UR46][R12.64+0x2e2], R15 ;  /* 0x0002e20f0c006986 */ /* 0x000fe2000c10152e */
[----:B------:R-:W-:Y:S02]  /*643d0*/  ISETP.GT.AND P6, PT, R0, 0x80, P2 ;  /* 0x000000800000780c */ /* 0x000fe400017c4270 */
[----:B------:R-:W-:-:S04]  /*643e0*/  F2FP.F16.F32.PACK_AB R10, RZ, R10 ;  /* 0x0000000aff0a723e */ /* 0x000fc800000000ff */
[----:B0-----:R-:W-:Y:S01]  /*643f0*/  PRMT R14, R10, 0x7610, R14 ;  /* 0x000076100a0e7816 */ /* 0x001fe2000000000e */
[----:B------:R-:W-:-:S06]  /*64400*/  FMUL R10, R227, R2 ;  /* 0x00000002e30a7220 */ /* 0x000fcc0000400000 */
[----:B------:R-:W-:Y:S01]  /*64410*/  @P6 STG.E.U16 desc[UR46][R8.64+0x2f0], R14 ;  /* 0x0002f00e08006986 */ /* 0x000fe2000c10152e */
[----:B------:R-:W-:Y:S02]  /*64420*/  ISETP.GT.AND P6, PT, R0, 0x80, P1 ;  /* 0x000000800000780c */ /* 0x000fe40000fc4270 */
[----:B------:R-:W-:-:S04]  /*64430*/  F2FP.F16.F32.PACK_AB R10, RZ, R10 ;  /* 0x0000000aff0a723e */ /* 0x000fc800000000ff */
[----:B-1----:R-:W-:Y:S01]  /*64440*/  PRMT R11, R10, 0x7610, R11 ;  /* 0x000076100a0b7816 */ /* 0x002fe2000000000b */
        /* <DEDUP_REMOVED lines=8> */
[----:B------:R-:W-:Y:S01]  /*644d0*/  F2FP.F16.F32.PACK_AB R10, RZ, R10 ;  /* 0x0000000aff0a723e */ /* 0x000fe200000000ff */
[----:B------:R-:W-:-:S10]  /*644e0*/  FMUL R120, R120, R2 ;  /* 0x0000000278787220 */ /* 0x000fd40000400000 */
[----:B------:R1:W-:Y:S01]  /*644f0*/  @P6 STG.E.U16 desc[UR46][R12.64+0x2f2], R10 ;  /* 0x0002f20a0c006986 */ /* 0x0003e2000c10152e */
[----:B------:R-:W-:-:S04]  /*64500*/  ISETP.GT.AND P6, PT, R3, 0xc0, PT ;  /* 0x000000c00300780c */ /* 0x000fc80003fc4270 */
[----:B------:R-:W-:Y:S02]  /*64510*/  ISETP.GT.AND P6, PT, R0, 0x100, P6 ;  /* 0x000001000000780c */ /* 0x000fe400037c4270 */
[----:B------:R-:W-:Y:S01]  /*64520*/  F2FP.F16.F32.PACK_AB R120, RZ, R120 ;  /* 0x00000078ff78723e */ /* 0x000fe200000000ff */
[----:B------:R-:W-:-:S10]  /*64530*/  FMUL R121, R121, R2 ;  /* 0x0000000279797220 */ /* 0x000fd40000400000 */
[----:B------:R1:W-:Y:S01]  /*64540*/  @P6 STG.E.U16 desc[UR46][R6.64+0x180], R120 ;  /* 0x0001807806006986 */ /* 0x0003e2000c10152e */
[----:B------:R-:W-:-:S04]  /*64550*/  ISETP.GT.AND P6, PT, R3, 0xc1, PT ;  /* 0x000000c10300780c */ /* 0x000fc80003fc4270 */
[----:B------:R-:W-:Y:S02]  /*64560*/  ISETP.GT.AND P6, PT, R0, 0x100, P6 ;  /* 0x000001000000780c */ /* 0x000fe400037c4270 */
[----:B------:R-:W-:Y:S02]  /*64570*/  F2FP.F16.F32.PACK_AB R121, RZ, R121 ;  /* 0x00000079ff79723e */ /* 0x000fe400000000ff */
[----:B------:R-:W-:-:S09]  /*64580*/  IADD3 R23, R23, UR10, RZ ;  /* 0x0000000a17177c10 */ /* 0x000fd2000fffe0ff */
[----:B------:R1:W-:Y:S01]  /*64590*/  @P6 STG.E.U16 desc[UR46][R6.64+0x182], R121 ;  /* 0x0001827906006986 */ /* 0x0003e2000c10152e */
[----:B------:R-:W-:-:S04]  /*645a0*/  IADD3 R8, P6, R22, UR5, RZ ;  /* 0x0000000516087c10 */ /* 0x000fc8000ffde0ff */
[----:B0-----:R-:W-:Y:S02]  /*645b0*/  IADD3.X R9, R23, UR4, RZ, P6, !PT ;  /* 0x0000000417097c10 */ /* 0x001fe4000b7fe4ff */
[----:B------:R-:W-:Y:S01]  /*645c0*/  ISETP.GT.AND P6, PT, R3, 0xc0, PT ;  /* 0x000000c00300780c */ /* 0x000fe20003fc4270 */
[----:B------:R-:W-:-:S03]  /*645d0*/  FMUL R122, R122, R2 ;  /* 0x000000027a7a7220 */ /* 0x000fc60000400000 */
        /* <DEDUP_REMOVED lines=881> */
[C---:B------:R-:W-:Y:S02]  /*67cf0*/  ISETP.GT.AND P6, PT, R0.reuse, 0x180, P3 ;  /* 0x000001800000780c */ /* 0x040fe40001fc4270 */
[----:B------:R-:W-:Y:S02]  /*67d00*/  F2FP.F16.F32.PACK_AB R109, RZ, R109 ;  /* 0x0000006dff6d723e */ /* 0x000fe400000000ff */
[C---:B------:R-:W-:Y:S02]  /*67d10*/  ISETP.GT.AND P5, PT, R0.reuse, 0x188, P5 ;  /* 0x000001880000780c */ /* 0x040fe40002fa4270 */
[----:B------:R-:W-:Y:S01]  /*67d20*/  ISETP.GT.AND P3, PT, R0, 0x188, P3 ;  /* 0x000001880000780c */ /* 0x000fe20001f64270 */
[-C--:B------:R-:W-:Y:S01]  /*67d30*/  FMUL R110, R110, R2.reuse ;  /* 0x000000026e6e7220 */ /* 0x080fe20000400000 */
[-C--:B------:R-:W-:Y:S01]  /*67d40*/  FMUL R111, R111, R2.reuse ;  /* 0x000000026f6f7220 */ /* 0x080fe20000400000 */
[----:B------:R-:W-:-:S04]  /*67d50*/  FMUL R112, R112, R2 ;  /* 0x0000000270707220 */ /* 0x000fc80000400000 */
[----:B------:R1:W-:Y:S01]  /*67d60*/  @P6 STG.E.U16 desc[UR46][R22.64+0x2d2], R109 ;  /* 0x0002d26d16006986 */ /* 0x0003e2000c10152e */
[C---:B------:R-:W-:Y:S02]  /*67d70*/  ISETP.GT.AND P6, PT, R0.reuse, 0x180, P0 ;  /* 0x000001800000780c */ /* 0x040fe400007c4270 */
[----:B------:R-:W-:Y:S02]  /*67d80*/  F2FP.F16.F32.PACK_AB R110, RZ, R110 ;  /* 0x0000006eff6e723e */ /* 0x000fe400000000ff */
[----:B------:R-:W-:Y:S02]  /*67d90*/  F2FP.F16.F32.PACK_AB R111, RZ, R111 ;  /* 0x0000006fff6f723e */ /* 0x000fe400000000ff */
[----:B------:R-:W-:Y:S02]  /*67da0*/  F2FP.F16.F32.PACK_AB R112, RZ, R112 ;  /* 0x00000070ff70723e */ /* 0x000fe400000000ff */
[C---:B------:R-:W-:Y:S01]  /*67db0*/  ISETP.GT.AND P0, PT, R0.reuse, 0x188, P0 ;  /* 0x000001880000780c */ /* 0x040fe20000704270 */
[----:B------:R1:W-:Y:S01]  /*67dc0*/  @P5 STG.E.U16 desc[UR46][R8.64+0x2d0], R110 ;  /* 0x0002d06e08005986 */ /* 0x0003e2000c10152e */
[----:B------:R-:W-:-:S03]  /*67dd0*/  ISETP.GT.AND P5, PT, R0, 0x180, P4 ;  /* 0x000001800000780c */ /* 0x000fc600027a4270 */
[----:B------:R1:W-:Y:S01]  /*67de0*/  @P3 STG.E.U16 desc[UR46][R8.64+0x2d2], R111 ;  /* 0x0002d26f08003986 */ /* 0x0003e2000c10152e */
[C---:B------:R-:W-:Y:S02]  /*67df0*/  ISETP.GT.AND P4, PT, R0.reuse, 0x188, P4 ;  /* 0x000001880000780c */ /* 0x040fe40002784270 */
[C---:B------:R-:W-:Y:S01]  /*67e00*/  ISETP.GT.AND P3, PT, R0.reuse, 0x180, P1 ;  /* 0x000001800000780c */ /* 0x040fe20000f64270 */
[-C--:B------:R-:W-:Y:S01]  /*67e10*/  FMUL R113, R113, R2.reuse ;  /* 0x0000000271717220 */ /* 0x080fe20000400000 */
[----:B------:R1:W-:Y:S01]  /*67e20*/  @P6 STG.E.U16 desc[UR46][R22.64+0x2e0], R112 ;  /* 0x0002e07016006986 */ /* 0x0003e2000c10152e */
[C---:B------:R-:W-:Y:S02]  /*67e30*/  ISETP.GT.AND P6, PT, R0.reuse, 0x180, P2 ;  /* 0x000001800000780c */ /* 0x040fe400017c4270 */
[C---:B------:R-:W-:Y:S02]  /*67e40*/  ISETP.GT.AND P2, PT, R0.reuse, 0x188, P2 ;  /* 0x000001880000780c */ /* 0x040fe40001744270 */
[----:B------:R-:W-:Y:S01]  /*67e50*/  ISETP.GT.AND P1, PT, R0, 0x188, P1 ;  /* 0x000001880000780c */ /* 0x000fe20000f24270 */
[-C--:B------:R-:W-:Y:S01]  /*67e60*/  FMUL R114, R114, R2.reuse ;  /* 0x0000000272727220 */ /* 0x080fe20000400000 */
[-C--:B------:R-:W-:Y:S01]  /*67e70*/  FMUL R115, R115, R2.reuse ;  /* 0x0000000273737220 */ /* 0x080fe20000400000 */
[-C--:B------:R-:W-:Y:S01]  /*67e80*/  FMUL R116, R116, R2.reuse ;  /* 0x0000000274747220 */ /* 0x080fe20000400000 */
[-C--:B------:R-:W-:Y:S01]  /*67e90*/  FMUL R117, R117, R2.reuse ;  /* 0x0000000275757220 */ /* 0x080fe20000400000 */
[-C--:B------:R-:W-:Y:S01]  /*67ea0*/  FMUL R118, R118, R2.reuse ;  /* 0x0000000276767220 */ /* 0x080fe20000400000 */
[----:B------:R-:W-:Y:S01]  /*67eb0*/  FMUL R119, R119, R2 ;  /* 0x0000000277777220 */ /* 0x000fe20000400000 */
[----:B------:R-:W-:-:S02]  /*67ec0*/  F2FP.F16.F32.PACK_AB R113, RZ, R113 ;  /* 0x00000071ff71723e */ /* 0x000fc400000000ff */
[----:B------:R-:W-:Y:S02]  /*67ed0*/  F2FP.F16.F32.PACK_AB R114, RZ, R114 ;  /* 0x00000072ff72723e */ /* 0x000fe400000000ff */
[----:B------:R-:W-:Y:S02]  /*67ee0*/  F2FP.F16.F32.PACK_AB R115, RZ, R115 ;  /* 0x00000073ff73723e */ /* 0x000fe400000000ff */
[----:B------:R-:W-:Y:S02]  /*67ef0*/  F2FP.F16.F32.PACK_AB R116, RZ, R116 ;  /* 0x00000074ff74723e */ /* 0x000fe400000000ff */
[----:B------:R-:W-:Y:S02]  /*67f00*/  F2FP.F16.F32.PACK_AB R117, RZ, R117 ;  /* 0x00000075ff75723e */ /* 0x000fe400000000ff */
[----:B------:R-:W-:Y:S02]  /*67f10*/  F2FP.F16.F32.PACK_AB R118, RZ, R118 ;  /* 0x00000076ff76723e */ /* 0x000fe400000000ff */
[----:B------:R-:W-:Y:S01]  /*67f20*/  F2FP.F16.F32.PACK_AB R119, RZ, R119 ;  /* 0x00000077ff77723e */ /* 0x000fe200000000ff */
[----:B------:R1:W-:Y:S04]  /*67f30*/  @P5 STG.E.U16 desc[UR46][R22.64+0x2e2], R113 ;  /* 0x0002e27116005986 */ /* 0x0003e8000c10152e */
[----:B------:R1:W-:Y:S04]  /*67f40*/  @P0 STG.E.U16 desc[UR46][R8.64+0x2e0], R114 ;  /* 0x0002e07208000986 */ /* 0x0003e8000c10152e */
[----:B------:R1:W-:Y:S04]  /*67f50*/  @P4 STG.E.U16 desc[UR46][R8.64+0x2e2], R115 ;  /* 0x0002e27308004986 */ /* 0x0003e8000c10152e */
[----:B------:R1:W-:Y:S04]  /*67f60*/  @P6 STG.E.U16 desc[UR46][R22.64+0x2f0], R116 ;  /* 0x0002f07416006986 */ /* 0x0003e8000c10152e */
[----:B------:R1:W-:Y:S04]  /*67f70*/  @P3 STG.E.U16 desc[UR46][R22.64+0x2f2], R117 ;  /* 0x0002f27516003986 */ /* 0x0003e8000c10152e */
[----:B------:R1:W-:Y:S04]  /*67f80*/  @P2 STG.E.U16 desc[UR46][R8.64+0x2f0], R118 ;  /* 0x0002f07608002986 */ /* 0x0003e8000c10152e */
[----:B------:R1:W-:Y:S02]  /*67f90*/  @P1 STG.E.U16 desc[UR46][R8.64+0x2f2], R119 ;  /* 0x0002f27708001986 */ /* 0x0003e4000c10152e */
.L_x_1556:
[----:B------:R-:W-:Y:S05]  /*67fa0*/  BSYNC B0 ;  /* 0x0000000000007941 */ /* 0x000fea0003800000 */
.L_x_28:
[----:B-1----:R-:W2:Y:S04]  /*67fb0*/  LDL.LU R5, [R1+0x908] ;  /* 0x0009080001057983 */ /* 0x002ea80000300800 */
[----:B0-----:R-:W2:Y:S01]  /*67fc0*/  LDL.LU R4, [R1+0x90c] ;  /* 0x00090c0001047983 */ /* 0x001ea20000300800 */
[----:B------:R-:W-:Y:S01]  /*67fd0*/  ULDC UR4, c[0x0][0xc] ;  /* 0x0000030000047ab9 */ /* 0x000fe20000000800 */
[----:B------:R-:W-:Y:S01]  /*67fe0*/  ULDC UR5, c[0x0][0x10] ;  /* 0x0000040000057ab9 */ /* 0x000fe20000000800 */
[----:B------:R-:W2:Y:S01]  /*67ff0*/  LDC R3, c[0x0][0x14] ;  /* 0x00000500ff037b82 */ /* 0x000ea20000000800 */
[----:B------:R-:W-:Y:S01]  /*68000*/  UIMAD.WIDE.U32 UR4, UR4, UR5, URZ ;  /* 0x00000005040472a5 */ /* 0x000fe2000f8e003f */
[----:B------:R-:W-:Y:S01]  /*68010*/  PRMT R0, RZ, 0x7610, R0 ;  /* 0x00007610ff007816 */ /* 0x000fe20000000000 */
[----:B------:R-:W-:Y:S01]  /*68020*/  UMOV UR41, 0xffffffff ;  /* 0xffffffff00297882 */ /* 0x000fe20000000000 */
[----:B------:R-:W-:-:S03]  /*68030*/  UMOV UR42, 0xffffffff ;  /* 0xffffffff002a7882 */ /* 0x000fc60000000000 */
[----:B--2---:R-:W-:-:S04]  /*68040*/  IMAD.WIDE.U32 R4, R3, UR4, R4 ;  /* 0x0000000403047c25 */ /* 0x004fc8000f8e0004 */
[----:B------:R-:W-:Y:S01]  /*68050*/  IMAD R3, R3, UR5, RZ ;  /* 0x0000000503037c24 */ /* 0x000fe2000f8e02ff */
[----:B------:R-:W-:Y:S01]  /*68060*/  ULDC.64 UR4, c[0x0][0x650] ;  /* 0x0001940000047ab9 */ /* 0x000fe20000000a00 */
[----:B------:R-:W-:Y:S01]  /*68070*/  IMAD.MOV.U32 R7, RZ, RZ, R4 ;  /* 0x000000ffff077224 */ /* 0x000fe200078e0004 */
[----:B------:R-:W-:Y:S01]  /*68080*/  ISETP.GE.U32.AND P0, PT, R4, UR4, PT ;  /* 0x0000000404007c0c */ /* 0x000fe2000bf06070 */
[----:B------:R-:W-:-:S05]  /*68090*/  IMAD.IADD R6, R5, 0x1, R3 ;  /* 0x0000000105067824 */ /* 0x000fca00078e0203 */
[----:B------:R0:W-:Y:S01]  /*680a0*/  STL [R1+0x908], R6 ;  /* 0x0009080601007387 */ /* 0x0001e20000100800 */
[----:B------:R-:W-:-:S03]  /*680b0*/  ISETP.GE.U32.AND.EX P0, PT, R6, UR5, PT, P0 ;  /* 0x0000000506007c0c */ /* 0x000fc6000bf06100 */
[----:B------:R0:W-:Y:S10]  /*680c0*/  STL [R1+0x90c], R7 ;  /* 0x00090c0701007387 */ /* 0x0001f40000100800 */
[----:B0-----:R-:W-:Y:S05]  /*680d0*/  @P0 BRA `(.L_x_1557) ;  /* 0x0000000400880947 */ /* 0x001fea0003800000 */
[----:B------:R-:W0:Y:S01]  /*680e0*/  S2UR UR6, SR_CTAID.X ;  /* 0x00000000000679c3 */ /* 0x000e220000002500 */
[----:B------:R-:W-:Y:S01]  /*680f0*/  ULDC.64 UR12, c[0x0][0x628] ;  /* 0x00018a00000c7ab9 */ /* 0x000fe20000000a00 */
[----:B------:R-:W-:Y:S01]  /*68100*/  ULDC UR4, c[0x0][0x150] ;  /* 0x0000540000047ab9 */ /* 0x000fe20000000800 */
[----:B------:R-:W-:Y:S01]  /*68110*/  ISETP.NE.U32.AND P0, PT, RZ, UR12, PT ;  /* 0x0000000cff007c0c */ /* 0x000fe2000bf05070 */
[----:B------:R-:W-:Y:S01]  /*68120*/  ULDC UR15, c[0x0][0x630] ;  /* 0x00018c00000f7ab9 */ /* 0x000fe20000000800 */
[C---:B------:R-:W-:Y:S01]  /*68130*/  R2UR UR16, R7.reuse ;  /* 0x00000000071072ca */ /* 0x040fe200000e0000 */
[----:B------:R-:W-:Y:S01]  /*68140*/  ULDC UR19, c[0x0][0x154] ;  /* 0x0000550000137ab9 */ /* 0x000fe20000000800 */
[----:B------:R-:W-:Y:S01]  /*68150*/  ISETP.NE.AND.EX P0, PT, RZ, UR13, PT, P0 ;  /* 0x0000000dff007c0c */ /* 0x000fe2000bf05300 */
[----:B------:R-:W1:Y:S01]  /*68160*/  S2UR UR18, SR_CTAID.Y ;  /* 0x00000000001279c3 */ /* 0x000e620000002600 */
[----:B------:R-:W-:Y:S02]  /*68170*/  R2UR UR17, R6 ;  /* 0x00000000061172ca */ /* 0x000fe400000e0000 */
[----:B------:R-:W-:-:S02]  /*68180*/  R2UR UR10, R7 ;  /* 0x00000000070a72ca */ /* 0x000fc400000e0000 */
[----:B------:R-:W-:Y:S02]  /*68190*/  R2UR UR11, R6 ;  /* 0x00000000060b72ca */ /* 0x000fe400000e0000 */
[----:B0-----:R-:W-:-:S05]  /*681a0*/  I2FP.F32.U32 R0, UR6 ;  /* 0x0000000600007c45 */ /* 0x001fca0008201000 */
[----:B------:R-:W-:-:S04]  /*681b0*/  FMUL R0, R0, UR4 ;  /* 0x0000000400007c20 */ /* 0x000fc80008400000 */
[----:B------:R0:W2:Y:S01]  /*681c0*/  F2I.U32.TRUNC.NTZ R3, R0 ;  /* 0x0000000000037305 */ /* 0x0000a2000020f000 */
[----:B-1----:R-:W-:Y:S05]  /*681d0*/  @!P0 BRA `(.L_x_1558) ;  /* 0x0000000000308947 */ /* 0x002fea0003800000 */
        /* <DEDUP_REMOVED lines=12> */
.L_x_1558:
[----:B------:R-:W-:Y:S01]  /*682a0*/  USHF.R.U64 UR42, UR10, UR15, UR11 ;  /* 0x0000000f0a2a7299 */ /* 0x000fe2000800120b */
[----:B0-----:R-:W-:Y:S01]  /*682b0*/  I2FP.F32.U32 R0, UR18 ;  /* 0x0000001200007c45 */ /* 0x001fe20008201000 */
[----:B------:R-:W-:Y:S02]  /*682c0*/  USHF.R.U32.HI UR4, URZ, UR15, UR11 ;  /* 0x0000000f3f047299 */ /* 0x000fe4000801160b */
        /* <DEDUP_REMOVED lines=8> */
[----:B------:R-:W-:Y:S01]  /*68350*/  UIMAD.WIDE.U32 UR8, UR10, UR12, UR8 ;  /* 0x0000000c0a0872a5 */ /* 0x000fe2000f8e0008 */
[----:B--2---:R-:W-:Y:S01]  /*68360*/  R2UR UR12, R3 ;  /* 0x00000000030c72ca */ /* 0x004fe200000e0000 */
[----:B------:R-:W-:Y:S01]  /*68370*/  UIMAD UR10, UR10, UR13, UR4 ;  /* 0x0000000d0a0a72a4 */ /* 0x000fe2000f8e0204 */
[----:B------:R-:W-:Y:S01]  /*68380*/  ULDC UR11, c[0x0][0x618] ;  /* 0x00018600000b7ab9 */ /* 0x000fe20000000800 */
[----:B------:R-:W-:Y:S02]  /*68390*/  ULDC UR21, c[0x0][0x658] ;  /* 0x0001960000157ab9 */ /* 0x000fe40000000800 */
[----:B------:R-:W-:Y:S01]  /*683a0*/  UIADD3 UR9, UR9, UR10, URZ ;  /* 0x0000000a09097290 */ /* 0x000fe2000fffe03f */
[----:B------:R-:W-:Y:S01]  /*683b0*/  UMOV UR15, 0xffffffff ;  /* 0xffffffff000f7882 */ /* 0x000fe20000000000 */
[----:B------:R-:W-:Y:S01]  /*683c0*/  ULDC.64 UR4, c[0x0][0x640] ;  /* 0x0001900000047ab9 */ /* 0x000fe20000000a00 */
[----:B------:R-:W-:Y:S01]  /*683d0*/  USHF.L.U32 UR15, UR15, UR21, URZ ;  /* 0x000000150f0f7299 */ /* 0x000fe2000800063f */
[----:B------:R-:W-:Y:S01]  /*683e0*/  ISETP.NE.U32.AND P0, PT, RZ, UR4, PT ;  /* 0x00000004ff007c0c */ /* 0x000fe2000bf05070 */
[----:B------:R-:W-:-:S02]  /*683f0*/  USHF.R.U64 UR16, UR8, UR11, UR9 ;  /* 0x0000000b08107299 */ /* 0x000fc40008001209 */
[----:B------:R-:W-:Y:S01]  /*68400*/  USHF.R.U32.HI UR8, URZ, UR11, UR9 ;  /* 0x0000000b3f087299 */ /* 0x000fe20008011609 */
[----:B0-----:R-:W-:Y:S01]  /*68410*/  R2UR UR14, R0 ;  /* 0x00000000000e72ca */ /* 0x001fe200000e0000 */
[----:B------:R-:W-:Y:S01]  /*68420*/  ULDC UR17, c[0x0][0x608] ;  /* 0x0001820000117ab9 */ /* 0x000fe20000000800 */
[----:B------:R-:W-:Y:S01]  /*68430*/  ULOP3.LUT UR40, URZ, UR15, URZ, 0x33, !UPT ;  /* 0x0000000f3f287292 */ /* 0x000fe2000f8e333f */
[----:B------:R-:W-:Y:S01]  /*68440*/  ISETP.NE.AND.EX P0, PT, RZ, UR5, PT, P0 ;  /* 0x00000005ff007c0c */ /* 0x000fe2000bf05300 */
[----:B------:R-:W-:Y:S02]  /*68450*/  USHF.R.U64 UR15, UR16, UR17, UR8 ;  /* 0x00000011100f7299 */ /* 0x000fe40008001208 */
[----:B------:R-:W-:Y:S02]  /*68460*/  USHF.R.U32.HI UR8, URZ, UR17, UR8 ;  /* 0x000000113f087299 */ /* 0x000fe40008011608 */
[----:B------:R-:W-:Y:S02]  /*68470*/  UIADD3 UR12, -UR12, URZ, URZ ;  /* 0x0000003f0c0c7290 */ /* 0x000fe4000fffe13f */
[----:B------:R-:W-:Y:S01]  /*68480*/  USHF.R.U64 UR17, UR15, UR21, UR8 ;  /* 0x000000150f117299 */ /* 0x000fe20008001208 */
[----:B------:R-:W-:Y:S01]  /*68490*/  UMOV UR19, 0x1 ;  /* 0x0000000100137882 */ /* 0x000fe20000000000 */
[----:B------:R-:W-:Y:S01]  /*684a0*/  ULDC UR13, c[0x0][0x144] ;  /* 0x00005100000d7ab9 */ /* 0x000fe20000000800 */
[----:B------:R-:W-:Y:S01]  /*684b0*/  ULDC UR7, c[0x0][0x600] ;  /* 0x0001800000077ab9 */ /* 0x000fe20000000800 */
[----:B------:R-:W-:-:S02]  /*684c0*/  USHF.L.U32 UR24, UR19, UR21, URZ ;  /* 0x0000001513187299 */ /* 0x000fc4000800063f */
[----:B------:R-:W-:Y:S02]  /*684d0*/  USHF.R.U32.HI UR8, URZ, UR21, UR8 ;  /* 0x000000153f087299 */ /* 0x000fe40008011608 */
[----:B------:R-:W-:Y:S02]  /*684e0*/  UIMAD UR21, UR13, UR12, UR6 ;  /* 0x0000000c0d1572a4 */ /* 0x000fe4000f8e0206 */
[----:B------:R-:W-:Y:S02]  /*684f0*/  UIADD3 UR20, UR7, -0x1, URZ ;  /* 0xffffffff07147890 */ /* 0x000fe4000fffe03f */
[----:B------:R-:W-:Y:S01]  /*68500*/  UIADD3 UR19, -UR14, URZ, URZ ;  /* 0x0000003f0e137290 */ /* 0x000fe2000fffe13f */
        /* <DEDUP_REMOVED lines=17> */
.L_x_1559:
[----:B------:R-:W-:Y:S01]  /*68620*/  UISETP.NE.AND UP0, UPT, UR39, URZ, UPT ;  /* 0x0000003f2700728c */ /* 0x000fe2000bf05270 */
[----:B------:R-:W-:Y:S01]  /*68630*/  MOV R0, 0x1 ;  /* 0x0000000100007802 */ /* 0x000fe20000000f00 */
[----:B------:R-:W-:Y:S02]  /*68640*/  USHF.R.U64 UR4, UR6, UR22, UR8 ;  /* 0x0000001606047299 */ /* 0x000fe40008001208 */
[----:B------:R-:W-:Y:S02]  /*68650*/  ULOP3.LUT UR40, UR15, UR40, URZ, 0xc0, !UPT ;  /* 0x000000280f287292 */ /* 0x000fe4000f8ec03f */
[----:B------:R-:W-:Y:S02]  /*68660*/  UIADD3 UR5, -UR4, URZ, URZ ;  /* 0x0000003f04057290 */ /* 0x000fe4000fffe13f */
[----:B------:R-:W-:Y:S02]  /*68670*/  UIMAD UR40, UR24, UR4, UR40 ;  /* 0x00000004182872a4 */ /* 0x000fe4000f8e0228 */
[----:B------:R-:W-:-:S02]  /*68680*/  ULOP3.LUT UR16, UR16, UR20, URZ, 0xc0, !UPT ;  /* 0x0000001410107292 */ /* 0x000fc4000f8ec03f */
[----:B------:R-:W-:Y:S02]  /*68690*/  @UP0 UIMAD UR21, UR25, UR19, UR18 ;  /* 0x00000013191502a4 */ /* 0x000fe4000f8e0212 */
[----:B------:R-:W-:-:S03]  /*686a0*/  UIMAD UR4, UR5, UR23, UR17 ;  /* 0x00000017050472a4 */ /* 0x000fc6000f8e0211 */
[----:B------:R-:W-:Y:S01]  /*686b0*/  ULDC UR5, c[0x0][0x610] ;  /* 0x0001840000057ab9 */ /* 0x000fe20000000800 */
[----:B------:R-:W-:Y:S02]  /*686c0*/  UIMAD UR4, UR4, UR7, UR16 ;  /* 0x00000007040472a4 */ /* 0x000fe4000f8e0210 */
[----:B------:R-:W-:-:S04]  /*686d0*/  UIMAD UR40, UR40, UR5, UR21 ;  /* 0x00000005282872a4 */ /* 0x000fc8000f8e0215 */
[----:B------:R-:W-:Y:S02]  /*686e0*/  USEL UR41, UR4, UR40, !UP0 ;  /* 0x0000002804297287 */ /* 0x000fe4000c000000 */
[----:B------:R-:W-:-:S12]  /*686f0*/  USEL UR40, UR40, UR4, !UP0 ;  /* 0x0000000428287287 */ /* 0x000fd8000c000000 */
.L_x_1557:
[----:B------:R-:W-:-:S13]  /*68700*/  LOP3.LUT P0, RZ, R0, 0xff, RZ, 0xc0, !PT ;  /* 0x000000ff00ff7812 */ /* 0x000fda000780c0ff */
[----:B------:R-:W-:Y:S05]  /*68710*/  @P0 BRA `(.L_x_1560) ;  /* 0xfffff988006c0947 */ /* 0x000fea000383ffff */
[----:B------:R-:W-:Y:S05]  /*68720*/  EXIT ;  /* 0x000000000000794d */ /* 0x000fea0003800000 */
.L_x_3:
[----:B------:R-:W2:Y:S01]  /*68730*/  LDL R4, [R1+0x90c] ;  /* 0x00090c0001047983 */ /* 0x000ea20000100800 */
[----:B------:R-:W-:-:S03]  /*68740*/  ULDC.64 UR8, c[0x0][0x650] ;  /* 0x0001940000087ab9 */ /* 0x000fc60000000a00 */
[----:B------:R-:W3:Y:S01]  /*68750*/  LDL R3, [R1+0x908] ;  /* 0x0009080001037983 */ /* 0x000ee20000100800 */
[----:B------:R-:W-:Y:S01]  /*68760*/  PRMT R0, RZ, 0x7610, R0 ;  /* 0x00007610ff007816 */ /* 0x000fe20000000000 */
[----:B------:R-:W-:Y:S01]  /*68770*/  IMAD.MOV.U32 R5, RZ, RZ, -0x1 ;  /* 0xffffffffff057424 */ /* 0x000fe200078e00ff */
[----:B------:R-:W-:Y:S01]  /*68780*/  MOV R10, 0xffffffff ;  /* 0xffffffff000a7802 */ /* 0x000fe20000000f00 */
[----:B------:R-:W-:Y:S01]  /*68790*/  IMAD.MOV.U32 R2, RZ, RZ, -0x1 ;  /* 0xffffffffff027424 */ /* 0x000fe200078e00ff */
[----:B--2---:R-:W-:-:S04]  /*687a0*/  ISETP.GE.U32.AND P0, PT, R4, UR8, PT ;  /* 0x0000000804007c0c */ /* 0x004fc8000bf06070 */
[----:B---3--:R-:W-:-:S13]  /*687b0*/  ISETP.GE.U32.AND.EX P0, PT, R3, UR9, PT, P0 ;  /* 0x0000000903007c0c */ /* 0x008fda000bf06100 */
[----:B------:R-:W-:Y:S05]  /*687c0*/  @P0 BRA `(.L_x_1561) ;  /* 0x00000004008c0947 */ /* 0x000fea0003800000 */
[----:B------:R-:W-:Y:S01]  /*687d0*/  I2FP.F32.U32 R0, UR4 ;  /* 0x0000000400007c45 */ /* 0x000fe20008201000 */
[----:B0-----:R-:W-:Y:S01]  /*687e0*/  ULDC.64 UR16, c[0x0][0x628] ;  /* 0x00018a0000107ab9 */ /* 0x001fe20000000a00 */
        /* <DEDUP_REMOVED lines=24> */
.L_x_1562:
        /* <DEDUP_REMOVED lines=24> */
[----:B------:R-:W-:Y:S01]  /*68af0*/  UMOV UR19, 0x1 ;  /* 0x0000000100137882 */ /* 0x000fe20000000000 */
[----:B------:R-:W-:Y:S01]  /*68b00*/  ULDC UR20, c[0x0][0x608] ;  /* 0x0001820000147ab9 */ /* 0x000fe20000000800 */
[----:B------:R-:W-:Y:S01]  /*68b10*/  USHF.L.U32 UR26, UR19, UR23, URZ ;  /* 0x00000017131a7299 */ /* 0x000fe2000800063f */
[----:B------:R-:W-:Y:S01]  /*68b20*/  ISETP.NE.AND.EX P0, PT, RZ, UR9, PT, P0 ;  /* 0x00000009ff007c0c */ /* 0x000fe2000bf05300 */
[----:B------:R-:W-:Y:S02]  /*68b30*/  USHF.R.U64 UR19, UR18, UR20, UR11 ;  /* 0x0000001412137299 */ /* 0x000fe4000800120b */
[----:B------:R-:W-:Y:S02]  /*68b40*/  USHF.R.U32.HI UR11, URZ, UR20, UR11 ;  /* 0x000000143f0b7299 */ /* 0x000fe4000801160b */
[----:B------:R-:W-:-:S02]  /*68b50*/  UIADD3 UR15, -UR15, URZ, URZ ;  /* 0x0000003f0f0f7290 */ /* 0x000fc4000fffe13f */
[----:B------:R-:W-:Y:S01]  /*68b60*/  USHF.R.U64 UR20, UR19, UR23, UR11 ;  /* 0x0000001713147299 */ /* 0x000fe2000800120b */
[----:B------:R-:W-:Y:S01]  /*68b70*/  ULDC UR16, c[0x0][0x144] ;  /* 0x0000510000107ab9 */ /* 0x000fe20000000800 */
[----:B------:R-:W-:Y:S01]  /*68b80*/  ULDC UR6, c[0x0][0x600] ;  /* 0x0001800000067ab9 */ /* 0x000fe20000000800 */
[----:B------:R-:W-:Y:S02]  /*68b90*/  USHF.R.U32.HI UR11, URZ, UR23, UR11 ;  /* 0x000000173f0b7299 */ /* 0x000fe4000801160b */
[----:B------:R-:W-:Y:S02]  /*68ba0*/  UIMAD UR23, UR16, UR15, UR4 ;  /* 0x0000000f101772a4 */ /* 0x000fe4000f8e0204 */
[----:B------:R-:W-:Y:S02]  /*68bb0*/  UIADD3 UR22, UR6, -0x1, URZ ;  /* 0xffffffff06167890 */ /* 0x000fe4000fffe03f */
[----:B------:R-:W-:Y:S02]  /*68bc0*/  ULOP3.LUT UR27, URZ, UR13, URZ, 0x33, !UPT ;  /* 0x0000000d3f1b7292 */ /* 0x000fe4000f8e333f */
        /* <DEDUP_REMOVED lines=18> */
.L_x_1563:
[----:B------:R-:W-:Y:S01]  /*68cf0*/  UISETP.NE.AND UP0, UPT, UR39, URZ, UPT ;  /* 0x0000003f2700728c */ /* 0x000fe2000bf05270 */
[----:B------:R-:W-:Y:S01]  /*68d00*/  IMAD.MOV.U32 R0, RZ, RZ, 0x1 ;  /* 0x00000001ff007424 */ /* 0x000fe200078e00ff */
[----:B------:R-:W-:Y:S01]  /*68d10*/  USHF.R.U64 UR8, UR4, UR24, UR11 ;  /* 0x0000001804087299 */ /* 0x000fe2000800120b */
[----:B------:R-:W-:Y:S01]  /*68d20*/  IMAD.U32 R10, RZ, RZ, UR5 ;  /* 0x00000005ff0a7e24 */ /* 0x000fe2000f8e00ff */
[----:B------:R-:W-:Y:S02]  /*68d30*/  ULOP3.LUT UR4, UR19, UR27, URZ, 0xc0, !UPT ;  /* 0x0000001b13047292 */ /* 0x000fe4000f8ec03f */
[----:B------:R-:W-:Y:S02]  /*68d40*/  ULOP3.LUT UR18, UR18, UR22, URZ, 0xc0, !UPT ;  /* 0x0000001612127292 */ /* 0x000fe4000f8ec03f */
[----:B------:R-:W-:-:S03]  /*68d50*/  UIMAD UR4, UR26, UR8, UR4 ;  /* 0x000000081a0472a4 */ /* 0x000fc6000f8e0204 */
[----:B------:R-:W-:Y:S02]  /*68d60*/  @UP0 UIMAD UR23, UR28, UR21, UR7 ;  /* 0x000000151c1702a4 */ /* 0x000fe4000f8e0207 */
[----:B------:R-:W-:-:S03]  /*68d70*/  UIADD3 UR7, -UR8, URZ, URZ ;  /* 0x0000003f08077290 */ /* 0x000fc6000fffe13f */
[----:B------:R-:W-:Y:S01]  /*68d80*/  ULDC UR8, c[0x0][0x610] ;  /* 0x0001840000087ab9 */ /* 0x000fe20000000800 */
[----:B------:R-:W-:Y:S02]  /*68d90*/  UIMAD UR7, UR7, UR25, UR20 ;  /* 0x00000019070772a4 */ /* 0x000fe4000f8e0214 */
[----:B------:R-:W-:Y:S02]  /*68da0*/  UIMAD UR4, UR4, UR8, UR23 ;  /* 0x00000008040472a4 */ /* 0x000fe4000f8e0217 */
[----:B------:R-:W-:-:S04]  /*68db0*/  UIMAD UR7, UR7, UR6, UR18 ;  /* 0x00000006070772a4 */ /* 0x000fc8000f8e0212 */
[----:B------:R-:W-:Y:S02]  /*68dc0*/  USEL UR6, UR7, UR4, !UP0 ;  /* 0x0000000407067287 */ /* 0x000fe4000c000000 */
[----:B------:R-:W-:-:S04]  /*68dd0*/  USEL UR4, UR4, UR7, !UP0 ;  /* 0x0000000704047287 */ /* 0x000fc8000c000000 */
[----:B------:R-:W-:Y:S02]  /*68de0*/  MOV R2, UR6 ;  /* 0x0000000600027c02 */ /* 0x000fe40008000f00 */
[----:B------:R-:W-:-:S07]  /*68df0*/  IMAD.U32 R5, RZ, RZ, UR4 ;  /* 0x00000004ff057e24 */ /* 0x000fce000f8e00ff */
.L_x_1561:
[----:B------:R-:W-:-:S08]  /*68e00*/  NOP ;  /* 0x0000000000007918 */ /* 0x000fd00000000000 */
[----:B0-----:R-:W0:-:S00]  /*68e10*/  USETMAXREG.DEALLOC.CTAPOOL 0x18 ;  /* 0x00000018000079c8 */ /* 0x001e0000080e0500 */
[----:B------:R-:W-:-:S13]  /*68e20*/  ISETP.NE.AND P0, PT, RZ, UR10, PT ;  /* 0x0000000aff007c0c */ /* 0x000fda000bf05270 */
[----:B------:R-:W-:Y:S05]  /*68e30*/  @P0 EXIT ;  /* 0x000000000000094d */ /* 0x000fea0003800000 */
[----:B0-----:R-:W-:Y:S01]  /*68e40*/  LOP3.LUT P0, RZ, R0, 0xff, RZ, 0xc0, !PT ;  /* 0x000000ff00ff7812 */ /* 0x001fe2000780c0ff */
[----:B------:R-:W-:Y:S01]  /*68e50*/  IMAD.MOV.U32 R0, RZ, RZ, 0x1 ;  /* 0x00000001ff007424 */ /* 0x000fe200078e00ff */
[----:B------:R-:W-:-:S11]  /*68e60*/  MOV R6, RZ ;  /* 0x000000ff00067202 */ /* 0x000fd60000000f00 */
[----:B------:R-:W-:Y:S05]  /*68e70*/  @!P0 BRA `(.L_x_1564) ;  /* 0x0000000c00688947 */ /* 0x000fea0003800000 */
[----:B------:R-:W0:Y:S01]  /*68e80*/  S2R R3, SR_TID.X ;  /* 0x0000000000037919 */ /* 0x000e220000002100 */
[----:B------:R-:W1:Y:S01]  /*68e90*/  LDC R0, c[0x0][0x28c] ;  /* 0x0000a300ff007b82 */ /* 0x000e620000000800 */
[----:B------:R-:W-:Y:S01]  /*68ea0*/  ULDC UR5, c[0x0][0x658] ;  /* 0x0001960000057ab9 */ /* 0x000fe20000000800 */
[----:B------:R-:W-:Y:S01]  /*68eb0*/  UMOV UR7, 0xffffffff ;  /* 0xffffffff00077882 */ /* 0x000fe20000000000 */
[----:B------:R-:W-:Y:S01]  /*68ec0*/  ULDC UR6, c[0x0][0xc] ;  /* 0x0000030000067ab9 */ /* 0x000fe20000000800 */
[----:B------:R-:W-:Y:S01]  /*68ed0*/  USHF.L.U32 UR9, UR7, UR5, URZ ;  /* 0x0000000507097299 */ /* 0x000fe2000800063f */
[----:B------:R-:W-:Y:S01]  /*68ee0*/  BSSY B0, `(.L_x_1564) ;  /* 0x00000d3000007945 */ /* 0x000fe20003800000 */
[----:B------:R-:W-:Y:S01]  /*68ef0*/  UMOV UR8, 0x1 ;  /* 0x0000000100087882 */ /* 0x000fe20000000000 */
[----:B------:R-:W-:Y:S01]  /*68f00*/  ULDC UR7, c[0x0][0x10] ;  /* 0x0000040000077ab9 */ /* 0x000fe20000000800 */
[----:B------:R-:W-:Y:S01]  /*68f10*/  USHF.L.U32 UR5, UR8, UR5, URZ ;  /* 0x0000000508057299 */ /* 0x000fe2000800063f */
[----:B------:R-:W-:Y:S01]  /*68f20*/  IMAD.MOV.U32 R8, RZ, RZ, 0x1 ;  /* 0x00000001ff087424 */ /* 0x000fe200078e00ff */
[----:B------:R-:W-:Y:S01]  /*68f30*/  UIMAD.WIDE.U32 UR6, UR6, UR7, URZ ;  /* 0x00000007060672a5 */ /* 0x000fe2000f8e003f */
[----:B------:R-:W-:Y:S01]  /*68f40*/  IMAD.MOV.U32 R6, RZ, RZ, RZ ;  /* 0x000000ffff067224 */ /* 0x000fe200078e00ff */
[----:B------:R-:W-:Y:S01]  /*68f50*/  ULDC UR8, c[0x0][0x14] ;  /* 0x0000050000087ab9 */ /* 0x000fe20000000800 */
[----:B------:R-:W-:Y:S01]  /*68f60*/  ULDC UR4, c[0x0][0x600] ;  /* 0x0001800000047ab9 */ /* 0x000fe20000000800 */
[----:B------:R-:W-:-:S02]  /*68f70*/  UIMAD.WIDE.U32 UR20, UR6, UR8, URZ ;  /* 0x00000008061472a5 */ /* 0x000fc4000f8e003f */
[----:B------:R-:W-:Y:S02]  /*68f80*/  UIMAD UR7, UR7, UR8, URZ ;  /* 0x00000008070772a4 */ /* 0x000fe4000f8e023f */
[----:B------:R-:W-:Y:S02]  /*68f90*/  ULOP3.LUT UR24, UR38, 0x2, URZ, 0xfc, !UPT ;  /* 0x0000000226187892 */ /* 0x000fe4000f8efc3f */
[----:B------:R-:W-:Y:S02]  /*68fa0*/  UIADD3 UR4, UR4, -0x1, URZ ;  /* 0xffffffff04047890 */ /* 0x000fe4000fffe03f */
[----:B------:R-:W-:Y:S01]  /*68fb0*/  ULOP3.LUT UR6, URZ, UR9, URZ, 0x33, !UPT ;  /* 0x000000093f067292 */ /* 0x000fe2000f8e333f */
[----:B-1----:R-:W-:Y:S01]  /*68fc0*/  VIADD R0, R0, 0x3f ;  /* 0x0000003f00007836 */ /* 0x002fe20000000000 */
[----:B------:R-:W-:Y:S01]  /*68fd0*/  UIADD3 UR7, UR21, UR7, URZ ;  /* 0x0000000715077290 */ /* 0x000fe2000fffe03f */
[----:B------:R-:W-:Y:S01]  /*68fe0*/  ULDC.64 UR22, c[0x0][0x198] ;  /* 0x0000660000167ab9 */ /* 0x000fe20000000a00 */
[----:B0-----:R-:W-:-:S02]  /*68ff0*/  LOP3.LUT P3, RZ, R3, 0x7f, RZ, 0xc0, !PT ;  /* 0x0000007f03ff7812 */ /* 0x001fc4000786c0ff */
[----:B------:R-:W-:Y:S02]  /*69000*/  LOP3.LUT P0, RZ, R3, 0x1f, RZ, 0xc0, !PT ;  /* 0x0000001f03ff7812 */ /* 0x000fe4000780c0ff */
[----:B------:R-:W-:Y:S02]  /*69010*/  SHF.R.S32.HI R3, RZ, 0x1f, R0 ;  /* 0x0000001fff037819 */ /* 0x000fe40000011400 */
[----:B------:R-:W-:Y:S02]  /*69020*/  PLOP3.LUT P0, PT, P0, P3, PT, 0x8a, 0x0 ;  /* 0x000000000000781c */ /* 0x000fe40000707172 */
[----:B------:R-:W-:Y:S02]  /*69030*/  LEA.HI R3, R3, R0, RZ, 0x6 ;  /* 0x0000000003037211 */ /* 0x000fe400078f30ff */
[----:B------:R-:W-:Y:S02]  /*69040*/  MOV R0, 0x1 ;  /* 0x0000000100007802 */ /* 0x000fe40000000f00 */
[----:B------:R-:W-:-:S05]  /*69050*/  SHF.R.S32.HI R7, RZ, 0x6, R3 ;  /* 0x00000006ff077819 */ /* 0x000fca0000011403 */
[----:B------:R-:W-:-:S07]  /*69060*/  VIADD R11, R7, 0x1 ;  /* 0x00000001070b7836 */ /* 0x000fce0000000000 */
.L_x_1576:
[----:B------:R-:W-:-:S03]  /*69070*/  UMOV UR8, 0xffffffff ;  /* 0xffffffff00087882 */ /* 0x000fc60000000000 */
[----:B------:R-:W-:Y:S05]  /*69080*/  BRA.DIV UR8, `(.L_x_1565) ;  /* 0x0000000e088c7947 */ /* 0x000fea000b800000 */
[----:B------:R-:W-:-:S13]  /*69090*/  ELECT P6, URZ, PT ;  /* 0x00000000003f782f */ /* 0x000fda00038c0000 */
.L_x_1585:
[----:B------:R-:W0:Y:S01]  /*690a0*/  LDC R3, c[0x0][0x28c] ;  /* 0x0000a300ff037b82 */ /* 0x000e220000000800 */
[----:B------:R-:W-:Y:S01]  /*690b0*/  BSSY B1, `(.L_x_1566) ;  /* 0x0000038000017945 */ /* 0x000fe20003800000 */
[----:B0-----:R-:W-:-:S13]  /*690c0*/  ISETP.LT.OR P6, PT, R3, 0x1, !P6 ;  /* 0x000000010300780c */ /* 0x001fda00077c1670 */
[----:B------:R-:W-:Y:S05]  /*690d0*/  @P6 BRA `(.L_x_1567) ;  /* 0x0000000000d46947 */ /* 0x000fea0003800000 */
[----:B------:R-:W-:Y:S01]  /*690e0*/  IMAD R2, R2, 0x180, RZ ;  /* 0x0000018002027824 */ /* 0x000fe200078e02ff */
[----:B------:R-:W-:Y:S01]  /*690f0*/  SHF.L.U32 R5, R5, 0x9, RZ ;  /* 0x0000000905057819 */ /* 0x000fe200000006ff */
[----:B------:R-:W-:Y:S01]  /*69100*/  IMAD.MOV.U32 R14, RZ, RZ, RZ ;  /* 0x000000ffff0e7224 */ /* 0x000fe200078e00ff */
[----:B------:R-:W-:Y:S01]  /*69110*/  MOV R3, R0 ;  /* 0x0000000000037202 */ /* 0x000fe20000000f00 */
[----:B------:R-:W-:Y:S02]  /*69120*/  IMAD.MOV.U32 R4, RZ, RZ, R11 ;  /* 0x000000ffff047224 */ /* 0x000fe400078e000b */
[----:B------:R-:W-:-:S07]  /*69130*/  IMAD.MOV.U32 R9, RZ, RZ, R6 ;  /* 0x000000ffff097224 */ /* 0x000fce00078e0006 */
.L_x_1571:
[----:B------:R-:W0:Y:S01]  /*69140*/  S2R R13, SR_CgaCtaId ;  /* 0x00000000000d7919 */ /* 0x000e220000008800 */
[----:B------:R-:W-:-:S04]  /*69150*/  MOV R12, 0x400 ;  /* 0x00000400000c7802 */ /* 0x000fc80000000f00 */
[----:B0-----:R-:W-:Y:S02]  /*69160*/  LEA R16, R13, R12, 0x18 ;  /* 0x0000000c0d107211 */ /* 0x001fe400078ec0ff */
[----:B------:R-:W-:Y:S01]  /*69170*/  SHF.L.U32 R12, R3, 0x1f, RZ ;  /* 0x0000001f030c7819 */ /* 0x000fe200000006ff */
[----:B------:R-:W0:Y:S02]  /*69180*/  @!P3 LDC R13, c[0x0][0x500] ;  /* 0x00014000ff0dbb82 */ /* 0x000e240000000800 */
[----:B------:R-:W-:-:S04]  /*69190*/  IMAD R15, R9, 0x8, R16 ;  /* 0x00000008090f7824 */ /* 0x000fc800078e0210 */
[----:B------:R-:W1:Y:S02]  /*691a0*/  SYNCS.PHASECHK.TRANS64.TRYWAIT P1, [R15+URZ+0x10], R12 ;  /* 0x0000100c0f0075a7 */ /* 0x000e64000802017f */
[----:B-1----:R-:W-:Y:S05]  /*691b0*/  @!P1 BRA `(.L_x_1568) ;  /* 0x0000000c00609947 */ /* 0x002fea0003800000 */
.L_x_1586:
[----:B------:R-:W-:Y:S01]  /*691c0*/  UPRMT UR8, UR24, 0x9910, URZ ;  /* 0x0000991018087896 */ /* 0x000fe2000800003f */
[----:B0-----:R0:W-:Y:S03]  /*691d0*/  @!P3 SYNCS.ARRIVE.TRANS64 RZ, [R15+URZ], R13 ;  /* 0x0000000d0fffb9a7 */ /* 0x0011e6000800003f */
[----:B------:R-:W-:-:S06]  /*691e0*/  UISETP.NE.AND UP0, UPT, UR8, 0x2, UPT ;  /* 0x000000020800788c */ /* 0x000fcc000bf05270 */
[----:B------:R-:W-:-:S13]  /*691f0*/  PLOP3.LUT P1, PT, PT, PT, UP0, 0x80, 0x0 ;  /* 0x000000000000781c */ /* 0x000fda0003f2f008 */
[----:B0-----:R-:W-:Y:S05]  /*69200*/  @P1 BRA `(.L_x_1569) ;  /* 0x0000000000041947 */ /* 0x001fea0003800000 */
[----:B------:R-:W-:Y:S01]  /*69210*/  BPT.TRAP 0x1 ;  /* 0x000000040000795c */ /* 0x000fe20000300000 */
.L_x_1569:
[----:B------:R-:W-:Y:S05]  /*69220*/  @P0 BRA `(.L_x_1570) ;  /* 0x0000000000040947 */ /* 0x000fea0003800000 */
[----:B------:R-:W-:Y:S01]  /*69230*/  BPT.TRAP 0x1 ;  /* 0x000000040000795c */ /* 0x000fe20000300000 */
.L_x_1570:
[C---:B-1----:R-:W-:Y:S01]  /*69240*/  LEA R12, R9.reuse, R16, 0x10 ;  /* 0x00000010090c7211 */ /* 0x042fe200078e80ff */
[----:B------:R-:W-:Y:S01]  /*69250*/  IMAD R16, R9, 0xc000, R16 ;  /* 0x0000c00009107824 */ /* 0x000fe200078e0210 */
[----:B------:R-:W-:Y:S01]  /*69260*/  R2UR UR18, R5 ;  /* 0x00000000051272ca */ /* 0x000fe200000e0000 */
[----:B------:R-:W-:Y:S01]  /*69270*/  VIADD R4, R4, 0xffffffff ;  /* 0xffffffff04047836 */ /* 0x000fe20000000000 */
[----:B------:R-:W-:Y:S01]  /*69280*/  R2UR UR8, R12 ;  /* 0x000000000c0872ca */ /* 0x000fe200000e0000 */
[----:B------:R-:W-:Y:S01]  /*69290*/  UIADD3 UR14, UP0, UR22, 0xf0, URZ ;  /* 0x000000f0160e7890 */ /* 0x000fe2000ff1e03f */
[----:B------:R-:W-:Y:S01]  /*692a0*/  R2UR UR11, R16 ;  /* 0x00000000100b72ca */ /* 0x000fe200000e0000 */
[----:B------:R-:W-:Y:S01]  /*692b0*/  UIADD3 UR26, UP1, UR22, 0x1f0, URZ ;  /* 0x000001f0161a7890 */ /* 0x000fe2000ff3e03f */
[----:B------:R-:W-:Y:S01]  /*692c0*/  R2UR UR9, R15 ;  /* 0x000000000f0972ca */ /* 0x000fe200000e0000 */
[----:B------:R-:W-:Y:S01]  /*692d0*/  UIADD3.X UR15, URZ, UR23, URZ, UP0, !UPT ;  /* 0x000000173f0f7290 */ /* 0x000fe200087fe43f */
[----:B------:R-:W-:Y:S01]  /*692e0*/  R2UR UR10, R14 ;  /* 0x000000000e0a72ca */ /* 0x000fe200000e0000 */
[----:B------:R-:W-:Y:S01]  /*692f0*/  VIADD R9, R9, 0x1 ;  /* 0x0000000109097836 */ /* 0x000fe20000000000 */
[----:B------:R-:W-:Y:S01]  /*69300*/  R2UR UR12, R10 ;  /* 0x000000000a0c72ca */ /* 0x000fe200000e0000 */
[----:B------:R-:W-:Y:S01]  /*69310*/  UIADD3.X UR27, URZ, UR23, URZ, UP1, !UPT ;  /* 0x000000173f1b7290 */ /* 0x000fe20008ffe43f */
[----:B------:R-:W-:Y:S01]  /*69320*/  R2UR UR19, R2 ;  /* 0x00000000021372ca */ /* 0x000fe200000e0000 */
[----:B------:R-:W-:Y:S01]  /*69330*/  UMOV UR16, 0x0 ;  /* 0x0000000000107882 */ /* 0x000fe20000000000 */
[----:B------:R-:W-:Y:S01]  /*69340*/  ISETP.GT.AND P2, PT, R4, 0x1, PT ;  /* 0x000000010400780c */ /* 0x000fe20003f44270 */
[----:B------:R-:W-:Y:S01]  /*69350*/  UIADD3 UR8, UR8, 0x100, URZ ;  /* 0x0000010008087890 */ /* 0x000fe2000fffe03f */
[----:B------:R-:W-:Y:S01]  /*69360*/  ISETP.NE.AND P1, PT, R9, 0x2, PT ;  /* 0x000000020900780c */ /* 0x000fe20003f25270 */
[----:B------:R-:W-:Y:S01]  /*69370*/  UIADD3 UR13, UR11, 0x20100, URZ ;  /* 0x000201000b0d7890 */ /* 0x000fe2000fffe03f */
[----:B------:R-:W-:Y:S01]  /*69380*/  IADD3 R14, R14, 0x40, RZ ;  /* 0x000000400e0e7810 */ /* 0x000fe20007ffe0ff */
[----:B------:R-:W-:Y:S01]  /*69390*/  UMOV UR17, 0x10000000 ;  /* 0x1000000000117882 */ /* 0x000fe20000000000 */
[----:B------:R-:W-:Y:S01]  /*693a0*/  UMOV UR11, UR18 ;  /* 0x00000012000b7c82 */ /* 0x000fe20008000000 */
[----:B------:R-:W-:-:S02]  /*693b0*/  SEL R12, RZ, 0x1, P1 ;  /* 0x00000001ff0c7807 */ /* 0x000fc40000800000 */
[----:B------:R-:W-:Y:S01]  /*693c0*/  SEL R9, R9, RZ, P1 ;  /* 0x000000ff09097207 */ /* 0x000fe20000800000 */
[----:B------:R0:W-:Y:S01]  /*693d0*/  UTMALDG.3D [UR8], [UR14], desc[UR16] ;  /* 0x000010080e0075b4 */ /* 0x0001e20008011000 */
[----:B------:R-:W-:Y:S01]  /*693e0*/  LOP3.LUT R3, R3, R12, RZ, 0x3c, !PT ;  /* 0x0000000c03037212 */ /* 0x000fe200078e3cff */
[----:B0-----:R-:W-:Y:S01]  /*693f0*/  UMOV UR8, UR13 ;  /* 0x0000000d00087c82 */ /* 0x001fe20008000000 */
[----:B------:R-:W-:Y:S02]  /*69400*/  UMOV UR11, UR19 ;  /* 0x00000013000b7c82 */ /* 0x000fe40008000000 */
[----:B------:R0:W-:Y:S02]  /*69410*/  UTMALDG.3D [UR8], [UR26], desc[UR16] ;  /* 0x000010081a0075b4 */ /* 0x0001e40008011000 */
[----:B0-----:R-:W-:Y:S05]  /*69420*/  @P2 BRA `(.L_x_1571) ;  /* 0xfffffffc00442947 */ /* 0x001fea000383ffff */
.L_x_1567:
[----:B------:R-:W-:Y:S05]  /*69430*/  BSYNC B1 ;  /* 0x0000000000017941 */ /* 0x000fea0003800000 */
.L_x_1566:
[----:B------:R-:W2:Y:S01]  /*69440*/  LDL.LU R16, [R1+0x908] ;  /* 0x0009080001107983 */ /* 0x000ea20000300800 */
[----:B------:R-:W-:Y:S01]  /*69450*/  LOP3.LUT P4, RZ, R8, 0xff, RZ, 0xc0, !PT ;  /* 0x000000ff08ff7812 */ /* 0x000fe2000788c0ff */
[----:B------:R-:W-:Y:S01]  /*69460*/  IMAD.IADD R6, R7, 0x1, R6 ;  /* 0x0000000107067824 */ /* 0x000fe200078e0206 */
[----:B------:R-:W-:Y:S01]  /*69470*/  ULDC.64 UR8, c[0x0][0x650] ;  /* 0x0001940000087ab9 */ /* 0x000fe20000000a00 */
[----:B------:R-:W3:Y:S01]  /*69480*/  LDL.LU R15, [R1+0x90c] ;  /* 0x00090c00010f7983 */ /* 0x000ee20000300800 */
[----:B------:R-:W-:Y:S01]  /*69490*/  BSSY B1, `(.L_x_1572) ;  /* 0x0000075000017945 */ /* 0x000fe20003800000 */
[----:B------:R-:W-:Y:S01]  /*694a0*/  IMAD.MOV.U32 R5, RZ, RZ, -0x1 ;  /* 0xffffffffff057424 */ /* 0x000fe200078e00ff */
[----:B------:R-:W-:Y:S01]  /*694b0*/  SHF.R.U32.HI R2, RZ, 0x1, R6 ;  /* 0x00000001ff027819 */ /* 0x000fe20000011606 */
[----:B------:R-:W-:Y:S01]  /*694c0*/  IMAD.MOV.U32 R10, RZ, RZ, -0x1 ;  /* 0xffffffffff0a7424 */ /* 0x000fe200078e00ff */
[----:B------:R-:W-:Y:S02]  /*694d0*/  ISETP.GT.U32.AND P1, PT, R6, 0x1, PT ;  /* 0x000000010600780c */ /* 0x000fe40003f24070 */
[----:B------:R-:W-:-:S02]  /*694e0*/  LOP3.LUT R2, R2, 0x1, RZ, 0xc0, !PT ;  /* 0x0000000102027812 */ /* 0x000fc400078ec0ff */
[C---:B------:R-:W-:Y:S01]  /*694f0*/  ISETP.LT.U32.AND P1, PT, R7.reuse, 0x2, P1 ;  /* 0x000000020700780c */ /* 0x040fe20000f21070 */
[----:B------:R-:W0:Y:S01]  /*69500*/  @P4 S2R R3, SR_CgaCtaId ;  /* 0x0000000000034919 */ /* 0x000e220000008800 */
[----:B------:R-:W-:Y:S02]  /*69510*/  ISETP.NE.U32.AND P2, PT, R2, 0x1, PT ;  /* 0x000000010200780c */ /* 0x000fe40003f45070 */
[----:B------:R-:W-:Y:S02]  /*69520*/  @P4 MOV R2, 0x400 ;  /* 0x0000040000024802 */ /* 0x000fe40000000f00 */
[----:B------:R-:W-:Y:S02]  /*69530*/  ISETP.GT.U32.AND P2, PT, R7, 0x1, !P2 ;  /* 0x000000010700780c */ /* 0x000fe40005744070 */
[----:B------:R-:W-:Y:S02]  /*69540*/  LOP3.LUT R6, R6, 0x1, RZ, 0xc0, !PT ;  /* 0x0000000106067812 */ /* 0x000fe400078ec0ff */
[----:B------:R-:W-:-:S02]  /*69550*/  PRMT R8, RZ, 0x7610, R8 ;  /* 0x00007610ff087816 */ /* 0x000fc40000000008 */
[----:B0-----:R-:W-:Y:S02]  /*69560*/  @P4 LEA R2, R3, R2, 0x18 ;  /* 0x0000000203024211 */ /* 0x001fe400078ec0ff */
[----:B------:R-:W-:Y:S02]  /*69570*/  SEL R3, RZ, 0x1, !P1 ;  /* 0x00000001ff037807 */ /* 0x000fe40004800000 */
[----:B------:R0:W-:Y:S02]  /*69580*/  @P4 SYNCS.ARRIVE.TRANS64.A1T0 RZ, [R2+URZ+0x38], RZ ;  /* 0x000038ff02ff49a7 */ /* 0x0001e4000810003f */
[----:B0-----:R-:W-:-:S04]  /*69590*/  SEL R2, RZ, 0x1, !P2 ;  /* 0x00000001ff027807 */ /* 0x001fc80005000000 */
[--C-:B------:R-:W-:Y:S02]  /*695a0*/  LOP3.LUT R0, R2, R0, R3.reuse, 0x96, !PT ;  /* 0x0000000002007212 */ /* 0x100fe400078e9603 */
[----:B------:R-:W-:Y:S02]  /*695b0*/  MOV R2, 0xffffffff ;  /* 0xffffffff00027802 */ /* 0x000fe40000000f00 */
[----:B------:R-:W-:Y:S02]  /*695c0*/  PRMT R3, RZ, 0x7610, R3 ;  /* 0x00007610ff037816 */ /* 0x000fe40000000003 */
[----:B---3--:R-:W-:-:S04]  /*695d0*/  IADD3 R15, P1, R15, UR20, RZ ;  /* 0x000000140f0f7c10 */ /* 0x008fc8000ff3e0ff */
[----:B--2---:R-:W-:Y:S01]  /*695e0*/  IADD3.X R16, R16, UR7, RZ, P1, !PT ;  /* 0x0000000710107c10 */ /* 0x004fe20008ffe4ff */
[----:B------:R0:W-:Y:S01]  /*695f0*/  STL [R1+0x90c], R15 ;  /* 0x00090c0f01007387 */ /* 0x0001e20000100800 */
[----:B------:R-:W-:-:S03]  /*69600*/  ISETP.GE.U32.AND P1, PT, R15, UR8, PT ;  /* 0x000000080f007c0c */ /* 0x000fc6000bf26070 */
[----:B------:R0:W-:Y:S01]  /*69610*/  STL [R1+0x908], R16 ;  /* 0x0009081001007387 */ /* 0x0001e20000100800 */
[----:B------:R-:W-:-:S13]  /*69620*/  ISETP.GE.U32.AND.EX P1, PT, R16, UR9, PT, P1 ;  /* 0x0000000910007c0c */ /* 0x000fda000bf26110 */
[----:B0-----:R-:W-:Y:S05]  /*69630*/  @P1 BRA `(.L_x_1573) ;  /* 0x0000000400681947 */ /* 0x001fea0003800000 */
[----:B------:R-:W0:Y:S01]  /*69640*/  S2UR UR8, SR_CTAID.X ;  /* 0x00000000000879c3 */ /* 0x000e220000002500 */
[----:B------:R-:W-:Y:S01]  /*69650*/  ULDC.64 UR10, c[0x0][0x628] ;  /* 0x00018a00000a7ab9 */ /* 0x000fe20000000a00 */
[----:B------:R-:W-:Y:S01]  /*69660*/  ULDC UR9, c[0x0][0x150] ;  /* 0x0000540000097ab9 */ /* 0x000fe20000000800 */
[----:B------:R-:W-:Y:S01]  /*69670*/  ISETP.NE.U32.AND P1, PT, RZ, UR10, PT ;  /* 0x0000000aff007c0c */ /* 0x000fe2000bf25070 */
[----:B------:R-:W-:Y:S01]  /*69680*/  ULDC UR12, c[0x0][0x630] ;  /* 0x00018c00000c7ab9 */ /* 0x000fe20000000800 */
[----:B------:R-:W-:Y:S01]  /*69690*/  ULDC UR14, c[0x0][0x154] ;  /* 0x00005500000e7ab9 */ /* 0x000fe20000000800 */
[----:B------:R-:W-:Y:S02]  /*696a0*/  MOV R3, R16 ;  /* 0x0000001000037202 */ /* 0x000fe40000000f00 */
[----:B------:R-:W1:Y:S01]  /*696b0*/  S2UR UR13, SR_CTAID.Y ;  /* 0x00000000000d79c3 */ /* 0x000e620000002600 */
[----:B------:R-:W-:Y:S02]  /*696c0*/  ISETP.NE.AND.EX P1, PT, RZ, UR11, PT, P1 ;  /* 0x0000000bff007c0c */ /* 0x000fe4000bf25310 */
[----:B0-----:R-:W-:-:S05]  /*696d0*/  I2FP.F32.U32 R2, UR8 ;  /* 0x0000000800027c45 */ /* 0x001fca0008201000 */
[----:B------:R-:W-:Y:S01]  /*696e0*/  FMUL R9, R2, UR9 ;  /* 0x0000000902097c20 */ /* 0x000fe20008400000 */
[----:B------:R-:W-:Y:S01]  /*696f0*/  IMAD.MOV.U32 R2, RZ, RZ, R15 ;  /* 0x000000ffff027224 */ /* 0x000fe200078e000f */
[----:B-1----:R-:W-:-:S04]  /*69700*/  I2FP.F32.U32 R12, UR13 ;  /* 0x0000000d000c7c45 */ /* 0x002fc80008201000 */
[----:B------:R-:W0:Y:S01]  /*69710*/  F2I.U32.TRUNC.NTZ R9, R9 ;  /* 0x0000000900097305 */ /* 0x000e22000020f000 */
[----:B------:R-:W-:Y:S05]  /*69720*/  @!P1 BRA `(.L_x_1574) ;  /* 0x0000000000289947 */ /* 0x000fea0003800000 */
[----:B------:R-:W-:Y:S02]  /*69730*/  ULDC UR9, c[0x0][0x634] ;  /* 0x00018d0000097ab9 */ /* 0x000fe40000000800 */
[----:B------:R-:W-:-:S05]  /*69740*/  IADD3 R3, P1, R15, UR9, RZ ;  /* 0x000000090f037c10 */ /* 0x000fca000ff3e0ff */
[----:B------:R-:W-:-:S04]  /*69750*/  IMAD.X R13, RZ, RZ, R16, P1 ;  /* 0x000000ffff0d7224 */ /* 0x000fc800008e0610 */
[----:B------:R-:W-:-:S04]  /*69760*/  IMAD.WIDE.U32 R4, R13, UR10, RZ ;  /* 0x0000000a0d047c25 */ /* 0x000fc8000f8e00ff */
[----:B------:R-:W-:-:S04]  /*69770*/  IMAD.WIDE.U32 R4, P1, R3, UR11, R4 ;  /* 0x0000000b03047c25 */ /* 0x000fc8000f820004 */
[----:B------:R-:W-:Y:S01]  /*69780*/  IMAD.WIDE.U32 R2, R3, UR10, RZ ;  /* 0x0000000a03027c25 */ /* 0x000fe2000f8e00ff */
[----:B------:R-:W-:-:S04]  /*69790*/  MOV R2, R5 ;  /* 0x0000000500027202 */ /* 0x000fc80000000f00 */
[----:B------:R-:W-:Y:S01]  /*697a0*/  IADD3 RZ, P2, R3, R4, RZ ;  /* 0x0000000403ff7210 */ /* 0x000fe20007f5e0ff */
[----:B------:R-:W-:-:S04]  /*697b0*/  IMAD.X R3, RZ, RZ, RZ, P1 ;  /* 0x000000ffff037224 */ /* 0x000fc800008e06ff */
[----:B------:R-:W-:-:S08]  /*697c0*/  IMAD.WIDE.U32.X R2, R13, UR11, R2, P2 ;  /* 0x0000000b0d027c25 */ /* 0x000fd000090e0402 */
.L_x_1574:
[--C-:B------:R-:W-:Y:S01]  /*697d0*/  SHF.R.U64 R10, R2, UR12, R3.reuse ;  /* 0x0000000c020a7c19 */ /* 0x100fe20008001203 */
[----:B------:R-:W-:Y:S01]  /*697e0*/  ULDC.64 UR10, c[0x0][0x620] ;  /* 0x00018800000a7ab9 */ /* 0x000fe20000000a00 */
[----:B------:R-:W-:Y:S01]  /*697f0*/  SHF.R.U32.HI R2, RZ, UR12, R3 ;  /* 0x0000000cff027c19 */ /* 0x000fe20008011603 */
[----:B------:R-:W-:Y:S01]  /*69800*/  FMUL R12, R12, UR14 ;  /* 0x0000000e0c0c7c20 */ /* 0x000fe20008400000 */
[----:B------:R-:W-:Y:S01]  /*69810*/  IADD3 R13, P1, RZ, -R10, RZ ;  /* 0x8000000aff0d7210 */ /* 0x000fe20007f3e0ff */
[----:B------:R-:W-:Y:S01]  /*69820*/  ULDC.64 UR14, c[0x0][0x640] ;  /* 0x00019000000e7ab9 */ /* 0x000fe20000000a00 */
[----:B------:R-:W-:Y:S02]  /*69830*/  MOV R3, R16 ;  /* 0x0000001000037202 */ /* 0x000fe40000000f00 */
[----:B0-----:R-:W-:Y:S01]  /*69840*/  R2UR UR9, R9 ;  /* 0x00000000090972ca */ /* 0x001fe200000e0000 */
[----:B------:R-:W-:Y:S01]  /*69850*/  IMAD.X R2, RZ, RZ, ~R2, P1 ;  /* 0x000000ffff027224 */ /* 0x000fe200008e0e02 */
[----:B------:R-:W0:Y:S01]  /*69860*/  F2I.U32.TRUNC.NTZ R12, R12 ;  /* 0x0000000c000c7305 */ /* 0x000e22000020f000 */
[----:B------:R-:W-:-:S02]  /*69870*/  ISETP.NE.U32.AND P1, PT, RZ, UR14, PT ;  /* 0x0000000eff007c0c */ /* 0x000fc4000bf25070 */
[----:B------:R-:W-:Y:S02]  /*69880*/  IMAD R2, R2, UR10, RZ ;  /* 0x0000000a02027c24 */ /* 0x000fe4000f8e02ff */
[----:B------:R-:W-:Y:S02]  /*69890*/  ISETP.NE.AND.EX P1, PT, RZ, UR15, PT, P1 ;  /* 0x0000000fff007c0c */ /* 0x000fe4000bf25310 */
[----:B------:R-:W-:Y:S02]  /*698a0*/  IMAD R5, R13, UR11, R2 ;  /* 0x0000000b0d057c24 */ /* 0x000fe4000f8e0202 */
[----:B------:R-:W-:-:S04]  /*698b0*/  IMAD.MOV.U32 R2, RZ, RZ, R15 ;  /* 0x000000ffff027224 */ /* 0x000fc800078e000f */
[----:B------:R-:W-:Y:S01]  /*698c0*/  IMAD.WIDE.U32 R2, R13, UR10, R2 ;  /* 0x0000000a0d027c25 */ /* 0x000fe2000f8e0002 */
[----:B------:R-:W-:Y:S01]  /*698d0*/  ULDC UR10, c[0x0][0x618] ;  /* 0x00018600000a7ab9 */ /* 0x000fe20000000800 */
[----:B0-----:R-:W-:Y:S02]  /*698e0*/  R2UR UR11, R12 ;  /* 0x000000000c0b72ca */ /* 0x001fe400000e0000 */
[----:B------:R-:W-:-:S05]  /*698f0*/  IMAD.IADD R3, R3, 0x1, R5 ;  /* 0x0000000103037824 */ /* 0x000fca00078e0205 */
[--C-:B------:R-:W-:Y:S02]  /*69900*/  SHF.R.U64 R9, R2, UR10, R3.reuse ;  /* 0x0000000a02097c19 */ /* 0x100fe40008001203 */
[----:B------:R-:W-:Y:S01]  /*69910*/  SHF.R.U32.HI R2, RZ, UR10, R3 ;  /* 0x0000000aff027c19 */ /* 0x000fe20008011603 */
[----:B------:R-:W-:-:S03]  /*69920*/  ULDC UR10, c[0x0][0x608] ;  /* 0x00018200000a7ab9 */ /* 0x000fc60000000800 */
[--C-:B------:R-:W-:Y:S02]  /*69930*/  SHF.R.U64 R13, R9, UR10, R2.reuse ;  /* 0x0000000a090d7c19 */ /* 0x100fe40008001202 */
[----:B------:R-:W-:Y:S01]  /*69940*/  SHF.R.U32.HI R2, RZ, UR10, R2 ;  /* 0x0000000aff027c19 */ /* 0x000fe20008011602 */
[----:B------:R-:W-:-:S03]  /*69950*/  ULDC UR10, c[0x0][0x658] ;  /* 0x00019600000a7ab9 */ /* 0x000fc60000000800 */
[--C-:B------:R-:W-:Y:S02]  /*69960*/  SHF.R.U64 R12, R13, UR10, R2.reuse ;  /* 0x0000000a0d0c7c19 */ /* 0x100fe40008001202 */
[----:B------:R-:W-:-:S03]  /*69970*/  SHF.R.U32.HI R15, RZ, UR10, R2 ;  /* 0x0000000aff0f7c19 */ /* 0x000fc60008011602 */
[----:B------:R-:W-:Y:S01]  /*69980*/  IMAD.MOV.U32 R2, RZ, RZ, R12 ;  /* 0x000000ffff027224 */ /* 0x000fe200078e000c */
[----:B------:R-:W-:Y:S01]  /*69990*/  MOV R3, R15 ;  /* 0x0000000f00037202 */ /* 0x000fe20000000f00 */
[----:B------:R-:W-:Y:S06]  /*699a0*/  @!P1 BRA `(.L_x_1575) ;  /* 0x0000000000289947 */ /* 0x000fec0003800000 */
        /* <DEDUP_REMOVED lines=10> */
.L_x_1575:
[----:B------:R-:W-:Y:S01]  /*69a50*/  ULDC UR10, c[0x0][0x648] ;  /* 0x00019200000a7ab9 */ /* 0x000fe20000000800 */
[----:B------:R-:W-:Y:S01]  /*69a60*/  UISETP.NE.AND UP0, UPT, UR39, URZ, UPT ;  /* 0x0000003f2700728c */ /* 0x000fe2000bf05270 */
[----:B------:R-:W-:Y:S01]  /*69a70*/  SHF.R.U64 R2, R2, UR10, R3 ;  /* 0x0000000a02027c19 */ /* 0x000fe20008001203 */
[----:B------:R-:W-:Y:S01]  /*69a80*/  ULDC UR10, c[0x0][0x638] ;  /* 0x00018e00000a7ab9 */ /* 0x000fe20000000800 */
[----:B------:R-:W-:Y:S01]  /*69a90*/  UIADD3 UR11, -UR11, URZ, URZ ;  /* 0x0000003f0b0b7290 */ /* 0x000fe2000fffe13f */
[----:B------:R-:W-:Y:S02]  /*69aa0*/  LOP3.LUT R13, R13, UR6, RZ, 0xc0, !PT ;  /* 0x000000060d0d7c12 */ /* 0x000fe4000f8ec0ff */
[----:B------:R-:W-:Y:S01]  /*69ab0*/  IMAD.MOV R3, RZ, RZ, -R2 ;  /* 0x000000ffff037224 */ /* 0x000fe200078e0a02 */
[----:B------:R-:W-:Y:S02]  /*69ac0*/  LOP3.LUT R9, R9, UR4, RZ, 0xc0, !PT ;  /* 0x0000000409097c12 */ /* 0x000fe4000f8ec0ff */
[----:B------:R-:W-:Y:S01]  /*69ad0*/  IMAD R5, R2, UR5, R13 ;  /* 0x0000000502057c24 */ /* 0x000fe2000f8e020d */
[----:B------:R-:W-:Y:S01]  /*69ae0*/  PLOP3.LUT P1, PT, PT, PT, UP0, 0x40, 0x0 ;  /* 0x000000000000781c */ /* 0x000fe20003f2e808 */
[----:B------:R-:W-:Y:S01]  /*69af0*/  IMAD R12, R3, UR10, R12 ;  /* 0x0000000a030c7c24 */ /* 0x000fe2000f8e020c */
[----:B------:R-:W-:Y:S01]  /*69b00*/  UIADD3 UR10, -UR9, URZ, URZ ;  /* 0x0000003f090a7290 */ /* 0x000fe2000fffe13f */
[----:B------:R-:W-:-:S02]  /*69b10*/  PLOP3.LUT P2, PT, PT, PT, UP0, 0x40, 0x0 ;  /* 0x000000000000781c */ /* 0x000fc40003f4e808 */
[----:B------:R-:W-:Y:S01]  /*69b20*/  ULDC UR9, c[0x0][0x144] ;  /* 0x0000510000097ab9 */ /* 0x000fe20000000800 */
[----:B------:R-:W-:Y:S01]  /*69b30*/  MOV R3, 0x1 ;  /* 0x0000000100037802 */ /* 0x000fe20000000f00 */
[----:B------:R-:W-:-:S03]  /*69b40*/  UIMAD UR8, UR9, UR10, UR8 ;  /* 0x0000000a090872a4 */ /* 0x000fc6000f8e0208 */
[----:B------:R-:W-:Y:S02]  /*69b50*/  ULDC UR9, c[0x0][0x148] ;  /* 0x0000520000097ab9 */ /* 0x000fe40000000800 */
[----:B------:R-:W-:-:S03]  /*69b60*/  @UP0 UIMAD UR8, UR9, UR11, UR13 ;  /* 0x0000000b090802a4 */ /* 0x000fc6000f8e020d */
[----:B------:R-:W-:Y:S02]  /*69b70*/  ULDC UR9, c[0x0][0x600] ;  /* 0x0001800000097ab9 */ /* 0x000fe40000000800 */
[----:B------:R-:W-:Y:S02]  /*69b80*/  IMAD R12, R12, UR9, R9 ;  /* 0x000000090c0c7c24 */ /* 0x000fe4000f8e0209 */
[----:B------:R-:W-:Y:S01]  /*69b90*/  IMAD.U32 R2, RZ, RZ, UR8 ;  /* 0x00000008ff027e24 */ /* 0x000fe2000f8e00ff */
[----:B------:R-:W-:-:S03]  /*69ba0*/  ULDC UR8, c[0x0][0x610] ;  /* 0x0001840000087ab9 */ /* 0x000fc60000000800 */
[----:B------:R-:W-:-:S05]  /*69bb0*/  IMAD R5, R5, UR8, R2 ;  /* 0x0000000805057c24 */ /* 0x000fca000f8e0202 */
[----:B------:R-:W-:Y:S02]  /*69bc0*/  SEL R2, R12, R5, P1 ;  /* 0x000000050c027207 */ /* 0x000fe40000800000 */
[----:B------:R-:W-:-:S07]  /*69bd0*/  SEL R5, R5, R12, P2 ;  /* 0x0000000c05057207 */ /* 0x000fce0001000000 */
.L_x_1573:
[----:B------:R-:W-:Y:S05]  /*69be0*/  BSYNC B1 ;  /* 0x0000000000017941 */ /* 0x000fea0003800000 */
.L_x_1572:
[----:B------:R-:W-:-:S13]  /*69bf0*/  LOP3.LUT P1, RZ, R3, 0xff, RZ, 0xc0, !PT ;  /* 0x000000ff03ff7812 */ /* 0x000fda000782c0ff */
[----:B------:R-:W-:Y:S05]  /*69c00*/  @P1 BRA `(.L_x_1576) ;  /* 0xfffffff400181947 */ /* 0x000fea000383ffff */
[----:B------:R-:W-:Y:S05]  /*69c10*/  BSYNC B0 ;  /* 0x0000000000007941 */ /* 0x000fea0003800000 */
.L_x_1564:
[----:B------:R-:W-:-:S03]  /*69c20*/  UMOV UR8, 0xffffffff ;  /* 0xffffffff00087882 */ /* 0x000fc60000000000 */
[----:B------:R-:W-:Y:S05]  /*69c30*/  BRA.DIV UR8, `(.L_x_1577) ;  /* 0x0000000208d47947 */ /* 0x000fea000b800000 */
[----:B------:R-:W-:-:S13]  /*69c40*/  ELECT P6, URZ, PT ;  /* 0x00000000003f782f */ /* 0x000fda00038c0000 */
.L_x_1589:
[----:B------:R-:W-:Y:S04]  /*69c50*/  BSSY B0, `(.L_x_1578) ;  /* 0x000001a000007945 */ /* 0x000fe80003800000 */
[----:B------:R-:W-:Y:S05]  /*69c60*/  @!P6 BRA `(.L_x_1579) ;  /* 0x000000000060e947 */ /* 0x000fea0003800000 */
[----:B------:R-:W-:-:S04]  /*69c70*/  ULOP3.LUT UR8, UR38, 0x2, URZ, 0xfc, !UPT ;  /* 0x0000000226087892 */ /* 0x000fc8000f8efc3f */
[----:B------:R-:W-:-:S06]  /*69c80*/  UISETP.NE.AND UP0, UPT, UR8, 0x3, UPT ;  /* 0x000000030800788c */ /* 0x000fcc000bf05270 */
[----:B------:R-:W-:-:S13]  /*69c90*/  PLOP3.LUT P0, PT, PT, PT, UP0, 0x80, 0x0 ;  /* 0x000000000000781c */ /* 0x000fda0003f0f008 */
[----:B------:R-:W-:Y:S05]  /*69ca0*/  @!P0 BRA `(.L_x_1580) ;  /* 0x0000000000048947 */ /* 0x000fea0003800000 */
[----:B------:R-:W-:Y:S01]  /*69cb0*/  BPT.TRAP 0x1 ;  /* 0x000000040000795c */ /* 0x000fe20000300000 */
.L_x_1580:
[----:B------:R-:W0:Y:S01]  /*69cc0*/  S2R R3, SR_CgaCtaId ;  /* 0x0000000000037919 */ /* 0x000e220000008800 */
[----:B------:R-:W-:-:S04]  /*69cd0*/  MOV R2, 0x400 ;  /* 0x0000040000027802 */ /* 0x000fc80000000f00 */
[----:B0-----:R-:W-:Y:S02]  /*69ce0*/  LEA R3, R3, R2, 0x18 ;  /* 0x0000000203037211 */ /* 0x001fe400078ec0ff */
[----:B------:R-:W-:-:S03]  /*69cf0*/  SHF.L.U32 R2, R0, 0x1f, RZ ;  /* 0x0000001f00027819 */ /* 0x000fc600000006ff */
[----:B------:R-:W-:-:S04]  /*69d00*/  VIADD R3, R3, 0x10 ;  /* 0x0000001003037836 */ /* 0x000fc80000000000 */
[----:B------:R-:W-:-:S04]  /*69d10*/  IMAD R5, R6, 0x8, R3 ;  /* 0x0000000806057824 */ /* 0x000fc800078e0203 */
[----:B------:R-:W0:Y:S02]  /*69d20*/  SYNCS.PHASECHK.TRANS64.TRYWAIT P0, [R5+URZ], R2 ;  /* 0x00000002050075a7 */ /* 0x000e24000800017f */
[----:B0-----:R-:W-:Y:S05]  /*69d30*/  @!P0 BRA `(.L_x_1581) ;  /* 0x0000000000b48947 */ /* 0x001fea0003800000 */
.L_x_1590:
[----:B------:R-:W-:-:S04]  /*69d40*/  IADD3 R6, R6, 0x1, RZ ;  /* 0x0000000106067810 */ /* 0x000fc80007ffe0ff */
[----:B------:R-:W-:-:S04]  /*69d50*/  ISETP.NE.AND P0, PT, R6, 0x2, PT ;  /* 0x000000020600780c */ /* 0x000fc80003f05270 */
[----:B0-----:R-:W-:Y:S02]  /*69d60*/  SEL R5, RZ, 0x1, P0 ;  /* 0x00000001ff057807 */ /* 0x001fe40000000000 */
[----:B------:R-:W-:Y:S02]  /*69d70*/  SEL R6, R6, RZ, P0 ;  /* 0x000000ff06067207 */ /* 0x000fe40000000000 */
[----:B------:R-:W-:-:S03]  /*69d80*/  LOP3.LUT R0, R0, R5, RZ, 0x3c, !PT ;  /* 0x0000000500007212 */ /* 0x000fc600078e3cff */
[----:B------:R-:W-:Y:S01]  /*69d90*/  IMAD R3, R6, 0x8, R3 ;  /* 0x0000000806037824 */ /* 0x000fe200078e0203 */
[----:B------:R-:W-:-:S07]  /*69da0*/  SHF.L.U32 R0, R0, 0x1f, RZ ;  /* 0x0000001f00007819 */ /* 0x000fce00000006ff */
.L_x_1582:
[----:B0-----:R0:W1:Y:S02]  /*69db0*/  SYNCS.PHASECHK.TRANS64.TRYWAIT P0, [R3+URZ], R0 ;  /* 0x00000000030075a7 */ /* 0x001064000800017f */
[----:B-1----:R-:W-:Y:S05]  /*69dc0*/  @!P0 NANOSLEEP.SYNCS 0x989680 ;  /* 0x009896800000895d */ /* 0x002fea0003900000 */
[----:B------:R-:W1:Y:S02]  /*69dd0*/  @!P0 SYNCS.PHASECHK.TRANS64 P0, [R3+URZ], R0 ;  /* 0x00000000030085a7 */ /* 0x000e64000800007f */
[----:B-1----:R-:W-:Y:S05]  /*69de0*/  @!P0 BRA `(.L_x_1582) ;  /* 0xfffffffc00f08947 */ /* 0x002fea000383ffff */
.L_x_1579:
[----:B------:R-:W-:Y:S05]  /*69df0*/  BSYNC B0 ;  /* 0x0000000000007941 */ /* 0x000fea0003800000 */
.L_x_1578:
[----:B------:R-:W-:Y:S05]  /*69e00*/  EXIT ;  /* 0x000000000000794d */ /* 0x000fea0003800000 */
.L_x_17:
[----:B-1----:R1:W4:Y:S02]  /*69e10*/  SYNCS.PHASECHK.TRANS64.TRYWAIT P1, [R3+URZ], R0 ;  /* 0x00000000030075a7 */ /* 0x002324000802017f */
[----:B----4-:R-:W-:Y:S05]  /*69e20*/  @!P1 NANOSLEEP.SYNCS 0x989680 ;  /* 0x009896800000995d */ /* 0x010fea0003900000 */
[----:B------:R-:W4:Y:S02]  /*69e30*/  @!P1 SYNCS.PHASECHK.TRANS64 P1, [R3+URZ], R0 ;  /* 0x00000000030095a7 */ /* 0x000f24000802007f */
[----:B----4-:R-:W-:Y:S05]  /*69e40*/  @!P1 BRA `(.L_x_17) ;  /* 0xfffffffc00f09947 */ /* 0x010fea000383ffff */
[----:B------:R-:W-:Y:S05]  /*69e50*/  BRA `(.L_x_16) ;  /* 0xfffff97400607947 */ /* 0x000fea000383ffff */
.L_x_22:
[----:B--2---:R-:W-:-:S04]  /*69e60*/  IMAD.U32 R5, RZ, RZ, UR8 ;  /* 0x00000008ff057e24 */ /* 0x004fc8000f8e00ff */
[----:B------:R2:W3:Y:S03]  /*69e70*/  SYNCS.PHASECHK.TRANS64.TRYWAIT P1, [R5+URZ], R3 ;  /* 0x00000003050075a7 */ /* 0x0004e6000802017f */
[----:B---3--:R-:W-:Y:S05]  /*69e80*/  @!P1 NANOSLEEP.SYNCS 0x989680 ;  /* 0x009896800000995d */ /* 0x008fea0003900000 */
[----:B------:R-:W3:Y:S02]  /*69e90*/  @!P1 SYNCS.PHASECHK.TRANS64 P1, [R5+URZ], R3 ;  /* 0x00000003050095a7 */ /* 0x000ee4000802007f */
[----:B---3--:R-:W-:Y:S05]  /*69ea0*/  @!P1 BRA `(.L_x_22) ;  /* 0xfffffffc00ec9947 */ /* 0x008fea000383ffff */
[----:B------:R-:W-:Y:S05]  /*69eb0*/  BRA `(.L_x_21) ;  /* 0xfffffadc00987947 */ /* 0x000fea000383ffff */
.L_x_1565:
[----:B------:R-:W-:Y:S01]  /*69ec0*/  BSSY B1, `(.L_x_1583) ;  /* 0x0000006000017945 */ /* 0x000fe20003800000 */
[----:B------:R-:W-:-:S07]  /*69ed0*/  MOV R15, 0xffffffff ;  /* 0xffffffff000f7802 */ /* 0x000fce0000000f00 */
[----:B------:R-:W-:Y:S05]  /*69ee0*/  WARPSYNC.COLLECTIVE R15, `(.L_x_1584) ;  /* 0x000000000f0c7348 */ /* 0x000fea0003c00000 */
[----:B------:R-:W-:Y:S02]  /*69ef0*/  ELECT P6, UR62, PT ;  /* 0x00000000003e782f */ /* 0x000fe400038c0000 */
[----:B------:R-:W-:Y:S01]  /*69f00*/  MOV R14, UR62 ;  /* 0x0000003e000e7c02 */ /* 0x000fe20008000f00 */
[----:B------:R-:W-:Y:S10]  /*69f10*/  ENDCOLLECTIVE ;  /* 0x000000000000791b */ /* 0x000ff40003800000 */
.L_x_1584:
[----:B------:R-:W-:Y:S05]  /*69f20*/  BSYNC B1 ;  /* 0x0000000000017941 */ /* 0x000fea0003800000 */
.L_x_1583:
[----:B------:R-:W-:Y:S05]  /*69f30*/  BRA `(.L_x_1585) ;  /* 0xfffffff000587947 */ /* 0x000fea000383ffff */
.L_x_1568:
[----:B-1----:R1:W2:Y:S02]  /*69f40*/  SYNCS.PHASECHK.TRANS64.TRYWAIT P1, [R15+URZ+0x10], R12 ;  /* 0x0000100c0f0075a7 */ /* 0x0022a4000802017f */
[----:B--2---:R-:W-:Y:S05]  /*69f50*/  @!P1 NANOSLEEP.SYNCS 0x989680 ;  /* 0x009896800000995d */ /* 0x004fea0003900000 */
[----:B------:R-:W2:Y:S02]  /*69f60*/  @!P1 SYNCS.PHASECHK.TRANS64 P1, [R15+URZ+0x10], R12 ;  /* 0x0000100c0f0095a7 */ /* 0x000ea4000802007f */
[----:B--2---:R-:W-:Y:S05]  /*69f70*/  @!P1 BRA `(.L_x_1568) ;  /* 0xfffffffc00f09947 */ /* 0x004fea000383ffff */
[----:B------:R-:W-:Y:S05]  /*69f80*/  BRA `(.L_x_1586) ;  /* 0xfffffff0008c7947 */ /* 0x000fea000383ffff */
.L_x_1577:
[----:B------:R-:W-:Y:S01]  /*69f90*/  BSSY B0, `(.L_x_1587) ;  /* 0x0000006000007945 */ /* 0x000fe20003800000 */
[----:B------:R-:W-:-:S07]  /*69fa0*/  IMAD.MOV.U32 R15, RZ, RZ, -0x1 ;  /* 0xffffffffff0f7424 */ /* 0x000fce00078e00ff */
[----:B------:R-:W-:Y:S05]  /*69fb0*/  WARPSYNC.COLLECTIVE R15, `(.L_x_1588) ;  /* 0x000000000f0c7348 */ /* 0x000fea0003c00000 */
[----:B------:R-:W-:Y:S02]  /*69fc0*/  ELECT P6, UR62, PT ;  /* 0x00000000003e782f */ /* 0x000fe400038c0000 */
[----:B------:R-:W-:Y:S01]  /*69fd0*/  MOV R14, UR62 ;  /* 0x0000003e000e7c02 */ /* 0x000fe20008000f00 */
[----:B------:R-:W-:Y:S10]  /*69fe0*/  ENDCOLLECTIVE ;  /* 0x000000000000791b */ /* 0x000ff40003800000 */
.L_x_1588:
[----:B------:R-:W-:Y:S05]  /*69ff0*/  BSYNC B0 ;  /* 0x0000000000007941 */ /* 0x000fea0003800000 */
.L_x_1587:
[----:B------:R-:W-:Y:S05]  /*6a000*/  BRA `(.L_x_1589) ;  /* 0xfffffffc00107947 */ /* 0x000fea000383ffff */
.L_x_1581:
[----:B0-----:R0:W1:Y:S02]  /*6a010*/  SYNCS.PHASECHK.TRANS64.TRYWAIT P0, [R5+URZ], R2 ;  /* 0x00000002050075a7 */ /* 0x001064000800017f */
[----:B-1----:R-:W-:Y:S05]  /*6a020*/  @!P0 NANOSLEEP.SYNCS 0x989680 ;  /* 0x009896800000895d */ /* 0x002fea0003900000 */
[----:B------:R-:W1:Y:S02]  /*6a030*/  @!P0 SYNCS.PHASECHK.TRANS64 P0, [R5+URZ], R2 ;  /* 0x00000002050085a7 */ /* 0x000e64000800007f */
[----:B-1----:R-:W-:Y:S05]  /*6a040*/  @!P0 BRA `(.L_x_1581) ;  /* 0xfffffffc00f08947 */ /* 0x002fea000383ffff */
[----:B------:R-:W-:Y:S05]  /*6a050*/  BRA `(.L_x_1590) ;  /* 0xfffffffc00387947 */ /* 0x000fea000383ffff */
.L_x_1591:
[----:B------:R-:W-:-:S00]  /*6a060*/  BRA `(.L_x_1591) ;  /* 0xfffffffc00fc7947 */ /* 0x000fc0000383ffff */
[----:B------:R-:W-:-:S00]  /*6a070*/  NOP ;  /* 0x0000000000007918 */ /* 0x000fc00000000000 */
        /* <DEDUP_REMOVED lines=8> */
.L_x_1592:


//--------------------- .nv.global.init           --------------------------
	.section	.nv.global.init,"aw",@progbits
.nv.global.init:
	.type		$str$22,@object
	.size		$str$22,($str$23 - $str$22)
$str$22:
        /*0000*/ 	.byte	0x6b, 0x5f, 0x74, 0x69, 0x6c, 0x65, 0x5f, 0x63, 0x6f, 0x75, 0x6e, 0x74, 0x20, 0x3e, 0x3d, 0x20
        /*0010*/ 	.byte	0x31, 0x00
	.type		$str$23,@object
	.size		$str$23,(__unnamed_1 - $str$23)
$str$23:
        /*0012*/ 	.byte	0x2f, 0x74, 0x6d, 0x70, 0x2f, 0x63, 0x75, 0x74, 0x6c, 0x61, 0x73, 0x73, 0x5f, 0x73, 0x77, 0x65
        /*0022*/ 	.byte	0x65, 0x70, 0x5f, 0x73, 0x72, 0x63, 0x2f, 0x69, 0x6e, 0x63, 0x6c, 0x75, 0x64, 0x65, 0x2f, 0x63
        /*0032*/ 	.byte	0x75, 0x74, 0x6c, 0x61, 0x73, 0x73, 0x2f, 0x67, 0x65, 0x6d, 0x6d, 0x2f, 0x63, 0x6f, 0x6c, 0x6c
        /*0042*/ 	.byte	0x65, 0x63, 0x74, 0x69, 0x76, 0x65, 0x2f, 0x73, 0x6d, 0x39, 0x30, 0x5f, 0x6d, 0x6d, 0x61, 0x5f
        /*0052*/ 	.byte	0x74, 0x6d, 0x61, 0x5f, 0x67, 0x6d, 0x6d, 0x61, 0x5f, 0x73, 0x73, 0x5f, 0x77, 0x61, 0x72, 0x70
        /*0062*/ 	.byte	0x73, 0x70, 0x65, 0x63, 0x69, 0x61, 0x6c, 0x69, 0x7a, 0x65, 0x64, 0x2e, 0x68, 0x70, 0x70, 0x00
	.type		__unnamed_1,@object
	.size		__unnamed_1,(.L_0 - __unnamed_1)
__unnamed_1:
        /* <DEDUP_REMOVED lines=180> */
        /*0bb2*/ 	.byte	0x75, 0x74, 0x65, 0x3a, 0x3a, 0x69, 0x64, 0x65, 0x6e, 0x74, 0x69, 0x74, 0x79, 0x5d, 0x00
.L_0:


//--------------------- .nv.shared._ZN7cutlass13device_kernelINS_4gemm6kernel13GemmUniversalIN4cute5tupleIJiiiiEEENS1_10collective13CollectiveMmaINS1_34MainloopSm90TmaGmmaWarpSpecializedILi2ENS5_IJNS4_1CILi1EEESB_SB_EEENS1_35KernelTmaWarpSpecializedCooperativeEEENS5_IJNSA_ILi512EEENSA_ILi384EEENSA_ILi64EEEEEENS_6half_tENS5_IJlSB_lEEESJ_SK_NS4_8TiledMMAINS4_8MMA_AtomIJNS4_4SM904GMMA26MMA_64x192x16_F32F16F16_SSILNSO_5MajorE0ELSQ_0ELNSO_7ScaleInE1ELSR_1EEEEEENS4_6LayoutINS5_IJNSA_ILi2EEESB_SB_EEENS5_IJSB_NSA_ILi0EEESX_EEEEENS5_IJNS4_10UnderscoreES10_S10_EEEEENS4_13SM90_TMA_LOADENS4_14ComposedLayoutINS4_7SwizzleILi3ELi4ELi3EEENS4_18smem_ptr_flag_bitsILi16EEENSU_INS5_IJNSA_ILi8EEESH_EEENS5_IJSH_SB_EEEEEEEvNS4_8identityES13_S1D_vS1E_EENS_8epilogue10collective6detail29Sm90TmaWarpSpecializedAdapterINS1H_15DefaultEpilogueISJ_SK_SK_NS1G_6thread17LinearCombinationISJ_Li1EffLNS1L_9ScaleType4KindE0ELNS_15FloatRoundStyleE2ESJ_EENS1_15EpilogueDefaultEEEEEvvEEEEvNT_6ParamsE --------------------------
	.section	.nv.shared._ZN7cutlass13device_kernelINS_4gemm6kernel13GemmUniversalIN4cute5tupleIJiiiiEEENS1_10collective13CollectiveMmaINS1_34MainloopSm90TmaGmmaWarpSpecializedILi2ENS5_IJNS4_1CILi1EEESB_SB_EEENS1_35KernelTmaWarpSpecializedCooperativeEEENS5_IJNSA_ILi512EEENSA_ILi384EEENSA_ILi64EEEEEENS_6half_tENS5_IJlSB_lEEESJ_SK_NS4_8TiledMMAINS4_8MMA_AtomIJNS4_4SM904GMMA26MMA_64x192x16_F32F16F16_SSILNSO_5MajorE0ELSQ_0ELNSO_7ScaleInE1ELSR_1EEEEEENS4_6LayoutINS5_IJNSA_ILi2EEESB_SB_EEENS5_IJSB_NSA_ILi0EEESX_EEEEENS5_IJNS4_10UnderscoreES10_S10_EEEEENS4_13SM90_TMA_LOADENS4_14ComposedLayoutINS4_7SwizzleILi3ELi4ELi3EEENS4_18smem_ptr_flag_bitsILi16EEENSU_INS5_IJNSA_ILi8EEESH_EEENS5_IJSH_SB_EEEEEEEvNS4_8identityES13_S1D_vS1E_EENS_8epilogue10collective6detail29Sm90TmaWarpSpecializedAdapterINS1H_15DefaultEpilogueISJ_SK_SK_NS1G_6thread17LinearCombinationISJ_Li1EffLNS1L_9ScaleType4KindE0ELNS_15FloatRoundStyleE2ESJ_EENS1_15EpilogueDefaultEEEEEvvEEEEvNT_6ParamsE,"aw",@nobits
	.sectionflags	@""
	.align	16
	.zero		1024


//--------------------- .nv.shared.reserved.0     --------------------------
	.section	.nv.shared.reserved.0,"aw",@nobits
	.weak		__nv_reservedSMEM_offset_0_alias
	.size		__nv_reservedSMEM_offset_0_alias, 0, 0
	.other		__nv_reservedSMEM_offset_0_alias,@"STO_CUDA_RESERVED_SHARED STV_DEFAULT"
__nv_reservedSMEM_offset_0_alias:
	.zero		0


//--------------------- .nv.global                --------------------------
	.section	.nv.global,"aw",@nobits
.nv.global:
	.type		_ZN40_INTERNAL_9683c392_4_k_cu_31b9d02b_175074cute1_E,@object
	.size		_ZN40_INTERNAL_9683c392_4_k_cu_31b9d02b_175074cute1_E,(_ZN40_INTERNAL_9683c392_4_k_cu_31b9d02b_175074cuda3std3__45__cpo6cbeginE - _ZN40_INTERNAL_9683c392_4_k_cu_31b9d02b_175074cute1_E)
_ZN40_INTERNAL_9683c392_4_k_cu_31b9d02b_175074cute1_E:
	.zero		1
	.type		_ZN40_INTERNAL_9683c392_4_k_cu_31b9d02b_175074cuda3std3__45__cpo6cbeginE,@object
	.size		_ZN40_INTERNAL_9683c392_4_k_cu_31b9d02b_175074cuda3std3__45__cpo6cbeginE,(_ZN40_INTERNAL_9683c392_4_k_cu_31b9d02b_175074cuda3std3__48in_placeE - _ZN40_INTERNAL_9683c392_4_k_cu_31b9d02b_175074cuda3std3__45__cpo6cbeginE)
_ZN40_INTERNAL_9683c392_4_k_cu_31b9d02b_175074cuda3std3__45__cpo6cbeginE:
	.zero		1
	.type		_ZN40_INTERNAL_9683c392_4_k_cu_31b9d02b_175074cuda3std3__48in_placeE,@object
	.size		_ZN40_INTERNAL_9683c392_4_k_cu_31b9d02b_175074cuda3std3__48in_placeE,(_ZN40_INTERNAL_9683c392_4_k_cu_31b9d02b_175074cuda3std6ranges3__45__cpo9iter_moveE - _ZN40_INTERNAL_9683c392_4_k_cu_31b9d02b_175074cuda3std3__48in_placeE)
_ZN40_INTERNAL_9683c392_4_k_cu_31b9d02b_175074cuda3std3__48in_placeE:
	.zero		1
	.type		_ZN40_INTERNAL_9683c392_4_k_cu_31b9d02b_175074cuda3std6ranges3__45__cpo9iter_moveE,@object
	.size		_ZN40_INTERNAL_9683c392_4_k_cu_31b9d02b_175074cuda3std6ranges3__45__cpo9iter_moveE,(_ZN40_INTERNAL_9683c392_4_k_cu_31b9d02b_175074cuda3std3__45__cpo5beginE - _ZN40_INTERNAL_9683c392_4_k_cu_31b9d02b_175074cuda3std6ranges3__45__cpo9iter_moveE)
_ZN40_INTERNAL_9683c392_4_k_cu_31b9d02b_175074cuda3std6ranges3__45__cpo9iter_moveE:
	.zero		1
	.type		_ZN40_INTERNAL_9683c392_4_k_cu_31b9d02b_175074cuda3std3__45__cpo5beginE,@object
	.size		_ZN40_INTERNAL_9683c392_4_k_cu_31b9d02b_175074cuda3std3__45__cpo5beginE,(_ZN40_INTERNAL_9683c392_4_k_cu_31b9d02b_175074cuda3std3__442_GLOBAL__N__9683c392_4_k_cu_31b9d02b_175076ignoreE - _ZN40_INTERNAL_9683c392_4_k_cu_31b9d02b_175074cuda3std3__45__cpo5beginE)
_ZN40_INTERNAL_9683c392_4_k_cu_31b9d02b_175074cuda3std3__45__cpo5beginE:
	.zero		1
	.type		_ZN40_INTERNAL_9683c392_4_k_cu_31b9d02b_175074cuda3std3__442_GLOBAL__N__9683c392_4_k_cu_31b9d02b_175076ignoreE,@object
	.size		_ZN40_INTERNAL_9683c392_4_k_cu_31b9d02b_175074cuda3std3__442_GLOBAL__N__9683c392_4_k_cu_31b9d02b_175076ignoreE,(_ZN40_INTERNAL_9683c392_4_k_cu_31b9d02b_175074cute7productE - _ZN40_INTERNAL_9683c392_4_k_cu_31b9d02b_175074cuda3std3__442_GLOBAL__N__9683c392_4_k_cu_31b9d02b_175076ignoreE)
_ZN40_INTERNAL_9683c392_4_k_cu_31b9d02b_175074cuda3std3__442_GLOBAL__N__9683c392_4_k_cu_31b9d02b_175076ignoreE:
	.zero		1
	.type		_ZN40_INTERNAL_9683c392_4_k_cu_31b9d02b_175074cute7productE,@object
	.size		_ZN40_INTERNAL_9683c392_4_k_cu_31b9d02b_175074cute7productE,(_ZN40_INTERNAL_9683c392_4_k_cu_31b9d02b_175074cuda3std3__45__cpo3endE - _ZN40_INTERNAL_9683c392_4_k_cu_31b9d02b_175074cute7productE)
_ZN40_INTERNAL_9683c392_4_k_cu_31b9d02b_175074cute7productE:
	.zero		1
	.type		_ZN40_INTERNAL_9683c392_4_k_cu_31b9d02b_175074cuda3std3__45__cpo3endE,@object
	.size		_ZN40_INTERNAL_9683c392_4_k_cu_31b9d02b_175074cuda3std3__45__cpo3endE,(_ZN40_INTERNAL_9683c392_4_k_cu_31b9d02b_175074cuda3std3__419piecewise_constructE - _ZN40_INTERNAL_9683c392_4_k_cu_31b9d02b_175074cuda3std3__45__cpo3endE)
_ZN40_INTERNAL_9683c392_4_k_cu_31b9d02b_175074cuda3std3__45__cpo3endE:
	.zero		1
	.type		_ZN40_INTERNAL_9683c392_4_k_cu_31b9d02b_175074cuda3std3__419piecewise_constructE,@object
	.size		_ZN40_INTERNAL_9683c392_4_k_cu_31b9d02b_175074cuda3std3__419piecewise_constructE,(_ZN40_INTERNAL_9683c392_4_k_cu_31b9d02b_175074cuda3std3__45__cpo4cendE - _ZN40_INTERNAL_9683c392_4_k_cu_31b9d02b_175074cuda3std3__419piecewise_constructE)
_ZN40_INTERNAL_9683c392_4_k_cu_31b9d02b_175074cuda3std3__419piecewise_constructE:
	.zero		1
	.type		_ZN40_INTERNAL_9683c392_4_k_cu_31b9d02b_175074cuda3std3__45__cpo4cendE,@object
	.size		_ZN40_INTERNAL_9683c392_4_k_cu_31b9d02b_175074cuda3std3__45__cpo4cendE,(_ZN40_INTERNAL_9683c392_4_k_cu_31b9d02b_175074cuda3std6ranges3__45__cpo4swapE - _ZN40_INTERNAL_9683c392_4_k_cu_31b9d02b_175074cuda3std3__45__cpo4cendE)
_ZN40_INTERNAL_9683c392_4_k_cu_31b9d02b_175074cuda3std3__45__cpo4cendE:
	.zero		1
	.type		_ZN40_INTERNAL_9683c392_4_k_cu_31b9d02b_175074cuda3std6ranges3__45__cpo4swapE,@object
	.size		_ZN40_INTERNAL_9683c392_4_k_cu_31b9d02b_175074cuda3std6ranges3__45__cpo4swapE,(.L_8 - _ZN40_INTERNAL_9683c392_4_k_cu_31b9d02b_175074cuda3std6ranges3__45__cpo4swapE)
_ZN40_INTERNAL_9683c392_4_k_cu_31b9d02b_175074cuda3std6ranges3__45__cpo4swapE:
	.zero		1
.L_8:


//--------------------- .nv.constant0._ZN7cutlass13device_kernelINS_4gemm6kernel13GemmUniversalIN4cute5tupleIJiiiiEEENS1_10collective13CollectiveMmaINS1_34MainloopSm90TmaGmmaWarpSpecializedILi2ENS5_IJNS4_1CILi1EEESB_SB_EEENS1_35KernelTmaWarpSpecializedCooperativeEEENS5_IJNSA_ILi512EEENSA_ILi384EEENSA_ILi64EEEEEENS_6half_tENS5_IJlSB_lEEESJ_SK_NS4_8TiledMMAINS4_8MMA_AtomIJNS4_4SM904GMMA26MMA_64x192x16_F32F16F16_SSILNSO_5MajorE0ELSQ_0ELNSO_7ScaleInE1ELSR_1EEEEEENS4_6LayoutINS5_IJNSA_ILi2EEESB_SB_EEENS5_IJSB_NSA_ILi0EEESX_EEEEENS5_IJNS4_10UnderscoreES10_S10_EEEEENS4_13SM90_TMA_LOADENS4_14ComposedLayoutINS4_7SwizzleILi3ELi4ELi3EEENS4_18smem_ptr_flag_bitsILi16EEENSU_INS5_IJNSA_ILi8EEESH_EEENS5_IJSH_SB_EEEEEEEvNS4_8identityES13_S1D_vS1E_EENS_8epilogue10collective6detail29Sm90TmaWarpSpecializedAdapterINS1H_15DefaultEpilogueISJ_SK_SK_NS1G_6thread17LinearCombinationISJ_Li1EffLNS1L_9ScaleType4KindE0ELNS_15FloatRoundStyleE2ESJ_EENS1_15EpilogueDefaultEEEEEvvEEEEvNT_6ParamsE --------------------------
	.section	.nv.constant0._ZN7cutlass13device_kernelINS_4gemm6kernel13GemmUniversalIN4cute5tupleIJiiiiEEENS1_10collective13CollectiveMmaINS1_34MainloopSm90TmaGmmaWarpSpecializedILi2ENS5_IJNS4_1CILi1EEESB_SB_EEENS1_35KernelTmaWarpSpecializedCooperativeEEENS5_IJNSA_ILi512EEENSA_ILi384EEENSA_ILi64EEEEEENS_6half_tENS5_IJlSB_lEEESJ_SK_NS4_8TiledMMAINS4_8MMA_AtomIJNS4_4SM904GMMA26MMA_64x192x16_F32F16F16_SSILNSO_5MajorE0ELSQ_0ELNSO_7ScaleInE1ELSR_1EEEEEENS4_6LayoutINS5_IJNSA_ILi2EEESB_SB_EEENS5_IJSB_NSA_ILi0EEESX_EEEEENS5_IJNS4_10UnderscoreES10_S10_EEEEENS4_13SM90_TMA_LOADENS4_14ComposedLayoutINS4_7SwizzleILi3ELi4ELi3EEENS4_18smem_ptr_flag_bitsILi16EEENSU_INS5_IJNSA_ILi8EEESH_EEENS5_IJSH_SB_EEEEEEEvNS4_8identityES13_S1D_vS1E_EENS_8epilogue10collective6detail29Sm90TmaWarpSpecializedAdapterINS1H_15DefaultEpilogueISJ_SK_SK_NS1G_6thread17LinearCombinationISJ_Li1EffLNS1L_9ScaleType4KindE0ELNS_15FloatRoundStyleE2ESJ_EENS1_15EpilogueDefaultEEEEEvvEEEEvNT_6ParamsE,"a",@progbits
	.sectionflags	@""
	.align	4
.nv.constant0._ZN7cutlass13device_kernelINS_4gemm6kernel13GemmUniversalIN4cute5tupleIJiiiiEEENS1_10collective13CollectiveMmaINS1_34MainloopSm90TmaGmmaWarpSpecializedILi2ENS5_IJNS4_1CILi1EEESB_SB_EEENS1_35KernelTmaWarpSpecializedCooperativeEEENS5_IJNSA_ILi512EEENSA_ILi384EEENSA_ILi64EEEEEENS_6half_tENS5_IJlSB_lEEESJ_SK_NS4_8TiledMMAINS4_8MMA_AtomIJNS4_4SM904GMMA26MMA_64x192x16_F32F16F16_SSILNSO_5MajorE0ELSQ_0ELNSO_7ScaleInE1ELSR_1EEEEEENS4_6LayoutINS5_IJNSA_ILi2EEESB_SB_EEENS5_IJSB_NSA_ILi0EEESX_EEEEENS5_IJNS4_10UnderscoreES10_S10_EEEEENS4_13SM90_TMA_LOADENS4_14ComposedLayoutINS4_7SwizzleILi3ELi4ELi3EEENS4_18smem_ptr_flag_bitsILi16EEENSU_INS5_IJNSA_ILi8EEESH_EEENS5_IJSH_SB_EEEEEEEvNS4_8identityES13_S1D_vS1E_EENS_8epilogue10collective6detail29Sm90TmaWarpSpecializedAdapterINS1H_15DefaultEpilogueISJ_SK_SK_NS1G_6thread17LinearCombinationISJ_Li1EffLNS1L_9ScaleType4KindE0ELNS_15FloatRoundStyleE2ESJ_EENS1_15EpilogueDefaultEEEEEvvEEEEvNT_6ParamsE:
	.zero		1664


//--------------------- SYMBOLS --------------------------

	.type		.nv.reservedSmem.offset0,@object
	.size		.nv.reservedSmem.offset0,0x4
	.type		__assertfail,@function
